//
// Generated by NVIDIA NVVM Compiler
//
// Compiler Build ID: CL-36424714
// Cuda compilation tools, release 13.0, V13.0.88
// Based on NVVM 20.0.0
//

.version 9.0
.target sm_100
.address_size 64

	// .globl	_Z33gpuKernelSphericalHarmonicsBesselIdEvPT_S1_S1_S1_S1_S1_S1_S1_S1_S1_S0_iii
.func  (.param .align 16 .b8 func_retval0[16]) __internal_trig_reduction_slowpathd
(
	.param .b64 __internal_trig_reduction_slowpathd_param_0
)
;
.global .align 4 .b8 __cudart_i2opi_f[24] = {65, 144, 67, 60, 153, 149, 98, 219, 192, 221, 52, 245, 209, 87, 39, 252, 41, 21, 68, 78, 110, 131, 249, 162};
.global .align 8 .b8 __cudart_i2opi_d[144] = {8, 93, 141, 31, 177, 95, 251, 107, 234, 146, 82, 138, 247, 57, 7, 61, 123, 241, 229, 235, 199, 186, 39, 117, 45, 234, 95, 158, 102, 63, 70, 79, 183, 9, 203, 39, 207, 126, 54, 109, 31, 109, 10, 90, 139, 17, 47, 239, 15, 152, 5, 222, 255, 151, 248, 31, 59, 40, 249, 189, 139, 95, 132, 156, 244, 57, 83, 131, 57, 214, 145, 57, 65, 126, 95, 180, 38, 112, 156, 233, 132, 68, 187, 46, 245, 53, 130, 232, 62, 167, 41, 177, 28, 235, 29, 254, 28, 146, 209, 9, 234, 46, 73, 6, 224, 210, 77, 66, 58, 110, 36, 183, 97, 197, 187, 222, 171, 99, 81, 254, 65, 144, 67, 60, 153, 149, 98, 219, 192, 221, 52, 245, 209, 87, 39, 252, 41, 21, 68, 78, 110, 131, 249, 162};
.global .align 16 .b8 __cudart_sin_cos_coeffs[128] = {70, 210, 176, 44, 241, 229, 90, 190, 146, 227, 172, 105, 227, 29, 199, 62, 161, 98, 219, 25, 160, 1, 42, 191, 24, 8, 17, 17, 17, 17, 129, 63, 84, 85, 85, 85, 85, 85, 197, 191, 0, 0, 0, 0, 0, 0, 0, 0, 0, 0, 0, 0, 0, 0, 0, 0, 100, 129, 253, 32, 131, 255, 168, 189, 40, 133, 239, 193, 167, 238, 33, 62, 217, 230, 6, 142, 79, 126, 146, 190, 233, 188, 221, 25, 160, 1, 250, 62, 71, 93, 193, 22, 108, 193, 86, 191, 81, 85, 85, 85, 85, 85, 165, 63, 0, 0, 0, 0, 0, 0, 224, 191, 0, 0, 0, 0, 0, 0, 240, 63};

.visible .entry _Z33gpuKernelSphericalHarmonicsBesselIdEvPT_S1_S1_S1_S1_S1_S1_S1_S1_S1_S0_iii(
	.param .u64 .ptr .align 1 _Z33gpuKernelSphericalHarmonicsBesselIdEvPT_S1_S1_S1_S1_S1_S1_S1_S1_S1_S0_iii_param_0,
	.param .u64 .ptr .align 1 _Z33gpuKernelSphericalHarmonicsBesselIdEvPT_S1_S1_S1_S1_S1_S1_S1_S1_S1_S0_iii_param_1,
	.param .u64 .ptr .align 1 _Z33gpuKernelSphericalHarmonicsBesselIdEvPT_S1_S1_S1_S1_S1_S1_S1_S1_S1_S0_iii_param_2,
	.param .u64 .ptr .align 1 _Z33gpuKernelSphericalHarmonicsBesselIdEvPT_S1_S1_S1_S1_S1_S1_S1_S1_S1_S0_iii_param_3,
	.param .u64 .ptr .align 1 _Z33gpuKernelSphericalHarmonicsBesselIdEvPT_S1_S1_S1_S1_S1_S1_S1_S1_S1_S0_iii_param_4,
	.param .u64 .ptr .align 1 _Z33gpuKernelSphericalHarmonicsBesselIdEvPT_S1_S1_S1_S1_S1_S1_S1_S1_S1_S0_iii_param_5,
	.param .u64 .ptr .align 1 _Z33gpuKernelSphericalHarmonicsBesselIdEvPT_S1_S1_S1_S1_S1_S1_S1_S1_S1_S0_iii_param_6,
	.param .u64 .ptr .align 1 _Z33gpuKernelSphericalHarmonicsBesselIdEvPT_S1_S1_S1_S1_S1_S1_S1_S1_S1_S0_iii_param_7,
	.param .u64 .ptr .align 1 _Z33gpuKernelSphericalHarmonicsBesselIdEvPT_S1_S1_S1_S1_S1_S1_S1_S1_S1_S0_iii_param_8,
	.param .u64 .ptr .align 1 _Z33gpuKernelSphericalHarmonicsBesselIdEvPT_S1_S1_S1_S1_S1_S1_S1_S1_S1_S0_iii_param_9,
	.param .f64 _Z33gpuKernelSphericalHarmonicsBesselIdEvPT_S1_S1_S1_S1_S1_S1_S1_S1_S1_S0_iii_param_10,
	.param .u32 _Z33gpuKernelSphericalHarmonicsBesselIdEvPT_S1_S1_S1_S1_S1_S1_S1_S1_S1_S0_iii_param_11,
	.param .u32 _Z33gpuKernelSphericalHarmonicsBesselIdEvPT_S1_S1_S1_S1_S1_S1_S1_S1_S1_S0_iii_param_12,
	.param .u32 _Z33gpuKernelSphericalHarmonicsBesselIdEvPT_S1_S1_S1_S1_S1_S1_S1_S1_S1_S0_iii_param_13
)
{
	.reg .pred 	%p<113>;
	.reg .b16 	%rs<13>;
	.reg .b32 	%r<402>;
	.reg .b64 	%rd<236>;
	.reg .b64 	%fd<966>;

	ld.param.u64 	%rd15, [_Z33gpuKernelSphericalHarmonicsBesselIdEvPT_S1_S1_S1_S1_S1_S1_S1_S1_S1_S0_iii_param_0];
	ld.param.u64 	%rd16, [_Z33gpuKernelSphericalHarmonicsBesselIdEvPT_S1_S1_S1_S1_S1_S1_S1_S1_S1_S0_iii_param_1];
	ld.param.u64 	%rd17, [_Z33gpuKernelSphericalHarmonicsBesselIdEvPT_S1_S1_S1_S1_S1_S1_S1_S1_S1_S0_iii_param_5];
	ld.param.u64 	%rd18, [_Z33gpuKernelSphericalHarmonicsBesselIdEvPT_S1_S1_S1_S1_S1_S1_S1_S1_S1_S0_iii_param_6];
	ld.param.u64 	%rd19, [_Z33gpuKernelSphericalHarmonicsBesselIdEvPT_S1_S1_S1_S1_S1_S1_S1_S1_S1_S0_iii_param_7];
	ld.param.u64 	%rd20, [_Z33gpuKernelSphericalHarmonicsBesselIdEvPT_S1_S1_S1_S1_S1_S1_S1_S1_S1_S0_iii_param_8];
	ld.param.u64 	%rd21, [_Z33gpuKernelSphericalHarmonicsBesselIdEvPT_S1_S1_S1_S1_S1_S1_S1_S1_S1_S0_iii_param_9];
	ld.param.f64 	%fd129, [_Z33gpuKernelSphericalHarmonicsBesselIdEvPT_S1_S1_S1_S1_S1_S1_S1_S1_S1_S0_iii_param_10];
	ld.param.u32 	%r138, [_Z33gpuKernelSphericalHarmonicsBesselIdEvPT_S1_S1_S1_S1_S1_S1_S1_S1_S1_S0_iii_param_12];
	ld.param.u32 	%r139, [_Z33gpuKernelSphericalHarmonicsBesselIdEvPT_S1_S1_S1_S1_S1_S1_S1_S1_S1_S0_iii_param_13];
	cvta.to.global.u64 	%rd1, %rd16;
	cvta.to.global.u64 	%rd2, %rd15;
	cvta.to.global.u64 	%rd3, %rd20;
	cvta.to.global.u64 	%rd4, %rd17;
	cvta.to.global.u64 	%rd5, %rd21;
	cvta.to.global.u64 	%rd6, %rd18;
	cvta.to.global.u64 	%rd7, %rd19;
	mov.u32 	%r140, %tid.x;
	mov.u32 	%r141, %ctaid.x;
	mov.u32 	%r142, %ntid.x;
	mad.lo.s32 	%r352, %r141, %r142, %r140;
	setp.ge.s32 	%p1, %r352, %r139;
	@%p1 bra 	$L__BB0_139;
	ld.param.u32 	%r349, [_Z33gpuKernelSphericalHarmonicsBesselIdEvPT_S1_S1_S1_S1_S1_S1_S1_S1_S1_S0_iii_param_11];
	mul.f64 	%fd1, %fd129, 0d4010000000000000;
	rcp.rn.f64 	%fd130, %fd1;
	sqrt.rn.f64 	%fd2, %fd130;
	add.s32 	%r2, %r349, 1;
	shl.b32 	%r3, %r138, 1;
	and.b32  	%r4, %r138, 7;
	add.s32 	%r5, %r4, -1;
	and.b32  	%r6, %r138, 3;
	and.b32  	%r7, %r138, 1;
	and.b32  	%r8, %r138, 2147483640;
$L__BB0_2:
	ld.param.u64 	%rd235, [_Z33gpuKernelSphericalHarmonicsBesselIdEvPT_S1_S1_S1_S1_S1_S1_S1_S1_S1_S0_iii_param_4];
	ld.param.u64 	%rd234, [_Z33gpuKernelSphericalHarmonicsBesselIdEvPT_S1_S1_S1_S1_S1_S1_S1_S1_S1_S0_iii_param_3];
	ld.param.u64 	%rd233, [_Z33gpuKernelSphericalHarmonicsBesselIdEvPT_S1_S1_S1_S1_S1_S1_S1_S1_S1_S0_iii_param_2];
	mov.b64 	%rd22, 4607182418800017408;
	st.global.u64 	[%rd7], %rd22;
	cvta.to.global.u64 	%rd23, %rd233;
	mul.wide.s32 	%rd24, %r352, 8;
	add.s64 	%rd25, %rd23, %rd24;
	ld.global.f64 	%fd3, [%rd25];
	cvta.to.global.u64 	%rd26, %rd234;
	add.s64 	%rd27, %rd26, %rd24;
	ld.global.f64 	%fd4, [%rd27];
	mul.f64 	%fd131, %fd4, %fd4;
	fma.rn.f64 	%fd132, %fd3, %fd3, %fd131;
	cvta.to.global.u64 	%rd28, %rd235;
	add.s64 	%rd29, %rd28, %rd24;
	ld.global.f64 	%fd133, [%rd29];
	fma.rn.f64 	%fd134, %fd133, %fd133, %fd132;
	sqrt.rn.f64 	%fd5, %fd134;
	div.rn.f64 	%fd6, %fd133, %fd5;
	{
	.reg .b32 %temp; 
	mov.b64 	{%temp, %r10}, %fd6;
	}
	abs.f64 	%fd7, %fd6;
	{
	.reg .b32 %temp; 
	mov.b64 	{%temp, %r143}, %fd7;
	}
	setp.gt.s32 	%p2, %r143, 1071801957;
	@%p2 bra 	$L__BB0_6;
	mul.f64 	%fd175, %fd6, %fd6;
	fma.rn.f64 	%fd176, %fd175, 0d3FB0066BDC1895E9, 0dBFB3823B180754AF;
	fma.rn.f64 	%fd177, %fd176, %fd175, 0d3FB11E52CC2F79AE;
	fma.rn.f64 	%fd178, %fd177, %fd175, 0dBF924EAF3526861B;
	fma.rn.f64 	%fd179, %fd178, %fd175, 0d3F91DF02A31E6CB7;
	fma.rn.f64 	%fd180, %fd179, %fd175, 0d3F847D18B0EEC6CC;
	fma.rn.f64 	%fd181, %fd180, %fd175, 0d3F8D0AF961BA53B0;
	fma.rn.f64 	%fd182, %fd181, %fd175, 0d3F91BF7734CF1C48;
	fma.rn.f64 	%fd183, %fd182, %fd175, 0d3F96E91483144EF7;
	fma.rn.f64 	%fd184, %fd183, %fd175, 0d3F9F1C6E0A4F9F81;
	fma.rn.f64 	%fd185, %fd184, %fd175, 0d3FA6DB6DC27FA92B;
	fma.rn.f64 	%fd186, %fd185, %fd175, 0d3FB333333320F91B;
	fma.rn.f64 	%fd187, %fd186, %fd175, 0d3FC5555555555F4D;
	mul.f64 	%fd188, %fd175, %fd187;
	fma.rn.f64 	%fd8, %fd188, %fd7, %fd7;
	setp.gt.s32 	%p6, %r10, -1;
	@%p6 bra 	$L__BB0_5;
	mov.f64 	%fd193, 0d3C91A62633145C07;
	add.rn.f64 	%fd194, %fd8, %fd193;
	mov.f64 	%fd195, 0d3FF921FB54442D18;
	add.rn.f64 	%fd938, %fd195, %fd194;
	bra.uni 	$L__BB0_7;
$L__BB0_5:
	mov.f64 	%fd189, 0dBC91A62633145C07;
	add.rn.f64 	%fd190, %fd8, %fd189;
	neg.f64 	%fd191, %fd190;
	mov.f64 	%fd192, 0d3FF921FB54442D18;
	add.rn.f64 	%fd938, %fd192, %fd191;
	bra.uni 	$L__BB0_7;
$L__BB0_6:
	mov.f64 	%fd135, 0d3FF0000000000000;
	sub.f64 	%fd136, %fd135, %fd7;
	{
	.reg .b32 %temp; 
	mov.b64 	{%r144, %temp}, %fd136;
	}
	{
	.reg .b32 %temp; 
	mov.b64 	{%temp, %r145}, %fd136;
	}
	add.s32 	%r146, %r145, -1048576;
	mov.b64 	%fd137, {%r144, %r146};
	rsqrt.approx.ftz.f64 	%fd138, %fd137;
	{
	.reg .b32 %temp; 
	mov.b64 	{%r147, %temp}, %fd138;
	}
	{
	.reg .b32 %temp; 
	mov.b64 	{%temp, %r148}, %fd138;
	}
	add.s32 	%r149, %r148, -1048576;
	mov.b64 	%fd139, {%r147, %r149};
	mul.f64 	%fd140, %fd137, %fd138;
	neg.f64 	%fd141, %fd140;
	fma.rn.f64 	%fd142, %fd140, %fd141, %fd137;
	fma.rn.f64 	%fd143, %fd142, %fd139, %fd140;
	neg.f64 	%fd144, %fd143;
	fma.rn.f64 	%fd145, %fd138, %fd144, 0d3FF0000000000000;
	fma.rn.f64 	%fd146, %fd145, %fd139, %fd139;
	fma.rn.f64 	%fd147, %fd143, %fd144, %fd137;
	fma.rn.f64 	%fd148, %fd147, %fd146, %fd143;
	{
	.reg .b32 %temp; 
	mov.b64 	{%r150, %temp}, %fd148;
	}
	{
	.reg .b32 %temp; 
	mov.b64 	{%temp, %r151}, %fd148;
	}
	add.s32 	%r152, %r151, 1048576;
	mov.b64 	%fd149, {%r150, %r152};
	fma.rn.f64 	%fd150, %fd136, 0d3EC715B371155F70, 0dBEBAC2FE66FAAC4B;
	fma.rn.f64 	%fd151, %fd150, %fd136, 0d3ED9A9B88EFCD9B8;
	fma.rn.f64 	%fd152, %fd151, %fd136, 0d3EDD0F40A8A0C4C3;
	fma.rn.f64 	%fd153, %fd152, %fd136, 0d3EF46D4CFA9E0E1F;
	fma.rn.f64 	%fd154, %fd153, %fd136, 0d3F079C168D1E2422;
	fma.rn.f64 	%fd155, %fd154, %fd136, 0d3F1C9A88C3BCA540;
	fma.rn.f64 	%fd156, %fd155, %fd136, 0d3F31C4E64BD476DF;
	fma.rn.f64 	%fd157, %fd156, %fd136, 0d3F46E8BA60009C8F;
	fma.rn.f64 	%fd158, %fd157, %fd136, 0d3F5F1C71C62B05A2;
	fma.rn.f64 	%fd159, %fd158, %fd136, 0d3F76DB6DB6DC9F2C;
	fma.rn.f64 	%fd160, %fd159, %fd136, 0d3F9333333333329C;
	fma.rn.f64 	%fd161, %fd160, %fd136, 0d3FB5555555555555;
	setp.lt.s32 	%p3, %r145, 1;
	mov.f64 	%fd162, 0d0000000000000000;
	mul.rn.f64 	%fd163, %fd7, %fd162;
	mul.f64 	%fd164, %fd136, %fd161;
	fma.rn.f64 	%fd165, %fd164, %fd149, %fd149;
	selp.f64 	%fd166, %fd163, %fd165, %p3;
	setp.lt.s32 	%p4, %r145, 0;
	mov.f64 	%fd167, 0d7FF0000000000000;
	mul.rn.f64 	%fd168, %fd166, %fd167;
	selp.f64 	%fd169, %fd168, %fd166, %p4;
	setp.lt.s32 	%p5, %r10, 0;
	mov.f64 	%fd170, 0dBCA1A62633145C07;
	add.rn.f64 	%fd171, %fd169, %fd170;
	neg.f64 	%fd172, %fd171;
	mov.f64 	%fd173, 0d400921FB54442D18;
	add.rn.f64 	%fd174, %fd173, %fd172;
	selp.f64 	%fd938, %fd174, %fd169, %p5;
$L__BB0_7:
	abs.f64 	%fd13, %fd3;
	abs.f64 	%fd14, %fd4;
	setp.leu.f64 	%p7, %fd14, %fd13;
	setp.gt.f64 	%p8, %fd14, %fd13;
	selp.f64 	%fd15, %fd14, %fd13, %p8;
	selp.f64 	%fd196, %fd13, %fd14, %p8;
	div.rn.f64 	%fd197, %fd196, %fd15;
	mul.f64 	%fd198, %fd197, %fd197;
	fma.rn.f64 	%fd199, %fd198, 0dBEF53E1D2A25FF7E, 0d3F2D3B63DBB65B49;
	fma.rn.f64 	%fd200, %fd199, %fd198, 0dBF5312788DDE082E;
	fma.rn.f64 	%fd201, %fd200, %fd198, 0d3F6F9690C8249315;
	fma.rn.f64 	%fd202, %fd201, %fd198, 0dBF82CF5AABC7CF0D;
	fma.rn.f64 	%fd203, %fd202, %fd198, 0d3F9162B0B2A3BFDE;
	fma.rn.f64 	%fd204, %fd203, %fd198, 0dBF9A7256FEB6FC6B;
	fma.rn.f64 	%fd205, %fd204, %fd198, 0d3FA171560CE4A489;
	fma.rn.f64 	%fd206, %fd205, %fd198, 0dBFA4F44D841450E4;
	fma.rn.f64 	%fd207, %fd206, %fd198, 0d3FA7EE3D3F36BB95;
	fma.rn.f64 	%fd208, %fd207, %fd198, 0dBFAAD32AE04A9FD1;
	fma.rn.f64 	%fd209, %fd208, %fd198, 0d3FAE17813D66954F;
	fma.rn.f64 	%fd210, %fd209, %fd198, 0dBFB11089CA9A5BCD;
	fma.rn.f64 	%fd211, %fd210, %fd198, 0d3FB3B12B2DB51738;
	fma.rn.f64 	%fd212, %fd211, %fd198, 0dBFB745D022F8DC5C;
	fma.rn.f64 	%fd213, %fd212, %fd198, 0d3FBC71C709DFE927;
	fma.rn.f64 	%fd214, %fd213, %fd198, 0dBFC2492491FA1744;
	fma.rn.f64 	%fd215, %fd214, %fd198, 0d3FC99999999840D2;
	fma.rn.f64 	%fd216, %fd215, %fd198, 0dBFD555555555544C;
	mul.f64 	%fd217, %fd198, %fd216;
	fma.rn.f64 	%fd16, %fd217, %fd197, %fd197;
	@%p7 bra 	$L__BB0_9;
	{
	.reg .b32 %temp; 
	mov.b64 	{%temp, %r154}, %fd3;
	}
	setp.lt.s32 	%p10, %r154, 0;
	neg.f64 	%fd220, %fd16;
	selp.f64 	%fd221, %fd16, %fd220, %p10;
	add.f64 	%fd939, %fd221, 0d3FF921FB54442D18;
	bra.uni 	$L__BB0_10;
$L__BB0_9:
	{
	.reg .b32 %temp; 
	mov.b64 	{%temp, %r153}, %fd3;
	}
	setp.lt.s32 	%p9, %r153, 0;
	mov.f64 	%fd218, 0d400921FB54442D18;
	sub.f64 	%fd219, %fd218, %fd16;
	selp.f64 	%fd939, %fd219, %fd16, %p9;
$L__BB0_10:
	setp.neu.f64 	%p11, %fd15, 0d0000000000000000;
	@%p11 bra 	$L__BB0_12;
	{
	.reg .b32 %temp; 
	mov.b64 	{%temp, %r156}, %fd3;
	}
	setp.lt.s32 	%p14, %r156, 0;
	selp.f64 	%fd940, 0d400921FB54442D18, 0d0000000000000000, %p14;
	bra.uni 	$L__BB0_13;
$L__BB0_12:
	setp.eq.f64 	%p12, %fd13, %fd14;
	{
	.reg .b32 %temp; 
	mov.b64 	{%temp, %r155}, %fd3;
	}
	setp.lt.s32 	%p13, %r155, 0;
	selp.f64 	%fd222, 0d4002D97C7F3321D2, 0d3FE921FB54442D18, %p13;
	selp.f64 	%fd940, %fd222, %fd939, %p12;
$L__BB0_13:
	add.rn.f64 	%fd223, %fd13, %fd14;
	setp.lt.s32 	%p15, %r138, 1;
	setp.nan.f64 	%p16, %fd223, %fd223;
	copysign.f64 	%fd224, %fd4, %fd940;
	selp.f64 	%fd23, %fd223, %fd224, %p16;
	@%p15 bra 	$L__BB0_34;
	setp.eq.s32 	%p17, %r138, 1;
	mov.b32 	%r360, 0;
	@%p17 bra 	$L__BB0_27;
	and.b32  	%r360, %r138, 2147483646;
	neg.s32 	%r355, %r360;
	mov.b32 	%r353, 0;
	mov.u32 	%r354, %r352;
$L__BB0_16:
	mul.wide.s32 	%rd30, %r353, 8;
	add.s64 	%rd8, %rd4, %rd30;
	ld.global.f64 	%fd225, [%rd8];
	mul.f64 	%fd24, %fd5, %fd225;
	abs.f64 	%fd25, %fd24;
	setp.neu.f64 	%p18, %fd25, 0d7FF0000000000000;
	@%p18 bra 	$L__BB0_18;
	mov.f64 	%fd231, 0d0000000000000000;
	mul.rn.f64 	%fd942, %fd24, %fd231;
	mov.b32 	%r357, 1;
	bra.uni 	$L__BB0_21;
$L__BB0_18:
	mul.f64 	%fd226, %fd24, 0d3FE45F306DC9C883;
	cvt.rni.s32.f64 	%r356, %fd226;
	cvt.rn.f64.s32 	%fd227, %r356;
	fma.rn.f64 	%fd228, %fd227, 0dBFF921FB54442D18, %fd24;
	fma.rn.f64 	%fd229, %fd227, 0dBC91A62633145C00, %fd228;
	fma.rn.f64 	%fd942, %fd227, 0dB97B839A252049C0, %fd229;
	setp.ltu.f64 	%p19, %fd25, 0d41E0000000000000;
	@%p19 bra 	$L__BB0_20;
	{ // callseq 0, 0
	.param .b64 param0;
	st.param.f64 	[param0], %fd24;
	.param .align 16 .b8 retval0[16];
	call.uni (retval0), 
	__internal_trig_reduction_slowpathd, 
	(
	param0
	);
	ld.param.f64 	%fd942, [retval0];
	ld.param.b32 	%r356, [retval0+8];
	} // callseq 0
$L__BB0_20:
	add.s32 	%r357, %r356, 1;
$L__BB0_21:
	shl.b32 	%r162, %r357, 6;
	cvt.u64.u32 	%rd31, %r162;
	and.b64  	%rd32, %rd31, 64;
	mov.u64 	%rd33, __cudart_sin_cos_coeffs;
	add.s64 	%rd34, %rd33, %rd32;
	mul.rn.f64 	%fd232, %fd942, %fd942;
	and.b32  	%r163, %r357, 1;
	setp.eq.b32 	%p20, %r163, 1;
	selp.f64 	%fd233, 0dBDA8FF8320FD8164, 0d3DE5DB65F9785EBA, %p20;
	ld.global.nc.v2.f64 	{%fd234, %fd235}, [%rd34];
	fma.rn.f64 	%fd236, %fd233, %fd232, %fd234;
	fma.rn.f64 	%fd237, %fd236, %fd232, %fd235;
	ld.global.nc.v2.f64 	{%fd238, %fd239}, [%rd34+16];
	fma.rn.f64 	%fd240, %fd237, %fd232, %fd238;
	fma.rn.f64 	%fd241, %fd240, %fd232, %fd239;
	ld.global.nc.v2.f64 	{%fd242, %fd243}, [%rd34+32];
	fma.rn.f64 	%fd244, %fd241, %fd232, %fd242;
	fma.rn.f64 	%fd245, %fd244, %fd232, %fd243;
	fma.rn.f64 	%fd246, %fd245, %fd942, %fd942;
	fma.rn.f64 	%fd247, %fd245, %fd232, 0d3FF0000000000000;
	selp.f64 	%fd248, %fd247, %fd246, %p20;
	and.b32  	%r164, %r357, 2;
	setp.eq.s32 	%p21, %r164, 0;
	mov.f64 	%fd249, 0d0000000000000000;
	sub.f64 	%fd250, %fd249, %fd248;
	selp.f64 	%fd251, %fd248, %fd250, %p21;
	div.rn.f64 	%fd252, %fd251, %fd24;
	mul.f64 	%fd253, %fd2, %fd252;
	mul.wide.s32 	%rd35, %r354, 8;
	add.s64 	%rd9, %rd2, %rd35;
	st.global.f64 	[%rd9], %fd253;
	mul.f64 	%fd254, %fd252, 0d0000000000000000;
	add.s64 	%rd10, %rd1, %rd35;
	st.global.f64 	[%rd10], %fd254;
	mul.wide.s32 	%rd36, %r2, 8;
	add.s64 	%rd37, %rd8, %rd36;
	ld.global.f64 	%fd255, [%rd37];
	mul.f64 	%fd31, %fd5, %fd255;
	abs.f64 	%fd32, %fd31;
	setp.eq.f64 	%p22, %fd32, 0d7FF0000000000000;
	@%p22 bra 	$L__BB0_25;
	mul.f64 	%fd256, %fd31, 0d3FE45F306DC9C883;
	cvt.rni.s32.f64 	%r358, %fd256;
	cvt.rn.f64.s32 	%fd257, %r358;
	fma.rn.f64 	%fd258, %fd257, 0dBFF921FB54442D18, %fd31;
	fma.rn.f64 	%fd259, %fd257, 0dBC91A62633145C00, %fd258;
	fma.rn.f64 	%fd944, %fd257, 0dB97B839A252049C0, %fd259;
	setp.ltu.f64 	%p23, %fd32, 0d41E0000000000000;
	@%p23 bra 	$L__BB0_24;
	{ // callseq 1, 0
	.param .b64 param0;
	st.param.f64 	[param0], %fd31;
	.param .align 16 .b8 retval0[16];
	call.uni (retval0), 
	__internal_trig_reduction_slowpathd, 
	(
	param0
	);
	ld.param.f64 	%fd944, [retval0];
	ld.param.b32 	%r358, [retval0+8];
	} // callseq 1
$L__BB0_24:
	add.s32 	%r359, %r358, 1;
	bra.uni 	$L__BB0_26;
$L__BB0_25:
	mov.f64 	%fd261, 0d0000000000000000;
	mul.rn.f64 	%fd944, %fd31, %fd261;
	mov.b32 	%r359, 1;
$L__BB0_26:
	ld.param.u32 	%r350, [_Z33gpuKernelSphericalHarmonicsBesselIdEvPT_S1_S1_S1_S1_S1_S1_S1_S1_S1_S0_iii_param_11];
	shl.b32 	%r167, %r359, 6;
	cvt.u64.u32 	%rd38, %r167;
	and.b64  	%rd39, %rd38, 64;
	add.s64 	%rd41, %rd33, %rd39;
	mul.rn.f64 	%fd262, %fd944, %fd944;
	and.b32  	%r168, %r359, 1;
	setp.eq.b32 	%p24, %r168, 1;
	selp.f64 	%fd263, 0dBDA8FF8320FD8164, 0d3DE5DB65F9785EBA, %p24;
	ld.global.nc.v2.f64 	{%fd264, %fd265}, [%rd41];
	fma.rn.f64 	%fd266, %fd263, %fd262, %fd264;
	fma.rn.f64 	%fd267, %fd266, %fd262, %fd265;
	ld.global.nc.v2.f64 	{%fd268, %fd269}, [%rd41+16];
	fma.rn.f64 	%fd270, %fd267, %fd262, %fd268;
	fma.rn.f64 	%fd271, %fd270, %fd262, %fd269;
	ld.global.nc.v2.f64 	{%fd272, %fd273}, [%rd41+32];
	fma.rn.f64 	%fd274, %fd271, %fd262, %fd272;
	fma.rn.f64 	%fd275, %fd274, %fd262, %fd273;
	fma.rn.f64 	%fd276, %fd275, %fd944, %fd944;
	fma.rn.f64 	%fd277, %fd275, %fd262, 0d3FF0000000000000;
	selp.f64 	%fd278, %fd277, %fd276, %p24;
	and.b32  	%r169, %r359, 2;
	setp.eq.s32 	%p25, %r169, 0;
	mov.f64 	%fd279, 0d0000000000000000;
	sub.f64 	%fd280, %fd279, %fd278;
	selp.f64 	%fd281, %fd278, %fd280, %p25;
	div.rn.f64 	%fd282, %fd281, %fd31;
	mul.f64 	%fd283, %fd2, %fd282;
	mul.wide.s32 	%rd42, %r139, 8;
	add.s64 	%rd43, %rd9, %rd42;
	st.global.f64 	[%rd43], %fd283;
	mul.f64 	%fd284, %fd282, 0d0000000000000000;
	add.s64 	%rd44, %rd10, %rd42;
	st.global.f64 	[%rd44], %fd284;
	add.s32 	%r355, %r355, 2;
	shl.b32 	%r170, %r139, 1;
	add.s32 	%r354, %r354, %r170;
	shl.b32 	%r171, %r350, 1;
	add.s32 	%r172, %r171, %r353;
	add.s32 	%r353, %r172, 2;
	setp.ne.s32 	%p26, %r355, 0;
	@%p26 bra 	$L__BB0_16;
$L__BB0_27:
	setp.eq.s32 	%p27, %r7, 0;
	@%p27 bra 	$L__BB0_34;
	mul.lo.s32 	%r173, %r360, %r2;
	mul.wide.s32 	%rd45, %r173, 8;
	add.s64 	%rd46, %rd4, %rd45;
	ld.global.f64 	%fd285, [%rd46];
	mul.f64 	%fd38, %fd5, %fd285;
	abs.f64 	%fd39, %fd38;
	setp.eq.f64 	%p28, %fd39, 0d7FF0000000000000;
	@%p28 bra 	$L__BB0_32;
	mul.f64 	%fd286, %fd38, 0d3FE45F306DC9C883;
	cvt.rni.s32.f64 	%r361, %fd286;
	cvt.rn.f64.s32 	%fd287, %r361;
	fma.rn.f64 	%fd288, %fd287, 0dBFF921FB54442D18, %fd38;
	fma.rn.f64 	%fd289, %fd287, 0dBC91A62633145C00, %fd288;
	fma.rn.f64 	%fd946, %fd287, 0dB97B839A252049C0, %fd289;
	setp.ltu.f64 	%p29, %fd39, 0d41E0000000000000;
	@%p29 bra 	$L__BB0_31;
	{ // callseq 2, 0
	.param .b64 param0;
	st.param.f64 	[param0], %fd38;
	.param .align 16 .b8 retval0[16];
	call.uni (retval0), 
	__internal_trig_reduction_slowpathd, 
	(
	param0
	);
	ld.param.f64 	%fd946, [retval0];
	ld.param.b32 	%r361, [retval0+8];
	} // callseq 2
$L__BB0_31:
	add.s32 	%r362, %r361, 1;
	bra.uni 	$L__BB0_33;
$L__BB0_32:
	mov.f64 	%fd291, 0d0000000000000000;
	mul.rn.f64 	%fd946, %fd38, %fd291;
	mov.b32 	%r362, 1;
$L__BB0_33:
	shl.b32 	%r176, %r362, 6;
	cvt.u64.u32 	%rd47, %r176;
	and.b64  	%rd48, %rd47, 64;
	mov.u64 	%rd49, __cudart_sin_cos_coeffs;
	add.s64 	%rd50, %rd49, %rd48;
	mul.rn.f64 	%fd292, %fd946, %fd946;
	and.b32  	%r177, %r362, 1;
	setp.eq.b32 	%p30, %r177, 1;
	selp.f64 	%fd293, 0dBDA8FF8320FD8164, 0d3DE5DB65F9785EBA, %p30;
	ld.global.nc.v2.f64 	{%fd294, %fd295}, [%rd50];
	fma.rn.f64 	%fd296, %fd293, %fd292, %fd294;
	fma.rn.f64 	%fd297, %fd296, %fd292, %fd295;
	ld.global.nc.v2.f64 	{%fd298, %fd299}, [%rd50+16];
	fma.rn.f64 	%fd300, %fd297, %fd292, %fd298;
	fma.rn.f64 	%fd301, %fd300, %fd292, %fd299;
	ld.global.nc.v2.f64 	{%fd302, %fd303}, [%rd50+32];
	fma.rn.f64 	%fd304, %fd301, %fd292, %fd302;
	fma.rn.f64 	%fd305, %fd304, %fd292, %fd303;
	fma.rn.f64 	%fd306, %fd305, %fd946, %fd946;
	fma.rn.f64 	%fd307, %fd305, %fd292, 0d3FF0000000000000;
	selp.f64 	%fd308, %fd307, %fd306, %p30;
	and.b32  	%r178, %r362, 2;
	setp.eq.s32 	%p31, %r178, 0;
	mov.f64 	%fd309, 0d0000000000000000;
	sub.f64 	%fd310, %fd309, %fd308;
	selp.f64 	%fd311, %fd308, %fd310, %p31;
	div.rn.f64 	%fd312, %fd311, %fd38;
	mad.lo.s32 	%r179, %r360, %r139, %r352;
	mul.f64 	%fd313, %fd2, %fd312;
	mul.wide.s32 	%rd51, %r179, 8;
	add.s64 	%rd52, %rd2, %rd51;
	st.global.f64 	[%rd52], %fd313;
	mul.f64 	%fd314, %fd312, 0d0000000000000000;
	add.s64 	%rd53, %rd1, %rd51;
	st.global.f64 	[%rd53], %fd314;
$L__BB0_34:
	abs.f64 	%fd45, %fd938;
	setp.neu.f64 	%p32, %fd45, 0d7FF0000000000000;
	@%p32 bra 	$L__BB0_36;
	mov.f64 	%fd320, 0d0000000000000000;
	mul.rn.f64 	%fd948, %fd938, %fd320;
	mov.b32 	%r364, 1;
	bra.uni 	$L__BB0_39;
$L__BB0_36:
	mul.f64 	%fd315, %fd938, 0d3FE45F306DC9C883;
	cvt.rni.s32.f64 	%r363, %fd315;
	cvt.rn.f64.s32 	%fd316, %r363;
	fma.rn.f64 	%fd317, %fd316, 0dBFF921FB54442D18, %fd938;
	fma.rn.f64 	%fd318, %fd316, 0dBC91A62633145C00, %fd317;
	fma.rn.f64 	%fd948, %fd316, 0dB97B839A252049C0, %fd318;
	setp.ltu.f64 	%p33, %fd45, 0d41E0000000000000;
	@%p33 bra 	$L__BB0_38;
	{ // callseq 3, 0
	.param .b64 param0;
	st.param.f64 	[param0], %fd938;
	.param .align 16 .b8 retval0[16];
	call.uni (retval0), 
	__internal_trig_reduction_slowpathd, 
	(
	param0
	);
	ld.param.f64 	%fd948, [retval0];
	ld.param.b32 	%r363, [retval0+8];
	} // callseq 3
$L__BB0_38:
	add.s32 	%r364, %r363, 1;
$L__BB0_39:
	setp.neu.f64 	%p34, %fd45, 0d7FF0000000000000;
	shl.b32 	%r182, %r364, 6;
	cvt.u64.u32 	%rd54, %r182;
	and.b64  	%rd55, %rd54, 64;
	mov.u64 	%rd56, __cudart_sin_cos_coeffs;
	add.s64 	%rd57, %rd56, %rd55;
	mul.rn.f64 	%fd321, %fd948, %fd948;
	and.b32  	%r183, %r364, 1;
	setp.eq.b32 	%p35, %r183, 1;
	selp.f64 	%fd322, 0dBDA8FF8320FD8164, 0d3DE5DB65F9785EBA, %p35;
	ld.global.nc.v2.f64 	{%fd323, %fd324}, [%rd57];
	fma.rn.f64 	%fd325, %fd322, %fd321, %fd323;
	fma.rn.f64 	%fd326, %fd325, %fd321, %fd324;
	ld.global.nc.v2.f64 	{%fd327, %fd328}, [%rd57+16];
	fma.rn.f64 	%fd329, %fd326, %fd321, %fd327;
	fma.rn.f64 	%fd330, %fd329, %fd321, %fd328;
	ld.global.nc.v2.f64 	{%fd331, %fd332}, [%rd57+32];
	fma.rn.f64 	%fd333, %fd330, %fd321, %fd331;
	fma.rn.f64 	%fd334, %fd333, %fd321, %fd332;
	fma.rn.f64 	%fd335, %fd334, %fd948, %fd948;
	fma.rn.f64 	%fd336, %fd334, %fd321, 0d3FF0000000000000;
	selp.f64 	%fd337, %fd336, %fd335, %p35;
	and.b32  	%r184, %r364, 2;
	setp.eq.s32 	%p36, %r184, 0;
	mov.f64 	%fd338, 0d0000000000000000;
	sub.f64 	%fd339, %fd338, %fd337;
	selp.f64 	%fd51, %fd337, %fd339, %p36;
	@%p34 bra 	$L__BB0_41;
	mov.f64 	%fd345, 0d0000000000000000;
	mul.rn.f64 	%fd949, %fd938, %fd345;
	mov.b32 	%r365, 0;
	bra.uni 	$L__BB0_43;
$L__BB0_41:
	mul.f64 	%fd340, %fd938, 0d3FE45F306DC9C883;
	cvt.rni.s32.f64 	%r365, %fd340;
	cvt.rn.f64.s32 	%fd341, %r365;
	fma.rn.f64 	%fd342, %fd341, 0dBFF921FB54442D18, %fd938;
	fma.rn.f64 	%fd343, %fd341, 0dBC91A62633145C00, %fd342;
	fma.rn.f64 	%fd949, %fd341, 0dB97B839A252049C0, %fd343;
	setp.ltu.f64 	%p37, %fd45, 0d41E0000000000000;
	@%p37 bra 	$L__BB0_43;
	{ // callseq 4, 0
	.param .b64 param0;
	st.param.f64 	[param0], %fd938;
	.param .align 16 .b8 retval0[16];
	call.uni (retval0), 
	__internal_trig_reduction_slowpathd, 
	(
	param0
	);
	ld.param.f64 	%fd949, [retval0];
	ld.param.b32 	%r365, [retval0+8];
	} // callseq 4
$L__BB0_43:
	setp.lt.s32 	%p38, %r138, 1;
	shl.b32 	%r187, %r365, 6;
	cvt.u64.u32 	%rd58, %r187;
	and.b64  	%rd59, %rd58, 64;
	add.s64 	%rd61, %rd56, %rd59;
	mul.rn.f64 	%fd346, %fd949, %fd949;
	and.b32  	%r188, %r365, 1;
	setp.eq.b32 	%p39, %r188, 1;
	selp.f64 	%fd347, 0dBDA8FF8320FD8164, 0d3DE5DB65F9785EBA, %p39;
	ld.global.nc.v2.f64 	{%fd348, %fd349}, [%rd61];
	fma.rn.f64 	%fd350, %fd347, %fd346, %fd348;
	fma.rn.f64 	%fd351, %fd350, %fd346, %fd349;
	ld.global.nc.v2.f64 	{%fd352, %fd353}, [%rd61+16];
	fma.rn.f64 	%fd354, %fd351, %fd346, %fd352;
	fma.rn.f64 	%fd355, %fd354, %fd346, %fd353;
	ld.global.nc.v2.f64 	{%fd356, %fd357}, [%rd61+32];
	fma.rn.f64 	%fd358, %fd355, %fd346, %fd356;
	fma.rn.f64 	%fd359, %fd358, %fd346, %fd357;
	fma.rn.f64 	%fd360, %fd359, %fd949, %fd949;
	fma.rn.f64 	%fd361, %fd359, %fd346, 0d3FF0000000000000;
	selp.f64 	%fd362, %fd361, %fd360, %p39;
	and.b32  	%r189, %r365, 2;
	setp.eq.s32 	%p40, %r189, 0;
	mov.f64 	%fd363, 0d0000000000000000;
	sub.f64 	%fd364, %fd363, %fd362;
	selp.f64 	%fd365, %fd362, %fd364, %p40;
	neg.f64 	%fd56, %fd365;
	st.global.f64 	[%rd6], %fd51;
	st.global.f64 	[%rd6+8], %fd56;
	@%p38 bra 	$L__BB0_55;
	ld.global.f64 	%fd366, [%rd5+8];
	mul.f64 	%fd367, %fd1, %fd366;
	mul.f64 	%fd368, %fd366, 0d4008000000000000;
	div.rn.f64 	%fd369, %fd368, %fd367;
	sqrt.rn.f64 	%fd370, %fd369;
	mul.f64 	%fd57, %fd51, %fd370;
	mov.b32 	%r366, 0;
$L__BB0_45:
	mul.lo.s32 	%r191, %r366, %r2;
	mul.wide.s32 	%rd62, %r191, 8;
	add.s64 	%rd63, %rd4, %rd62;
	ld.global.f64 	%fd371, [%rd63+8];
	mul.f64 	%fd58, %fd5, %fd371;
	abs.f64 	%fd59, %fd58;
	setp.neu.f64 	%p41, %fd59, 0d7FF0000000000000;
	@%p41 bra 	$L__BB0_47;
	mov.f64 	%fd377, 0d0000000000000000;
	mul.rn.f64 	%fd951, %fd58, %fd377;
	mov.b32 	%r368, 1;
	bra.uni 	$L__BB0_50;
$L__BB0_47:
	mul.f64 	%fd372, %fd58, 0d3FE45F306DC9C883;
	cvt.rni.s32.f64 	%r367, %fd372;
	cvt.rn.f64.s32 	%fd373, %r367;
	fma.rn.f64 	%fd374, %fd373, 0dBFF921FB54442D18, %fd58;
	fma.rn.f64 	%fd375, %fd373, 0dBC91A62633145C00, %fd374;
	fma.rn.f64 	%fd951, %fd373, 0dB97B839A252049C0, %fd375;
	setp.ltu.f64 	%p42, %fd59, 0d41E0000000000000;
	@%p42 bra 	$L__BB0_49;
	{ // callseq 5, 0
	.param .b64 param0;
	st.param.f64 	[param0], %fd58;
	.param .align 16 .b8 retval0[16];
	call.uni (retval0), 
	__internal_trig_reduction_slowpathd, 
	(
	param0
	);
	ld.param.f64 	%fd951, [retval0];
	ld.param.b32 	%r367, [retval0+8];
	} // callseq 5
$L__BB0_49:
	add.s32 	%r368, %r367, 1;
$L__BB0_50:
	setp.neu.f64 	%p43, %fd59, 0d7FF0000000000000;
	shl.b32 	%r194, %r368, 6;
	cvt.u64.u32 	%rd64, %r194;
	and.b64  	%rd65, %rd64, 64;
	add.s64 	%rd67, %rd56, %rd65;
	mul.rn.f64 	%fd378, %fd951, %fd951;
	and.b32  	%r195, %r368, 1;
	setp.eq.b32 	%p44, %r195, 1;
	selp.f64 	%fd379, 0dBDA8FF8320FD8164, 0d3DE5DB65F9785EBA, %p44;
	ld.global.nc.v2.f64 	{%fd380, %fd381}, [%rd67];
	fma.rn.f64 	%fd382, %fd379, %fd378, %fd380;
	fma.rn.f64 	%fd383, %fd382, %fd378, %fd381;
	ld.global.nc.v2.f64 	{%fd384, %fd385}, [%rd67+16];
	fma.rn.f64 	%fd386, %fd383, %fd378, %fd384;
	fma.rn.f64 	%fd387, %fd386, %fd378, %fd385;
	ld.global.nc.v2.f64 	{%fd388, %fd389}, [%rd67+32];
	fma.rn.f64 	%fd390, %fd387, %fd378, %fd388;
	fma.rn.f64 	%fd391, %fd390, %fd378, %fd389;
	fma.rn.f64 	%fd392, %fd391, %fd951, %fd951;
	fma.rn.f64 	%fd393, %fd391, %fd378, 0d3FF0000000000000;
	selp.f64 	%fd394, %fd393, %fd392, %p44;
	and.b32  	%r196, %r368, 2;
	setp.eq.s32 	%p45, %r196, 0;
	mov.f64 	%fd395, 0d0000000000000000;
	sub.f64 	%fd396, %fd395, %fd394;
	selp.f64 	%fd65, %fd394, %fd396, %p45;
	@%p43 bra 	$L__BB0_52;
	mov.f64 	%fd402, 0d0000000000000000;
	mul.rn.f64 	%fd952, %fd58, %fd402;
	mov.b32 	%r369, 0;
	bra.uni 	$L__BB0_54;
$L__BB0_52:
	mul.f64 	%fd397, %fd58, 0d3FE45F306DC9C883;
	cvt.rni.s32.f64 	%r369, %fd397;
	cvt.rn.f64.s32 	%fd398, %r369;
	fma.rn.f64 	%fd399, %fd398, 0dBFF921FB54442D18, %fd58;
	fma.rn.f64 	%fd400, %fd398, 0dBC91A62633145C00, %fd399;
	fma.rn.f64 	%fd952, %fd398, 0dB97B839A252049C0, %fd400;
	setp.ltu.f64 	%p46, %fd59, 0d41E0000000000000;
	@%p46 bra 	$L__BB0_54;
	{ // callseq 6, 0
	.param .b64 param0;
	st.param.f64 	[param0], %fd58;
	.param .align 16 .b8 retval0[16];
	call.uni (retval0), 
	__internal_trig_reduction_slowpathd, 
	(
	param0
	);
	ld.param.f64 	%fd952, [retval0];
	ld.param.b32 	%r369, [retval0+8];
	} // callseq 6
$L__BB0_54:
	shl.b32 	%r199, %r369, 6;
	cvt.u64.u32 	%rd68, %r199;
	and.b64  	%rd69, %rd68, 64;
	add.s64 	%rd71, %rd56, %rd69;
	mul.rn.f64 	%fd403, %fd952, %fd952;
	and.b32  	%r200, %r369, 1;
	setp.eq.b32 	%p47, %r200, 1;
	selp.f64 	%fd404, 0dBDA8FF8320FD8164, 0d3DE5DB65F9785EBA, %p47;
	ld.global.nc.v2.f64 	{%fd405, %fd406}, [%rd71];
	fma.rn.f64 	%fd407, %fd404, %fd403, %fd405;
	fma.rn.f64 	%fd408, %fd407, %fd403, %fd406;
	ld.global.nc.v2.f64 	{%fd409, %fd410}, [%rd71+16];
	fma.rn.f64 	%fd411, %fd408, %fd403, %fd409;
	fma.rn.f64 	%fd412, %fd411, %fd403, %fd410;
	ld.global.nc.v2.f64 	{%fd413, %fd414}, [%rd71+32];
	fma.rn.f64 	%fd415, %fd412, %fd403, %fd413;
	fma.rn.f64 	%fd416, %fd415, %fd403, %fd414;
	fma.rn.f64 	%fd417, %fd416, %fd952, %fd952;
	fma.rn.f64 	%fd418, %fd416, %fd403, 0d3FF0000000000000;
	selp.f64 	%fd419, %fd418, %fd417, %p47;
	and.b32  	%r201, %r369, 2;
	setp.eq.s32 	%p48, %r201, 0;
	mov.f64 	%fd420, 0d0000000000000000;
	sub.f64 	%fd421, %fd420, %fd419;
	selp.f64 	%fd422, %fd419, %fd421, %p48;
	div.rn.f64 	%fd423, %fd422, %fd58;
	mul.f64 	%fd424, %fd58, %fd58;
	div.rn.f64 	%fd425, %fd65, %fd424;
	add.f64 	%fd426, %fd425, %fd423;
	add.s32 	%r202, %r3, %r366;
	mad.lo.s32 	%r203, %r202, %r139, %r352;
	mul.f64 	%fd427, %fd57, %fd426;
	mul.wide.s32 	%rd72, %r203, 8;
	add.s64 	%rd73, %rd2, %rd72;
	st.global.f64 	[%rd73], %fd427;
	mul.f64 	%fd428, %fd426, 0d0000000000000000;
	add.s64 	%rd74, %rd1, %rd72;
	st.global.f64 	[%rd74], %fd428;
	add.s32 	%r366, %r366, 1;
	setp.ne.s32 	%p49, %r366, %r138;
	@%p49 bra 	$L__BB0_45;
$L__BB0_55:
	ld.global.f64 	%fd429, [%rd5];
	mul.f64 	%fd430, %fd429, 0d4008000000000000;
	ld.global.f64 	%fd431, [%rd5+16];
	mul.f64 	%fd432, %fd1, %fd431;
	div.rn.f64 	%fd433, %fd430, %fd432;
	sqrt.rn.f64 	%fd70, %fd433;
	abs.f64 	%fd71, %fd23;
	setp.neu.f64 	%p50, %fd71, 0d7FF0000000000000;
	@%p50 bra 	$L__BB0_57;
	mov.f64 	%fd439, 0d0000000000000000;
	mul.rn.f64 	%fd954, %fd23, %fd439;
	mov.b32 	%r371, 1;
	bra.uni 	$L__BB0_60;
$L__BB0_57:
	mul.f64 	%fd434, %fd23, 0d3FE45F306DC9C883;
	cvt.rni.s32.f64 	%r370, %fd434;
	cvt.rn.f64.s32 	%fd435, %r370;
	fma.rn.f64 	%fd436, %fd435, 0dBFF921FB54442D18, %fd23;
	fma.rn.f64 	%fd437, %fd435, 0dBC91A62633145C00, %fd436;
	fma.rn.f64 	%fd954, %fd435, 0dB97B839A252049C0, %fd437;
	setp.ltu.f64 	%p51, %fd71, 0d41E0000000000000;
	@%p51 bra 	$L__BB0_59;
	{ // callseq 7, 0
	.param .b64 param0;
	st.param.f64 	[param0], %fd23;
	.param .align 16 .b8 retval0[16];
	call.uni (retval0), 
	__internal_trig_reduction_slowpathd, 
	(
	param0
	);
	ld.param.f64 	%fd954, [retval0];
	ld.param.b32 	%r370, [retval0+8];
	} // callseq 7
$L__BB0_59:
	add.s32 	%r371, %r370, 1;
$L__BB0_60:
	setp.neu.f64 	%p52, %fd71, 0d7FF0000000000000;
	shl.b32 	%r206, %r371, 6;
	cvt.u64.u32 	%rd75, %r206;
	and.b64  	%rd76, %rd75, 64;
	add.s64 	%rd78, %rd56, %rd76;
	mul.rn.f64 	%fd440, %fd954, %fd954;
	and.b32  	%r207, %r371, 1;
	setp.eq.b32 	%p53, %r207, 1;
	selp.f64 	%fd441, 0dBDA8FF8320FD8164, 0d3DE5DB65F9785EBA, %p53;
	ld.global.nc.v2.f64 	{%fd442, %fd443}, [%rd78];
	fma.rn.f64 	%fd444, %fd441, %fd440, %fd442;
	fma.rn.f64 	%fd445, %fd444, %fd440, %fd443;
	ld.global.nc.v2.f64 	{%fd446, %fd447}, [%rd78+16];
	fma.rn.f64 	%fd448, %fd445, %fd440, %fd446;
	fma.rn.f64 	%fd449, %fd448, %fd440, %fd447;
	ld.global.nc.v2.f64 	{%fd450, %fd451}, [%rd78+32];
	fma.rn.f64 	%fd452, %fd449, %fd440, %fd450;
	fma.rn.f64 	%fd453, %fd452, %fd440, %fd451;
	fma.rn.f64 	%fd454, %fd453, %fd954, %fd954;
	fma.rn.f64 	%fd455, %fd453, %fd440, 0d3FF0000000000000;
	selp.f64 	%fd456, %fd455, %fd454, %p53;
	and.b32  	%r208, %r371, 2;
	setp.eq.s32 	%p54, %r208, 0;
	mov.f64 	%fd457, 0d0000000000000000;
	sub.f64 	%fd458, %fd457, %fd456;
	selp.f64 	%fd459, %fd456, %fd458, %p54;
	mul.f64 	%fd77, %fd70, %fd459;
	ld.global.f64 	%fd78, [%rd6+8];
	@%p52 bra 	$L__BB0_62;
	mov.f64 	%fd465, 0d0000000000000000;
	mul.rn.f64 	%fd955, %fd23, %fd465;
	mov.b32 	%r372, 0;
	bra.uni 	$L__BB0_64;
$L__BB0_62:
	mul.f64 	%fd460, %fd23, 0d3FE45F306DC9C883;
	cvt.rni.s32.f64 	%r372, %fd460;
	cvt.rn.f64.s32 	%fd461, %r372;
	fma.rn.f64 	%fd462, %fd461, 0dBFF921FB54442D18, %fd23;
	fma.rn.f64 	%fd463, %fd461, 0dBC91A62633145C00, %fd462;
	fma.rn.f64 	%fd955, %fd461, 0dB97B839A252049C0, %fd463;
	setp.ltu.f64 	%p55, %fd71, 0d41E0000000000000;
	@%p55 bra 	$L__BB0_64;
	{ // callseq 8, 0
	.param .b64 param0;
	st.param.f64 	[param0], %fd23;
	.param .align 16 .b8 retval0[16];
	call.uni (retval0), 
	__internal_trig_reduction_slowpathd, 
	(
	param0
	);
	ld.param.f64 	%fd955, [retval0];
	ld.param.b32 	%r372, [retval0+8];
	} // callseq 8
$L__BB0_64:
	setp.lt.s32 	%p56, %r138, 1;
	shl.b32 	%r211, %r372, 6;
	cvt.u64.u32 	%rd79, %r211;
	and.b64  	%rd80, %rd79, 64;
	add.s64 	%rd82, %rd56, %rd80;
	mul.rn.f64 	%fd466, %fd955, %fd955;
	and.b32  	%r212, %r372, 1;
	setp.eq.b32 	%p57, %r212, 1;
	selp.f64 	%fd467, 0dBDA8FF8320FD8164, 0d3DE5DB65F9785EBA, %p57;
	ld.global.nc.v2.f64 	{%fd468, %fd469}, [%rd82];
	fma.rn.f64 	%fd470, %fd467, %fd466, %fd468;
	fma.rn.f64 	%fd471, %fd470, %fd466, %fd469;
	ld.global.nc.v2.f64 	{%fd472, %fd473}, [%rd82+16];
	fma.rn.f64 	%fd474, %fd471, %fd466, %fd472;
	fma.rn.f64 	%fd475, %fd474, %fd466, %fd473;
	ld.global.nc.v2.f64 	{%fd476, %fd477}, [%rd82+32];
	fma.rn.f64 	%fd478, %fd475, %fd466, %fd476;
	fma.rn.f64 	%fd479, %fd478, %fd466, %fd477;
	fma.rn.f64 	%fd480, %fd479, %fd955, %fd955;
	fma.rn.f64 	%fd481, %fd479, %fd466, 0d3FF0000000000000;
	selp.f64 	%fd482, %fd481, %fd480, %p57;
	and.b32  	%r213, %r372, 2;
	setp.eq.s32 	%p58, %r213, 0;
	mov.f64 	%fd483, 0d0000000000000000;
	sub.f64 	%fd484, %fd483, %fd482;
	selp.f64 	%fd485, %fd482, %fd484, %p58;
	mul.f64 	%fd486, %fd70, %fd485;
	mul.f64 	%fd83, %fd78, %fd486;
	@%p56 bra 	$L__BB0_68;
	mul.f64 	%fd84, %fd78, %fd77;
	mov.b32 	%r373, 0;
$L__BB0_66:
	mul.lo.s32 	%r215, %r373, %r2;
	mul.wide.s32 	%rd83, %r215, 8;
	add.s64 	%rd84, %rd4, %rd83;
	ld.global.f64 	%fd487, [%rd84+8];
	mul.f64 	%fd85, %fd5, %fd487;
	abs.f64 	%fd86, %fd85;
	setp.neu.f64 	%p59, %fd86, 0d7FF0000000000000;
	@%p59 bra 	$L__BB0_84;
	mov.f64 	%fd493, 0d0000000000000000;
	mul.rn.f64 	%fd957, %fd85, %fd493;
	mov.b32 	%r375, 1;
	bra.uni 	$L__BB0_87;
$L__BB0_68:
	ld.param.u32 	%r351, [_Z33gpuKernelSphericalHarmonicsBesselIdEvPT_S1_S1_S1_S1_S1_S1_S1_S1_S1_S0_iii_param_11];
	setp.lt.s32 	%p68, %r351, 2;
	@%p68 bra 	$L__BB0_138;
	mov.b32 	%r380, 2;
	mov.b32 	%r379, 1;
	mov.b32 	%r378, 3;
	mov.b32 	%r377, 0;
	mov.b16 	%rs11, 0;
	mov.u16 	%rs12, %rs11;
$L__BB0_70:
	add.s16 	%rs12, %rs12, 1;
	cvt.u32.u16 	%r235, %rs12;
	and.b32  	%r75, %r235, 7;
	add.s32 	%r76, %r75, -1;
	add.s32 	%r77, %r377, 1;
	add.s32 	%r78, %r380, -1;
	mul.wide.s32 	%rd99, %r380, 8;
	add.s64 	%rd100, %rd6, %rd99;
	ld.global.f64 	%fd548, [%rd100+-8];
	add.s64 	%rd101, %rd7, %rd99;
	st.global.f64 	[%rd101+-8], %fd548;
	add.s32 	%r79, %r77, %r380;
	cvt.rn.f64.s32 	%fd97, %r79;
	mul.f64 	%fd549, %fd51, %fd548;
	mul.f64 	%fd550, %fd549, %fd97;
	st.global.f64 	[%rd100+-8], %fd550;
	mul.f64 	%fd551, %fd548, %fd56;
	mul.f64 	%fd552, %fd551, %fd97;
	st.global.f64 	[%rd100], %fd552;
	setp.lt.u32 	%p69, %r377, 7;
	mov.b32 	%r383, 0;
	@%p69 bra 	$L__BB0_73;
	and.b32  	%r383, %r379, 2147483640;
	mov.b32 	%r381, 0;
$L__BB0_72:
	.pragma "nounroll";
	mul.wide.u32 	%rd102, %r381, 8;
	add.s64 	%rd103, %rd6, %rd102;
	ld.global.f64 	%fd553, [%rd103];
	mul.f64 	%fd554, %fd51, %fd553;
	mul.f64 	%fd555, %fd554, %fd97;
	add.s32 	%r237, %r78, %r381;
	cvt.rn.f64.s32 	%fd556, %r237;
	add.s64 	%rd104, %rd7, %rd102;
	ld.global.f64 	%fd557, [%rd104];
	mul.f64 	%fd558, %fd557, %fd556;
	sub.f64 	%fd559, %fd555, %fd558;
	sub.s32 	%r238, %r380, %r381;
	cvt.rn.f64.s32 	%fd560, %r238;
	div.rn.f64 	%fd561, %fd559, %fd560;
	st.global.f64 	[%rd103], %fd561;
	st.global.f64 	[%rd104], %fd553;
	not.b32 	%r239, %r381;
	ld.global.f64 	%fd562, [%rd103+8];
	mul.f64 	%fd563, %fd51, %fd562;
	mul.f64 	%fd564, %fd563, %fd97;
	add.s32 	%r240, %r380, %r381;
	cvt.rn.f64.s32 	%fd565, %r240;
	ld.global.f64 	%fd566, [%rd104+8];
	mul.f64 	%fd567, %fd566, %fd565;
	sub.f64 	%fd568, %fd564, %fd567;
	add.s32 	%r241, %r380, %r239;
	cvt.rn.f64.s32 	%fd569, %r241;
	div.rn.f64 	%fd570, %fd568, %fd569;
	st.global.f64 	[%rd103+8], %fd570;
	st.global.f64 	[%rd104+8], %fd562;
	ld.global.f64 	%fd571, [%rd103+16];
	mul.f64 	%fd572, %fd51, %fd571;
	mul.f64 	%fd573, %fd572, %fd97;
	add.s32 	%r242, %r237, 2;
	cvt.rn.f64.s32 	%fd574, %r242;
	ld.global.f64 	%fd575, [%rd104+16];
	mul.f64 	%fd576, %fd575, %fd574;
	sub.f64 	%fd577, %fd573, %fd576;
	add.s32 	%r243, %r238, -2;
	cvt.rn.f64.s32 	%fd578, %r243;
	div.rn.f64 	%fd579, %fd577, %fd578;
	st.global.f64 	[%rd103+16], %fd579;
	st.global.f64 	[%rd104+16], %fd571;
	ld.global.f64 	%fd580, [%rd103+24];
	mul.f64 	%fd581, %fd51, %fd580;
	mul.f64 	%fd582, %fd581, %fd97;
	add.s32 	%r244, %r237, 3;
	cvt.rn.f64.s32 	%fd583, %r244;
	ld.global.f64 	%fd584, [%rd104+24];
	mul.f64 	%fd585, %fd584, %fd583;
	sub.f64 	%fd586, %fd582, %fd585;
	add.s32 	%r245, %r238, -3;
	cvt.rn.f64.s32 	%fd587, %r245;
	div.rn.f64 	%fd588, %fd586, %fd587;
	st.global.f64 	[%rd103+24], %fd588;
	st.global.f64 	[%rd104+24], %fd580;
	ld.global.f64 	%fd589, [%rd103+32];
	mul.f64 	%fd590, %fd51, %fd589;
	mul.f64 	%fd591, %fd590, %fd97;
	add.s32 	%r246, %r237, 4;
	cvt.rn.f64.s32 	%fd592, %r246;
	ld.global.f64 	%fd593, [%rd104+32];
	mul.f64 	%fd594, %fd593, %fd592;
	sub.f64 	%fd595, %fd591, %fd594;
	add.s32 	%r247, %r238, -4;
	cvt.rn.f64.s32 	%fd596, %r247;
	div.rn.f64 	%fd597, %fd595, %fd596;
	st.global.f64 	[%rd103+32], %fd597;
	st.global.f64 	[%rd104+32], %fd589;
	ld.global.f64 	%fd598, [%rd103+40];
	mul.f64 	%fd599, %fd51, %fd598;
	mul.f64 	%fd600, %fd599, %fd97;
	add.s32 	%r248, %r237, 5;
	cvt.rn.f64.s32 	%fd601, %r248;
	ld.global.f64 	%fd602, [%rd104+40];
	mul.f64 	%fd603, %fd602, %fd601;
	sub.f64 	%fd604, %fd600, %fd603;
	add.s32 	%r249, %r238, -5;
	cvt.rn.f64.s32 	%fd605, %r249;
	div.rn.f64 	%fd606, %fd604, %fd605;
	st.global.f64 	[%rd103+40], %fd606;
	st.global.f64 	[%rd104+40], %fd598;
	ld.global.f64 	%fd607, [%rd103+48];
	mul.f64 	%fd608, %fd51, %fd607;
	mul.f64 	%fd609, %fd608, %fd97;
	add.s32 	%r250, %r237, 6;
	cvt.rn.f64.s32 	%fd610, %r250;
	ld.global.f64 	%fd611, [%rd104+48];
	mul.f64 	%fd612, %fd611, %fd610;
	sub.f64 	%fd613, %fd609, %fd612;
	add.s32 	%r251, %r238, -6;
	cvt.rn.f64.s32 	%fd614, %r251;
	div.rn.f64 	%fd615, %fd613, %fd614;
	st.global.f64 	[%rd103+48], %fd615;
	st.global.f64 	[%rd104+48], %fd607;
	ld.global.f64 	%fd616, [%rd103+56];
	mul.f64 	%fd617, %fd51, %fd616;
	mul.f64 	%fd618, %fd617, %fd97;
	add.s32 	%r252, %r237, 7;
	cvt.rn.f64.s32 	%fd619, %r252;
	ld.global.f64 	%fd620, [%rd104+56];
	mul.f64 	%fd621, %fd620, %fd619;
	sub.f64 	%fd622, %fd618, %fd621;
	add.s32 	%r253, %r238, -7;
	cvt.rn.f64.s32 	%fd623, %r253;
	div.rn.f64 	%fd624, %fd622, %fd623;
	st.global.f64 	[%rd103+56], %fd624;
	st.global.f64 	[%rd104+56], %fd616;
	add.s32 	%r381, %r381, 8;
	setp.ne.s32 	%p70, %r381, %r383;
	@%p70 bra 	$L__BB0_72;
$L__BB0_73:
	and.b32  	%r254, %r379, 7;
	setp.eq.s32 	%p71, %r254, 0;
	@%p71 bra 	$L__BB0_81;
	setp.lt.u32 	%p72, %r76, 3;
	@%p72 bra 	$L__BB0_76;
	mul.wide.u32 	%rd105, %r383, 8;
	add.s64 	%rd106, %rd6, %rd105;
	ld.global.f64 	%fd625, [%rd106];
	mul.f64 	%fd626, %fd51, %fd625;
	mul.f64 	%fd627, %fd626, %fd97;
	add.s32 	%r255, %r78, %r383;
	cvt.rn.f64.s32 	%fd628, %r255;
	add.s64 	%rd107, %rd7, %rd105;
	ld.global.f64 	%fd629, [%rd107];
	mul.f64 	%fd630, %fd629, %fd628;
	sub.f64 	%fd631, %fd627, %fd630;
	sub.s32 	%r256, %r380, %r383;
	cvt.rn.f64.s32 	%fd632, %r256;
	div.rn.f64 	%fd633, %fd631, %fd632;
	st.global.f64 	[%rd106], %fd633;
	st.global.f64 	[%rd107], %fd625;
	not.b32 	%r257, %r383;
	ld.global.f64 	%fd634, [%rd106+8];
	mul.f64 	%fd635, %fd51, %fd634;
	mul.f64 	%fd636, %fd635, %fd97;
	add.s32 	%r258, %r380, %r383;
	cvt.rn.f64.s32 	%fd637, %r258;
	ld.global.f64 	%fd638, [%rd107+8];
	mul.f64 	%fd639, %fd638, %fd637;
	sub.f64 	%fd640, %fd636, %fd639;
	add.s32 	%r259, %r380, %r257;
	cvt.rn.f64.s32 	%fd641, %r259;
	div.rn.f64 	%fd642, %fd640, %fd641;
	st.global.f64 	[%rd106+8], %fd642;
	st.global.f64 	[%rd107+8], %fd634;
	ld.global.f64 	%fd643, [%rd106+16];
	mul.f64 	%fd644, %fd51, %fd643;
	mul.f64 	%fd645, %fd644, %fd97;
	add.s32 	%r260, %r255, 2;
	cvt.rn.f64.s32 	%fd646, %r260;
	ld.global.f64 	%fd647, [%rd107+16];
	mul.f64 	%fd648, %fd647, %fd646;
	sub.f64 	%fd649, %fd645, %fd648;
	add.s32 	%r261, %r256, -2;
	cvt.rn.f64.s32 	%fd650, %r261;
	div.rn.f64 	%fd651, %fd649, %fd650;
	st.global.f64 	[%rd106+16], %fd651;
	st.global.f64 	[%rd107+16], %fd643;
	ld.global.f64 	%fd652, [%rd106+24];
	mul.f64 	%fd653, %fd51, %fd652;
	mul.f64 	%fd654, %fd653, %fd97;
	add.s32 	%r262, %r255, 3;
	cvt.rn.f64.s32 	%fd655, %r262;
	ld.global.f64 	%fd656, [%rd107+24];
	mul.f64 	%fd657, %fd656, %fd655;
	sub.f64 	%fd658, %fd654, %fd657;
	add.s32 	%r263, %r256, -3;
	cvt.rn.f64.s32 	%fd659, %r263;
	div.rn.f64 	%fd660, %fd658, %fd659;
	st.global.f64 	[%rd106+24], %fd660;
	st.global.f64 	[%rd107+24], %fd652;
	add.s32 	%r383, %r383, 4;
$L__BB0_76:
	and.b32  	%r264, %r75, 3;
	setp.eq.s32 	%p73, %r264, 0;
	@%p73 bra 	$L__BB0_81;
	and.b16  	%rs8, %rs11, 3;
	setp.eq.s16 	%p74, %rs8, 0;
	@%p74 bra 	$L__BB0_79;
	mul.wide.u32 	%rd108, %r383, 8;
	add.s64 	%rd109, %rd6, %rd108;
	ld.global.f64 	%fd661, [%rd109];
	mul.f64 	%fd662, %fd51, %fd661;
	mul.f64 	%fd663, %fd662, %fd97;
	add.s32 	%r265, %r78, %r383;
	cvt.rn.f64.s32 	%fd664, %r265;
	add.s64 	%rd110, %rd7, %rd108;
	ld.global.f64 	%fd665, [%rd110];
	mul.f64 	%fd666, %fd665, %fd664;
	sub.f64 	%fd667, %fd663, %fd666;
	sub.s32 	%r266, %r380, %r383;
	cvt.rn.f64.s32 	%fd668, %r266;
	div.rn.f64 	%fd669, %fd667, %fd668;
	st.global.f64 	[%rd109], %fd669;
	st.global.f64 	[%rd110], %fd661;
	not.b32 	%r267, %r383;
	ld.global.f64 	%fd670, [%rd109+8];
	mul.f64 	%fd671, %fd51, %fd670;
	mul.f64 	%fd672, %fd671, %fd97;
	add.s32 	%r268, %r380, %r383;
	cvt.rn.f64.s32 	%fd673, %r268;
	ld.global.f64 	%fd674, [%rd110+8];
	mul.f64 	%fd675, %fd674, %fd673;
	sub.f64 	%fd676, %fd672, %fd675;
	add.s32 	%r269, %r380, %r267;
	cvt.rn.f64.s32 	%fd677, %r269;
	div.rn.f64 	%fd678, %fd676, %fd677;
	st.global.f64 	[%rd109+8], %fd678;
	st.global.f64 	[%rd110+8], %fd670;
	add.s32 	%r383, %r383, 2;
$L__BB0_79:
	and.b16  	%rs9, %rs11, 1;
	setp.eq.b16 	%p75, %rs9, 1;
	@%p75 bra 	$L__BB0_81;
	mul.wide.u32 	%rd111, %r383, 8;
	add.s64 	%rd112, %rd6, %rd111;
	ld.global.f64 	%fd679, [%rd112];
	mul.f64 	%fd680, %fd51, %fd679;
	mul.f64 	%fd681, %fd680, %fd97;
	add.s32 	%r270, %r78, %r383;
	cvt.rn.f64.s32 	%fd682, %r270;
	add.s64 	%rd113, %rd7, %rd111;
	ld.global.f64 	%fd683, [%rd113];
	mul.f64 	%fd684, %fd683, %fd682;
	sub.f64 	%fd685, %fd681, %fd684;
	sub.s32 	%r271, %r380, %r383;
	cvt.rn.f64.s32 	%fd686, %r271;
	div.rn.f64 	%fd687, %fd685, %fd686;
	st.global.f64 	[%rd112], %fd687;
	st.global.f64 	[%rd113], %fd679;
$L__BB0_81:
	add.s32 	%r273, %r79, 2;
	cvt.rn.f64.u32 	%fd98, %r273;
	mul.wide.u32 	%rd114, %r380, 8;
	add.s64 	%rd11, %rd3, %rd114;
	mul.lo.s32 	%r88, %r380, %r380;
	and.b32  	%r89, %r77, 7;
	and.b32  	%r90, %r77, -8;
	and.b32  	%r91, %r75, 3;
	and.b16  	%rs4, %rs11, 1;
	mov.b32 	%r385, 0;
$L__BB0_82:
	sub.s32 	%r274, %r380, %r385;
	mul.wide.u32 	%rd115, %r274, 8;
	add.s64 	%rd116, %rd5, %rd115;
	ld.global.f64 	%fd688, [%rd116];
	mul.f64 	%fd689, %fd688, %fd98;
	add.s32 	%r93, %r385, %r380;
	mul.wide.u32 	%rd117, %r93, 8;
	add.s64 	%rd118, %rd5, %rd117;
	ld.global.f64 	%fd690, [%rd118];
	mul.f64 	%fd691, %fd1, %fd690;
	div.rn.f64 	%fd692, %fd689, %fd691;
	sqrt.rn.f64 	%fd99, %fd692;
	cvt.rn.f64.u32 	%fd693, %r385;
	mul.f64 	%fd100, %fd23, %fd693;
	abs.f64 	%fd101, %fd100;
	setp.neu.f64 	%p76, %fd101, 0d7FF0000000000000;
	@%p76 bra 	$L__BB0_92;
	mov.f64 	%fd699, 0d0000000000000000;
	mul.rn.f64 	%fd960, %fd100, %fd699;
	mov.b32 	%r387, 1;
	bra.uni 	$L__BB0_95;
$L__BB0_84:
	mul.f64 	%fd488, %fd85, 0d3FE45F306DC9C883;
	cvt.rni.s32.f64 	%r374, %fd488;
	cvt.rn.f64.s32 	%fd489, %r374;
	fma.rn.f64 	%fd490, %fd489, 0dBFF921FB54442D18, %fd85;
	fma.rn.f64 	%fd491, %fd489, 0dBC91A62633145C00, %fd490;
	fma.rn.f64 	%fd957, %fd489, 0dB97B839A252049C0, %fd491;
	setp.ltu.f64 	%p60, %fd86, 0d41E0000000000000;
	@%p60 bra 	$L__BB0_86;
	{ // callseq 9, 0
	.param .b64 param0;
	st.param.f64 	[param0], %fd85;
	.param .align 16 .b8 retval0[16];
	call.uni (retval0), 
	__internal_trig_reduction_slowpathd, 
	(
	param0
	);
	ld.param.f64 	%fd957, [retval0];
	ld.param.b32 	%r374, [retval0+8];
	} // callseq 9
$L__BB0_86:
	add.s32 	%r375, %r374, 1;
$L__BB0_87:
	setp.neu.f64 	%p61, %fd86, 0d7FF0000000000000;
	shl.b32 	%r218, %r375, 6;
	cvt.u64.u32 	%rd85, %r218;
	and.b64  	%rd86, %rd85, 64;
	add.s64 	%rd88, %rd56, %rd86;
	mul.rn.f64 	%fd494, %fd957, %fd957;
	and.b32  	%r219, %r375, 1;
	setp.eq.b32 	%p62, %r219, 1;
	selp.f64 	%fd495, 0dBDA8FF8320FD8164, 0d3DE5DB65F9785EBA, %p62;
	ld.global.nc.v2.f64 	{%fd496, %fd497}, [%rd88];
	fma.rn.f64 	%fd498, %fd495, %fd494, %fd496;
	fma.rn.f64 	%fd499, %fd498, %fd494, %fd497;
	ld.global.nc.v2.f64 	{%fd500, %fd501}, [%rd88+16];
	fma.rn.f64 	%fd502, %fd499, %fd494, %fd500;
	fma.rn.f64 	%fd503, %fd502, %fd494, %fd501;
	ld.global.nc.v2.f64 	{%fd504, %fd505}, [%rd88+32];
	fma.rn.f64 	%fd506, %fd503, %fd494, %fd504;
	fma.rn.f64 	%fd507, %fd506, %fd494, %fd505;
	fma.rn.f64 	%fd508, %fd507, %fd957, %fd957;
	fma.rn.f64 	%fd509, %fd507, %fd494, 0d3FF0000000000000;
	selp.f64 	%fd510, %fd509, %fd508, %p62;
	and.b32  	%r220, %r375, 2;
	setp.eq.s32 	%p63, %r220, 0;
	mov.f64 	%fd511, 0d0000000000000000;
	sub.f64 	%fd512, %fd511, %fd510;
	selp.f64 	%fd92, %fd510, %fd512, %p63;
	@%p61 bra 	$L__BB0_89;
	mov.f64 	%fd518, 0d0000000000000000;
	mul.rn.f64 	%fd958, %fd85, %fd518;
	mov.b32 	%r376, 0;
	bra.uni 	$L__BB0_91;
$L__BB0_89:
	mul.f64 	%fd513, %fd85, 0d3FE45F306DC9C883;
	cvt.rni.s32.f64 	%r376, %fd513;
	cvt.rn.f64.s32 	%fd514, %r376;
	fma.rn.f64 	%fd515, %fd514, 0dBFF921FB54442D18, %fd85;
	fma.rn.f64 	%fd516, %fd514, 0dBC91A62633145C00, %fd515;
	fma.rn.f64 	%fd958, %fd514, 0dB97B839A252049C0, %fd516;
	setp.ltu.f64 	%p64, %fd86, 0d41E0000000000000;
	@%p64 bra 	$L__BB0_91;
	{ // callseq 10, 0
	.param .b64 param0;
	st.param.f64 	[param0], %fd85;
	.param .align 16 .b8 retval0[16];
	call.uni (retval0), 
	__internal_trig_reduction_slowpathd, 
	(
	param0
	);
	ld.param.f64 	%fd958, [retval0];
	ld.param.b32 	%r376, [retval0+8];
	} // callseq 10
$L__BB0_91:
	shl.b32 	%r223, %r376, 6;
	cvt.u64.u32 	%rd89, %r223;
	and.b64  	%rd90, %rd89, 64;
	add.s64 	%rd92, %rd56, %rd90;
	mul.rn.f64 	%fd519, %fd958, %fd958;
	and.b32  	%r224, %r376, 1;
	setp.eq.b32 	%p65, %r224, 1;
	selp.f64 	%fd520, 0dBDA8FF8320FD8164, 0d3DE5DB65F9785EBA, %p65;
	ld.global.nc.v2.f64 	{%fd521, %fd522}, [%rd92];
	fma.rn.f64 	%fd523, %fd520, %fd519, %fd521;
	fma.rn.f64 	%fd524, %fd523, %fd519, %fd522;
	ld.global.nc.v2.f64 	{%fd525, %fd526}, [%rd92+16];
	fma.rn.f64 	%fd527, %fd524, %fd519, %fd525;
	fma.rn.f64 	%fd528, %fd527, %fd519, %fd526;
	ld.global.nc.v2.f64 	{%fd529, %fd530}, [%rd92+32];
	fma.rn.f64 	%fd531, %fd528, %fd519, %fd529;
	fma.rn.f64 	%fd532, %fd531, %fd519, %fd530;
	fma.rn.f64 	%fd533, %fd532, %fd958, %fd958;
	fma.rn.f64 	%fd534, %fd532, %fd519, 0d3FF0000000000000;
	selp.f64 	%fd535, %fd534, %fd533, %p65;
	and.b32  	%r225, %r376, 2;
	setp.eq.s32 	%p66, %r225, 0;
	mov.f64 	%fd536, 0d0000000000000000;
	sub.f64 	%fd537, %fd536, %fd535;
	selp.f64 	%fd538, %fd535, %fd537, %p66;
	div.rn.f64 	%fd539, %fd538, %fd85;
	mul.f64 	%fd540, %fd85, %fd85;
	div.rn.f64 	%fd541, %fd92, %fd540;
	add.f64 	%fd542, %fd541, %fd539;
	mad.lo.s32 	%r226, %r138, 3, %r373;
	mad.lo.s32 	%r227, %r226, %r139, %r352;
	mul.f64 	%fd543, %fd84, %fd542;
	mul.wide.s32 	%rd93, %r227, 8;
	add.s64 	%rd94, %rd2, %rd93;
	st.global.f64 	[%rd94], %fd543;
	mul.f64 	%fd544, %fd83, %fd542;
	add.s64 	%rd95, %rd1, %rd93;
	st.global.f64 	[%rd95], %fd544;
	sub.s32 	%r228, %r226, %r3;
	mad.lo.s32 	%r229, %r228, %r139, %r352;
	ld.global.f64 	%fd545, [%rd94];
	neg.f64 	%fd546, %fd545;
	mul.wide.s32 	%rd96, %r229, 8;
	add.s64 	%rd97, %rd2, %rd96;
	st.global.f64 	[%rd97], %fd546;
	ld.global.f64 	%fd547, [%rd95];
	add.s64 	%rd98, %rd1, %rd96;
	st.global.f64 	[%rd98], %fd547;
	add.s32 	%r373, %r373, 1;
	setp.eq.s32 	%p67, %r373, %r138;
	@%p67 bra 	$L__BB0_68;
	bra.uni 	$L__BB0_66;
$L__BB0_92:
	mul.f64 	%fd694, %fd100, 0d3FE45F306DC9C883;
	cvt.rni.s32.f64 	%r386, %fd694;
	cvt.rn.f64.s32 	%fd695, %r386;
	fma.rn.f64 	%fd696, %fd695, 0dBFF921FB54442D18, %fd100;
	fma.rn.f64 	%fd697, %fd695, 0dBC91A62633145C00, %fd696;
	fma.rn.f64 	%fd960, %fd695, 0dB97B839A252049C0, %fd697;
	setp.ltu.f64 	%p77, %fd101, 0d41E0000000000000;
	@%p77 bra 	$L__BB0_94;
	{ // callseq 11, 0
	.param .b64 param0;
	st.param.f64 	[param0], %fd100;
	.param .align 16 .b8 retval0[16];
	call.uni (retval0), 
	__internal_trig_reduction_slowpathd, 
	(
	param0
	);
	ld.param.f64 	%fd960, [retval0];
	ld.param.b32 	%r386, [retval0+8];
	} // callseq 11
$L__BB0_94:
	add.s32 	%r387, %r386, 1;
$L__BB0_95:
	shl.b32 	%r277, %r387, 6;
	cvt.u64.u32 	%rd119, %r277;
	and.b64  	%rd120, %rd119, 64;
	mov.u64 	%rd121, __cudart_sin_cos_coeffs;
	add.s64 	%rd122, %rd121, %rd120;
	mul.rn.f64 	%fd700, %fd960, %fd960;
	and.b32  	%r278, %r387, 1;
	setp.eq.b32 	%p79, %r278, 1;
	selp.f64 	%fd701, 0dBDA8FF8320FD8164, 0d3DE5DB65F9785EBA, %p79;
	ld.global.nc.v2.f64 	{%fd702, %fd703}, [%rd122];
	fma.rn.f64 	%fd704, %fd701, %fd700, %fd702;
	fma.rn.f64 	%fd705, %fd704, %fd700, %fd703;
	ld.global.nc.v2.f64 	{%fd706, %fd707}, [%rd122+16];
	fma.rn.f64 	%fd708, %fd705, %fd700, %fd706;
	fma.rn.f64 	%fd709, %fd708, %fd700, %fd707;
	ld.global.nc.v2.f64 	{%fd710, %fd711}, [%rd122+32];
	fma.rn.f64 	%fd712, %fd709, %fd700, %fd710;
	fma.rn.f64 	%fd713, %fd712, %fd700, %fd711;
	fma.rn.f64 	%fd714, %fd713, %fd960, %fd960;
	fma.rn.f64 	%fd715, %fd713, %fd700, 0d3FF0000000000000;
	selp.f64 	%fd716, %fd715, %fd714, %p79;
	and.b32  	%r279, %r387, 2;
	setp.eq.s32 	%p80, %r279, 0;
	mov.f64 	%fd717, 0d0000000000000000;
	sub.f64 	%fd718, %fd717, %fd716;
	selp.f64 	%fd719, %fd716, %fd718, %p80;
	mul.wide.u32 	%rd123, %r385, 8;
	add.s64 	%rd124, %rd6, %rd123;
	ld.global.f64 	%fd107, [%rd124];
	mul.f64 	%fd108, %fd107, %fd719;
	@%p76 bra 	$L__BB0_97;
	mov.f64 	%fd725, 0d0000000000000000;
	mul.rn.f64 	%fd961, %fd100, %fd725;
	mov.b32 	%r388, 0;
	bra.uni 	$L__BB0_99;
$L__BB0_97:
	mul.f64 	%fd720, %fd100, 0d3FE45F306DC9C883;
	cvt.rni.s32.f64 	%r388, %fd720;
	cvt.rn.f64.s32 	%fd721, %r388;
	fma.rn.f64 	%fd722, %fd721, 0dBFF921FB54442D18, %fd100;
	fma.rn.f64 	%fd723, %fd721, 0dBC91A62633145C00, %fd722;
	fma.rn.f64 	%fd961, %fd721, 0dB97B839A252049C0, %fd723;
	setp.ltu.f64 	%p81, %fd101, 0d41E0000000000000;
	@%p81 bra 	$L__BB0_99;
	{ // callseq 12, 0
	.param .b64 param0;
	st.param.f64 	[param0], %fd100;
	.param .align 16 .b8 retval0[16];
	call.uni (retval0), 
	__internal_trig_reduction_slowpathd, 
	(
	param0
	);
	ld.param.f64 	%fd961, [retval0];
	ld.param.b32 	%r388, [retval0+8];
	} // callseq 12
$L__BB0_99:
	setp.lt.s32 	%p82, %r138, 1;
	shl.b32 	%r282, %r388, 6;
	cvt.u64.u32 	%rd125, %r282;
	and.b64  	%rd126, %rd125, 64;
	mov.u64 	%rd127, __cudart_sin_cos_coeffs;
	add.s64 	%rd128, %rd127, %rd126;
	mul.rn.f64 	%fd726, %fd961, %fd961;
	and.b32  	%r283, %r388, 1;
	setp.eq.b32 	%p83, %r283, 1;
	selp.f64 	%fd727, 0dBDA8FF8320FD8164, 0d3DE5DB65F9785EBA, %p83;
	ld.global.nc.v2.f64 	{%fd728, %fd729}, [%rd128];
	fma.rn.f64 	%fd730, %fd727, %fd726, %fd728;
	fma.rn.f64 	%fd731, %fd730, %fd726, %fd729;
	ld.global.nc.v2.f64 	{%fd732, %fd733}, [%rd128+16];
	fma.rn.f64 	%fd734, %fd731, %fd726, %fd732;
	fma.rn.f64 	%fd735, %fd734, %fd726, %fd733;
	ld.global.nc.v2.f64 	{%fd736, %fd737}, [%rd128+32];
	fma.rn.f64 	%fd738, %fd735, %fd726, %fd736;
	fma.rn.f64 	%fd739, %fd738, %fd726, %fd737;
	fma.rn.f64 	%fd740, %fd739, %fd961, %fd961;
	fma.rn.f64 	%fd741, %fd739, %fd726, 0d3FF0000000000000;
	selp.f64 	%fd742, %fd741, %fd740, %p83;
	and.b32  	%r284, %r388, 2;
	setp.eq.s32 	%p84, %r284, 0;
	mov.f64 	%fd743, 0d0000000000000000;
	sub.f64 	%fd744, %fd743, %fd742;
	selp.f64 	%fd745, %fd742, %fd744, %p84;
	mul.f64 	%fd746, %fd107, %fd745;
	mul.f64 	%fd113, %fd99, %fd746;
	@%p82 bra 	$L__BB0_122;
	add.s32 	%r286, %r93, %r88;
	mul.lo.s32 	%r102, %r286, %r138;
	mul.f64 	%fd114, %fd99, %fd108;
	mov.b32 	%r389, 0;
$L__BB0_101:
	mad.lo.s32 	%r287, %r389, %r2, %r380;
	mul.wide.u32 	%rd129, %r287, 8;
	add.s64 	%rd130, %rd4, %rd129;
	ld.global.f64 	%fd747, [%rd130];
	mul.f64 	%fd115, %fd5, %fd747;
	abs.f64 	%fd116, %fd115;
	setp.neu.f64 	%p85, %fd116, 0d7FF0000000000000;
	@%p85 bra 	$L__BB0_103;
	mov.f64 	%fd753, 0d0000000000000000;
	mul.rn.f64 	%fd963, %fd115, %fd753;
	mov.b32 	%r391, 1;
	bra.uni 	$L__BB0_106;
$L__BB0_103:
	mul.f64 	%fd748, %fd115, 0d3FE45F306DC9C883;
	cvt.rni.s32.f64 	%r390, %fd748;
	cvt.rn.f64.s32 	%fd749, %r390;
	fma.rn.f64 	%fd750, %fd749, 0dBFF921FB54442D18, %fd115;
	fma.rn.f64 	%fd751, %fd749, 0dBC91A62633145C00, %fd750;
	fma.rn.f64 	%fd963, %fd749, 0dB97B839A252049C0, %fd751;
	setp.ltu.f64 	%p86, %fd116, 0d41E0000000000000;
	@%p86 bra 	$L__BB0_105;
	{ // callseq 13, 0
	.param .b64 param0;
	st.param.f64 	[param0], %fd115;
	.param .align 16 .b8 retval0[16];
	call.uni (retval0), 
	__internal_trig_reduction_slowpathd, 
	(
	param0
	);
	ld.param.f64 	%fd963, [retval0];
	ld.param.b32 	%r390, [retval0+8];
	} // callseq 13
$L__BB0_105:
	add.s32 	%r391, %r390, 1;
$L__BB0_106:
	shl.b32 	%r290, %r391, 6;
	cvt.u64.u32 	%rd131, %r290;
	and.b64  	%rd132, %rd131, 64;
	mov.u64 	%rd133, __cudart_sin_cos_coeffs;
	add.s64 	%rd134, %rd133, %rd132;
	mul.rn.f64 	%fd754, %fd963, %fd963;
	and.b32  	%r291, %r391, 1;
	setp.eq.b32 	%p88, %r291, 1;
	selp.f64 	%fd755, 0dBDA8FF8320FD8164, 0d3DE5DB65F9785EBA, %p88;
	ld.global.nc.v2.f64 	{%fd756, %fd757}, [%rd134];
	fma.rn.f64 	%fd758, %fd755, %fd754, %fd756;
	fma.rn.f64 	%fd759, %fd758, %fd754, %fd757;
	ld.global.nc.v2.f64 	{%fd760, %fd761}, [%rd134+16];
	fma.rn.f64 	%fd762, %fd759, %fd754, %fd760;
	fma.rn.f64 	%fd763, %fd762, %fd754, %fd761;
	ld.global.nc.v2.f64 	{%fd764, %fd765}, [%rd134+32];
	fma.rn.f64 	%fd766, %fd763, %fd754, %fd764;
	fma.rn.f64 	%fd767, %fd766, %fd754, %fd765;
	fma.rn.f64 	%fd768, %fd767, %fd963, %fd963;
	fma.rn.f64 	%fd769, %fd767, %fd754, 0d3FF0000000000000;
	selp.f64 	%fd770, %fd769, %fd768, %p88;
	and.b32  	%r292, %r391, 2;
	setp.eq.s32 	%p89, %r292, 0;
	mov.f64 	%fd771, 0d0000000000000000;
	sub.f64 	%fd772, %fd771, %fd770;
	selp.f64 	%fd773, %fd770, %fd772, %p89;
	neg.f64 	%fd122, %fd773;
	div.rn.f64 	%fd774, %fd122, %fd115;
	st.global.f64 	[%rd3], %fd774;
	@%p85 bra 	$L__BB0_108;
	mov.f64 	%fd780, 0d0000000000000000;
	mul.rn.f64 	%fd964, %fd115, %fd780;
	mov.b32 	%r392, 0;
	bra.uni 	$L__BB0_110;
$L__BB0_108:
	mul.f64 	%fd775, %fd115, 0d3FE45F306DC9C883;
	cvt.rni.s32.f64 	%r392, %fd775;
	cvt.rn.f64.s32 	%fd776, %r392;
	fma.rn.f64 	%fd777, %fd776, 0dBFF921FB54442D18, %fd115;
	fma.rn.f64 	%fd778, %fd776, 0dBC91A62633145C00, %fd777;
	fma.rn.f64 	%fd964, %fd776, 0dB97B839A252049C0, %fd778;
	setp.ltu.f64 	%p90, %fd116, 0d41E0000000000000;
	@%p90 bra 	$L__BB0_110;
	{ // callseq 14, 0
	.param .b64 param0;
	st.param.f64 	[param0], %fd115;
	.param .align 16 .b8 retval0[16];
	call.uni (retval0), 
	__internal_trig_reduction_slowpathd, 
	(
	param0
	);
	ld.param.f64 	%fd964, [retval0];
	ld.param.b32 	%r392, [retval0+8];
	} // callseq 14
$L__BB0_110:
	setp.lt.u32 	%p91, %r377, 7;
	shl.b32 	%r296, %r392, 6;
	cvt.u64.u32 	%rd135, %r296;
	and.b64  	%rd136, %rd135, 64;
	mov.u64 	%rd137, __cudart_sin_cos_coeffs;
	add.s64 	%rd138, %rd137, %rd136;
	mul.rn.f64 	%fd781, %fd964, %fd964;
	and.b32  	%r297, %r392, 1;
	setp.eq.b32 	%p92, %r297, 1;
	selp.f64 	%fd782, 0dBDA8FF8320FD8164, 0d3DE5DB65F9785EBA, %p92;
	ld.global.nc.v2.f64 	{%fd783, %fd784}, [%rd138];
	fma.rn.f64 	%fd785, %fd782, %fd781, %fd783;
	fma.rn.f64 	%fd786, %fd785, %fd781, %fd784;
	ld.global.nc.v2.f64 	{%fd787, %fd788}, [%rd138+16];
	fma.rn.f64 	%fd789, %fd786, %fd781, %fd787;
	fma.rn.f64 	%fd790, %fd789, %fd781, %fd788;
	ld.global.nc.v2.f64 	{%fd791, %fd792}, [%rd138+32];
	fma.rn.f64 	%fd793, %fd790, %fd781, %fd791;
	fma.rn.f64 	%fd794, %fd793, %fd781, %fd792;
	fma.rn.f64 	%fd795, %fd794, %fd964, %fd964;
	fma.rn.f64 	%fd796, %fd794, %fd781, 0d3FF0000000000000;
	selp.f64 	%fd797, %fd796, %fd795, %p92;
	and.b32  	%r298, %r392, 2;
	setp.eq.s32 	%p93, %r298, 0;
	mov.f64 	%fd798, 0d0000000000000000;
	sub.f64 	%fd799, %fd798, %fd797;
	selp.f64 	%fd800, %fd797, %fd799, %p93;
	div.rn.f64 	%fd801, %fd800, %fd115;
	mul.f64 	%fd802, %fd115, %fd115;
	div.rn.f64 	%fd803, %fd122, %fd802;
	sub.f64 	%fd804, %fd803, %fd801;
	st.global.f64 	[%rd3+8], %fd804;
	mov.b32 	%r394, 2;
	@%p91 bra 	$L__BB0_113;
	mov.b32 	%r394, 2;
$L__BB0_112:
	.pragma "nounroll";
	shl.b32 	%r300, %r394, 1;
	add.s32 	%r301, %r300, -1;
	cvt.rn.f64.s32 	%fd805, %r301;
	div.rn.f64 	%fd806, %fd805, %fd115;
	mul.wide.s32 	%rd139, %r394, 8;
	add.s64 	%rd140, %rd3, %rd139;
	ld.global.f64 	%fd807, [%rd140+-8];
	mul.f64 	%fd808, %fd806, %fd807;
	ld.global.f64 	%fd809, [%rd140+-16];
	sub.f64 	%fd810, %fd808, %fd809;
	mul.wide.u32 	%rd141, %r394, 8;
	add.s64 	%rd142, %rd3, %rd141;
	st.global.f64 	[%rd142], %fd810;
	or.b32  	%r302, %r300, 1;
	cvt.rn.f64.s32 	%fd811, %r302;
	div.rn.f64 	%fd812, %fd811, %fd115;
	mul.f64 	%fd813, %fd812, %fd810;
	sub.f64 	%fd814, %fd813, %fd807;
	st.global.f64 	[%rd142+8], %fd814;
	add.s32 	%r303, %r300, 3;
	cvt.rn.f64.s32 	%fd815, %r303;
	div.rn.f64 	%fd816, %fd815, %fd115;
	mul.f64 	%fd817, %fd816, %fd814;
	sub.f64 	%fd818, %fd817, %fd810;
	st.global.f64 	[%rd142+16], %fd818;
	add.s32 	%r304, %r300, 5;
	cvt.rn.f64.s32 	%fd819, %r304;
	div.rn.f64 	%fd820, %fd819, %fd115;
	mul.f64 	%fd821, %fd820, %fd818;
	sub.f64 	%fd822, %fd821, %fd814;
	st.global.f64 	[%rd142+24], %fd822;
	add.s32 	%r305, %r300, 7;
	cvt.rn.f64.s32 	%fd823, %r305;
	div.rn.f64 	%fd824, %fd823, %fd115;
	mul.f64 	%fd825, %fd824, %fd822;
	sub.f64 	%fd826, %fd825, %fd818;
	st.global.f64 	[%rd142+32], %fd826;
	add.s32 	%r306, %r300, 9;
	cvt.rn.f64.s32 	%fd827, %r306;
	div.rn.f64 	%fd828, %fd827, %fd115;
	mul.f64 	%fd829, %fd828, %fd826;
	sub.f64 	%fd830, %fd829, %fd822;
	st.global.f64 	[%rd142+40], %fd830;
	add.s32 	%r307, %r394, 6;
	add.s32 	%r308, %r300, 11;
	cvt.rn.f64.s32 	%fd831, %r308;
	div.rn.f64 	%fd832, %fd831, %fd115;
	mul.f64 	%fd833, %fd832, %fd830;
	sub.f64 	%fd834, %fd833, %fd826;
	mul.wide.u32 	%rd143, %r307, 8;
	add.s64 	%rd144, %rd3, %rd143;
	st.global.f64 	[%rd144], %fd834;
	add.s32 	%r309, %r300, 13;
	cvt.rn.f64.s32 	%fd835, %r309;
	div.rn.f64 	%fd836, %fd835, %fd115;
	mul.f64 	%fd837, %fd836, %fd834;
	sub.f64 	%fd838, %fd837, %fd830;
	st.global.f64 	[%rd142+56], %fd838;
	add.s32 	%r394, %r394, 8;
	setp.ne.s32 	%p94, %r307, %r90;
	@%p94 bra 	$L__BB0_112;
$L__BB0_113:
	setp.eq.s32 	%p95, %r89, 0;
	@%p95 bra 	$L__BB0_121;
	setp.lt.u32 	%p96, %r76, 3;
	@%p96 bra 	$L__BB0_116;
	shl.b32 	%r310, %r394, 1;
	add.s32 	%r311, %r310, -1;
	cvt.rn.f64.s32 	%fd839, %r311;
	div.rn.f64 	%fd840, %fd839, %fd115;
	sub.s32 	%r312, %r311, %r394;
	mul.wide.s32 	%rd145, %r312, 8;
	add.s64 	%rd146, %rd3, %rd145;
	ld.global.f64 	%fd841, [%rd146];
	mul.f64 	%fd842, %fd840, %fd841;
	ld.global.f64 	%fd843, [%rd146+-8];
	sub.f64 	%fd844, %fd842, %fd843;
	mul.wide.u32 	%rd147, %r394, 8;
	add.s64 	%rd148, %rd3, %rd147;
	st.global.f64 	[%rd148], %fd844;
	or.b32  	%r313, %r310, 1;
	cvt.rn.f64.s32 	%fd845, %r313;
	div.rn.f64 	%fd846, %fd845, %fd115;
	mul.f64 	%fd847, %fd846, %fd844;
	sub.f64 	%fd848, %fd847, %fd841;
	st.global.f64 	[%rd148+8], %fd848;
	add.s32 	%r314, %r312, 3;
	add.s32 	%r315, %r310, 3;
	cvt.rn.f64.s32 	%fd849, %r315;
	div.rn.f64 	%fd850, %fd849, %fd115;
	mul.f64 	%fd851, %fd850, %fd848;
	sub.f64 	%fd852, %fd851, %fd844;
	mul.wide.u32 	%rd149, %r314, 8;
	add.s64 	%rd150, %rd3, %rd149;
	st.global.f64 	[%rd150], %fd852;
	add.s32 	%r316, %r310, 5;
	cvt.rn.f64.s32 	%fd853, %r316;
	div.rn.f64 	%fd854, %fd853, %fd115;
	mul.f64 	%fd855, %fd854, %fd852;
	sub.f64 	%fd856, %fd855, %fd848;
	st.global.f64 	[%rd148+24], %fd856;
	add.s32 	%r394, %r312, 5;
$L__BB0_116:
	setp.eq.s32 	%p97, %r91, 0;
	@%p97 bra 	$L__BB0_121;
	and.b16  	%rs10, %rs11, 3;
	setp.eq.s16 	%p98, %rs10, 0;
	@%p98 bra 	$L__BB0_119;
	shl.b32 	%r317, %r394, 1;
	add.s32 	%r318, %r317, -1;
	cvt.rn.f64.s32 	%fd857, %r318;
	div.rn.f64 	%fd858, %fd857, %fd115;
	sub.s32 	%r319, %r318, %r394;
	mul.wide.s32 	%rd151, %r319, 8;
	add.s64 	%rd152, %rd3, %rd151;
	ld.global.f64 	%fd859, [%rd152];
	mul.f64 	%fd860, %fd858, %fd859;
	ld.global.f64 	%fd861, [%rd152+-8];
	sub.f64 	%fd862, %fd860, %fd861;
	mul.wide.u32 	%rd153, %r394, 8;
	add.s64 	%rd154, %rd3, %rd153;
	st.global.f64 	[%rd154], %fd862;
	or.b32  	%r320, %r317, 1;
	cvt.rn.f64.s32 	%fd863, %r320;
	div.rn.f64 	%fd864, %fd863, %fd115;
	mul.f64 	%fd865, %fd864, %fd862;
	sub.f64 	%fd866, %fd865, %fd859;
	st.global.f64 	[%rd154+8], %fd866;
	add.s32 	%r394, %r319, 3;
$L__BB0_119:
	setp.ne.s16 	%p99, %rs4, 0;
	@%p99 bra 	$L__BB0_121;
	shl.b32 	%r321, %r394, 1;
	add.s32 	%r322, %r321, -1;
	cvt.rn.f64.s32 	%fd867, %r322;
	div.rn.f64 	%fd868, %fd867, %fd115;
	mul.wide.s32 	%rd155, %r394, 8;
	add.s64 	%rd156, %rd3, %rd155;
	ld.global.f64 	%fd869, [%rd156+-8];
	mul.f64 	%fd870, %fd868, %fd869;
	ld.global.f64 	%fd871, [%rd156+-16];
	sub.f64 	%fd872, %fd870, %fd871;
	mul.wide.u32 	%rd157, %r394, 8;
	add.s64 	%rd158, %rd3, %rd157;
	st.global.f64 	[%rd158], %fd872;
$L__BB0_121:
	ld.global.f64 	%fd873, [%rd11];
	neg.f64 	%fd874, %fd873;
	add.s32 	%r323, %r389, %r102;
	mad.lo.s32 	%r324, %r323, %r139, %r352;
	mul.f64 	%fd875, %fd114, %fd874;
	mul.wide.s32 	%rd159, %r324, 8;
	add.s64 	%rd160, %rd2, %rd159;
	st.global.f64 	[%rd160], %fd875;
	mul.f64 	%fd876, %fd113, %fd874;
	add.s64 	%rd161, %rd1, %rd159;
	st.global.f64 	[%rd161], %fd876;
	add.s32 	%r389, %r389, 1;
	setp.ne.s32 	%p100, %r389, %r138;
	@%p100 bra 	$L__BB0_101;
$L__BB0_122:
	add.s32 	%r385, %r385, 1;
	setp.ne.s32 	%p101, %r385, %r378;
	@%p101 bra 	$L__BB0_82;
	setp.lt.s32 	%p102, %r138, 1;
	@%p102 bra 	$L__BB0_137;
	add.s32 	%r121, %r88, %r380;
	mov.f64 	%fd965, 0dBFF0000000000000;
	mov.b32 	%r397, 1;
$L__BB0_125:
	mov.f64 	%fd127, %fd965;
	setp.lt.u32 	%p103, %r138, 8;
	add.s32 	%r327, %r397, %r121;
	mul.lo.s32 	%r123, %r327, %r138;
	sub.s32 	%r328, %r121, %r397;
	mul.lo.s32 	%r124, %r328, %r138;
	neg.f64 	%fd965, %fd127;
	mov.b32 	%r400, 0;
	@%p103 bra 	$L__BB0_128;
	mov.b32 	%r398, 0;
$L__BB0_127:
	.pragma "nounroll";
	add.s32 	%r330, %r398, %r123;
	mad.lo.s32 	%r331, %r330, %r139, %r352;
	add.s32 	%r332, %r398, %r124;
	mad.lo.s32 	%r333, %r332, %r139, %r352;
	mul.wide.s32 	%rd162, %r331, 8;
	add.s64 	%rd163, %rd2, %rd162;
	ld.global.f64 	%fd878, [%rd163];
	mul.f64 	%fd879, %fd127, %fd878;
	mul.wide.s32 	%rd164, %r333, 8;
	add.s64 	%rd165, %rd2, %rd164;
	st.global.f64 	[%rd165], %fd879;
	add.s64 	%rd166, %rd1, %rd162;
	ld.global.f64 	%fd880, [%rd166];
	mul.f64 	%fd881, %fd880, %fd965;
	add.s64 	%rd167, %rd1, %rd164;
	st.global.f64 	[%rd167], %fd881;
	mul.wide.s32 	%rd168, %r139, 8;
	add.s64 	%rd169, %rd163, %rd168;
	ld.global.f64 	%fd882, [%rd169];
	mul.f64 	%fd883, %fd127, %fd882;
	add.s64 	%rd170, %rd165, %rd168;
	st.global.f64 	[%rd170], %fd883;
	add.s64 	%rd171, %rd166, %rd168;
	ld.global.f64 	%fd884, [%rd171];
	mul.f64 	%fd885, %fd884, %fd965;
	add.s64 	%rd172, %rd167, %rd168;
	st.global.f64 	[%rd172], %fd885;
	add.s64 	%rd173, %rd169, %rd168;
	ld.global.f64 	%fd886, [%rd173];
	mul.f64 	%fd887, %fd127, %fd886;
	add.s64 	%rd174, %rd170, %rd168;
	st.global.f64 	[%rd174], %fd887;
	add.s64 	%rd175, %rd171, %rd168;
	ld.global.f64 	%fd888, [%rd175];
	mul.f64 	%fd889, %fd888, %fd965;
	add.s64 	%rd176, %rd172, %rd168;
	st.global.f64 	[%rd176], %fd889;
	add.s64 	%rd177, %rd173, %rd168;
	ld.global.f64 	%fd890, [%rd177];
	mul.f64 	%fd891, %fd127, %fd890;
	add.s64 	%rd178, %rd174, %rd168;
	st.global.f64 	[%rd178], %fd891;
	add.s64 	%rd179, %rd175, %rd168;
	ld.global.f64 	%fd892, [%rd179];
	mul.f64 	%fd893, %fd892, %fd965;
	add.s64 	%rd180, %rd176, %rd168;
	st.global.f64 	[%rd180], %fd893;
	add.s64 	%rd181, %rd177, %rd168;
	ld.global.f64 	%fd894, [%rd181];
	mul.f64 	%fd895, %fd127, %fd894;
	add.s64 	%rd182, %rd178, %rd168;
	st.global.f64 	[%rd182], %fd895;
	add.s64 	%rd183, %rd179, %rd168;
	ld.global.f64 	%fd896, [%rd183];
	mul.f64 	%fd897, %fd896, %fd965;
	add.s64 	%rd184, %rd180, %rd168;
	st.global.f64 	[%rd184], %fd897;
	add.s64 	%rd185, %rd181, %rd168;
	ld.global.f64 	%fd898, [%rd185];
	mul.f64 	%fd899, %fd127, %fd898;
	add.s64 	%rd186, %rd182, %rd168;
	st.global.f64 	[%rd186], %fd899;
	add.s64 	%rd187, %rd183, %rd168;
	ld.global.f64 	%fd900, [%rd187];
	mul.f64 	%fd901, %fd900, %fd965;
	add.s64 	%rd188, %rd184, %rd168;
	st.global.f64 	[%rd188], %fd901;
	add.s64 	%rd189, %rd185, %rd168;
	ld.global.f64 	%fd902, [%rd189];
	mul.f64 	%fd903, %fd127, %fd902;
	add.s64 	%rd190, %rd186, %rd168;
	st.global.f64 	[%rd190], %fd903;
	add.s64 	%rd191, %rd187, %rd168;
	ld.global.f64 	%fd904, [%rd191];
	mul.f64 	%fd905, %fd904, %fd965;
	add.s64 	%rd192, %rd188, %rd168;
	st.global.f64 	[%rd192], %fd905;
	add.s64 	%rd193, %rd189, %rd168;
	ld.global.f64 	%fd906, [%rd193];
	mul.f64 	%fd907, %fd127, %fd906;
	add.s64 	%rd194, %rd190, %rd168;
	st.global.f64 	[%rd194], %fd907;
	add.s64 	%rd195, %rd191, %rd168;
	ld.global.f64 	%fd908, [%rd195];
	mul.f64 	%fd909, %fd908, %fd965;
	add.s64 	%rd196, %rd192, %rd168;
	st.global.f64 	[%rd196], %fd909;
	add.s32 	%r398, %r398, 8;
	setp.ne.s32 	%p104, %r398, %r8;
	mov.u32 	%r400, %r8;
	@%p104 bra 	$L__BB0_127;
$L__BB0_128:
	setp.eq.s32 	%p105, %r4, 0;
	@%p105 bra 	$L__BB0_136;
	setp.lt.u32 	%p106, %r5, 3;
	@%p106 bra 	$L__BB0_131;
	add.s32 	%r334, %r400, %r123;
	mad.lo.s32 	%r335, %r334, %r139, %r352;
	add.s32 	%r336, %r400, %r124;
	mad.lo.s32 	%r337, %r336, %r139, %r352;
	mul.wide.s32 	%rd197, %r335, 8;
	add.s64 	%rd198, %rd2, %rd197;
	ld.global.f64 	%fd910, [%rd198];
	mul.f64 	%fd911, %fd127, %fd910;
	mul.wide.s32 	%rd199, %r337, 8;
	add.s64 	%rd200, %rd2, %rd199;
	st.global.f64 	[%rd200], %fd911;
	add.s64 	%rd201, %rd1, %rd197;
	ld.global.f64 	%fd912, [%rd201];
	mul.f64 	%fd913, %fd912, %fd965;
	add.s64 	%rd202, %rd1, %rd199;
	st.global.f64 	[%rd202], %fd913;
	mul.wide.s32 	%rd203, %r139, 8;
	add.s64 	%rd204, %rd198, %rd203;
	ld.global.f64 	%fd914, [%rd204];
	mul.f64 	%fd915, %fd127, %fd914;
	add.s64 	%rd205, %rd200, %rd203;
	st.global.f64 	[%rd205], %fd915;
	add.s64 	%rd206, %rd201, %rd203;
	ld.global.f64 	%fd916, [%rd206];
	mul.f64 	%fd917, %fd916, %fd965;
	add.s64 	%rd207, %rd202, %rd203;
	st.global.f64 	[%rd207], %fd917;
	add.s64 	%rd208, %rd204, %rd203;
	ld.global.f64 	%fd918, [%rd208];
	mul.f64 	%fd919, %fd127, %fd918;
	add.s64 	%rd209, %rd205, %rd203;
	st.global.f64 	[%rd209], %fd919;
	add.s64 	%rd210, %rd206, %rd203;
	ld.global.f64 	%fd920, [%rd210];
	mul.f64 	%fd921, %fd920, %fd965;
	add.s64 	%rd211, %rd207, %rd203;
	st.global.f64 	[%rd211], %fd921;
	add.s64 	%rd212, %rd208, %rd203;
	ld.global.f64 	%fd922, [%rd212];
	mul.f64 	%fd923, %fd127, %fd922;
	add.s64 	%rd213, %rd209, %rd203;
	st.global.f64 	[%rd213], %fd923;
	add.s64 	%rd214, %rd210, %rd203;
	ld.global.f64 	%fd924, [%rd214];
	mul.f64 	%fd925, %fd924, %fd965;
	add.s64 	%rd215, %rd211, %rd203;
	st.global.f64 	[%rd215], %fd925;
	add.s32 	%r400, %r400, 4;
$L__BB0_131:
	setp.eq.s32 	%p107, %r6, 0;
	@%p107 bra 	$L__BB0_136;
	setp.eq.s32 	%p108, %r6, 1;
	@%p108 bra 	$L__BB0_134;
	add.s32 	%r338, %r400, %r123;
	mad.lo.s32 	%r339, %r338, %r139, %r352;
	add.s32 	%r340, %r400, %r124;
	mad.lo.s32 	%r341, %r340, %r139, %r352;
	mul.wide.s32 	%rd216, %r339, 8;
	add.s64 	%rd217, %rd2, %rd216;
	ld.global.f64 	%fd926, [%rd217];
	mul.f64 	%fd927, %fd127, %fd926;
	mul.wide.s32 	%rd218, %r341, 8;
	add.s64 	%rd219, %rd2, %rd218;
	st.global.f64 	[%rd219], %fd927;
	add.s64 	%rd220, %rd1, %rd216;
	ld.global.f64 	%fd928, [%rd220];
	mul.f64 	%fd929, %fd928, %fd965;
	add.s64 	%rd221, %rd1, %rd218;
	st.global.f64 	[%rd221], %fd929;
	mul.wide.s32 	%rd222, %r139, 8;
	add.s64 	%rd223, %rd217, %rd222;
	ld.global.f64 	%fd930, [%rd223];
	mul.f64 	%fd931, %fd127, %fd930;
	add.s64 	%rd224, %rd219, %rd222;
	st.global.f64 	[%rd224], %fd931;
	add.s64 	%rd225, %rd220, %rd222;
	ld.global.f64 	%fd932, [%rd225];
	mul.f64 	%fd933, %fd932, %fd965;
	add.s64 	%rd226, %rd221, %rd222;
	st.global.f64 	[%rd226], %fd933;
	add.s32 	%r400, %r400, 2;
$L__BB0_134:
	setp.eq.s32 	%p109, %r7, 0;
	@%p109 bra 	$L__BB0_136;
	add.s32 	%r342, %r400, %r123;
	mad.lo.s32 	%r343, %r342, %r139, %r352;
	add.s32 	%r344, %r400, %r124;
	mad.lo.s32 	%r345, %r344, %r139, %r352;
	mul.wide.s32 	%rd227, %r343, 8;
	add.s64 	%rd228, %rd2, %rd227;
	ld.global.f64 	%fd934, [%rd228];
	mul.f64 	%fd935, %fd127, %fd934;
	mul.wide.s32 	%rd229, %r345, 8;
	add.s64 	%rd230, %rd2, %rd229;
	st.global.f64 	[%rd230], %fd935;
	add.s64 	%rd231, %rd1, %rd227;
	ld.global.f64 	%fd936, [%rd231];
	mul.f64 	%fd937, %fd936, %fd965;
	add.s64 	%rd232, %rd1, %rd229;
	st.global.f64 	[%rd232], %fd937;
$L__BB0_136:
	add.s32 	%r397, %r397, 1;
	setp.ne.s32 	%p110, %r397, %r378;
	@%p110 bra 	$L__BB0_125;
$L__BB0_137:
	sub.s32 	%r346, %r79, %r380;
	add.s32 	%r380, %r346, 2;
	sub.s32 	%r379, %r79, %r379;
	add.s32 	%r135, %r379, 2;
	setp.ne.s32 	%p111, %r378, %r2;
	add.s16 	%rs11, %rs11, 1;
	mov.u32 	%r377, %r77;
	mov.u32 	%r378, %r135;
	@%p111 bra 	$L__BB0_70;
$L__BB0_138:
	mov.u32 	%r347, %ntid.x;
	mov.u32 	%r348, %nctaid.x;
	mad.lo.s32 	%r352, %r347, %r348, %r352;
	setp.lt.s32 	%p112, %r352, %r139;
	@%p112 bra 	$L__BB0_2;
$L__BB0_139:
	ret;

}
	// .globl	_Z33gpuKernelSphericalHarmonicsBesselIfEvPT_S1_S1_S1_S1_S1_S1_S1_S1_S1_S0_iii
.visible .entry _Z33gpuKernelSphericalHarmonicsBesselIfEvPT_S1_S1_S1_S1_S1_S1_S1_S1_S1_S0_iii(
	.param .u64 .ptr .align 1 _Z33gpuKernelSphericalHarmonicsBesselIfEvPT_S1_S1_S1_S1_S1_S1_S1_S1_S1_S0_iii_param_0,
	.param .u64 .ptr .align 1 _Z33gpuKernelSphericalHarmonicsBesselIfEvPT_S1_S1_S1_S1_S1_S1_S1_S1_S1_S0_iii_param_1,
	.param .u64 .ptr .align 1 _Z33gpuKernelSphericalHarmonicsBesselIfEvPT_S1_S1_S1_S1_S1_S1_S1_S1_S1_S0_iii_param_2,
	.param .u64 .ptr .align 1 _Z33gpuKernelSphericalHarmonicsBesselIfEvPT_S1_S1_S1_S1_S1_S1_S1_S1_S1_S0_iii_param_3,
	.param .u64 .ptr .align 1 _Z33gpuKernelSphericalHarmonicsBesselIfEvPT_S1_S1_S1_S1_S1_S1_S1_S1_S1_S0_iii_param_4,
	.param .u64 .ptr .align 1 _Z33gpuKernelSphericalHarmonicsBesselIfEvPT_S1_S1_S1_S1_S1_S1_S1_S1_S1_S0_iii_param_5,
	.param .u64 .ptr .align 1 _Z33gpuKernelSphericalHarmonicsBesselIfEvPT_S1_S1_S1_S1_S1_S1_S1_S1_S1_S0_iii_param_6,
	.param .u64 .ptr .align 1 _Z33gpuKernelSphericalHarmonicsBesselIfEvPT_S1_S1_S1_S1_S1_S1_S1_S1_S1_S0_iii_param_7,
	.param .u64 .ptr .align 1 _Z33gpuKernelSphericalHarmonicsBesselIfEvPT_S1_S1_S1_S1_S1_S1_S1_S1_S1_S0_iii_param_8,
	.param .u64 .ptr .align 1 _Z33gpuKernelSphericalHarmonicsBesselIfEvPT_S1_S1_S1_S1_S1_S1_S1_S1_S1_S0_iii_param_9,
	.param .f32 _Z33gpuKernelSphericalHarmonicsBesselIfEvPT_S1_S1_S1_S1_S1_S1_S1_S1_S1_S0_iii_param_10,
	.param .u32 _Z33gpuKernelSphericalHarmonicsBesselIfEvPT_S1_S1_S1_S1_S1_S1_S1_S1_S1_S0_iii_param_11,
	.param .u32 _Z33gpuKernelSphericalHarmonicsBesselIfEvPT_S1_S1_S1_S1_S1_S1_S1_S1_S1_S0_iii_param_12,
	.param .u32 _Z33gpuKernelSphericalHarmonicsBesselIfEvPT_S1_S1_S1_S1_S1_S1_S1_S1_S1_S0_iii_param_13
)
{
	.local .align 4 .b8 	__local_depot1[28];
	.reg .b64 	%SP;
	.reg .b64 	%SPL;
	.reg .pred 	%p<158>;
	.reg .b16 	%rs<13>;
	.reg .b32 	%r<772>;
	.reg .b32 	%f<732>;
	.reg .b64 	%rd<417>;
	.reg .b64 	%fd<29>;

	mov.u64 	%SPL, __local_depot1;
	ld.param.u64 	%rd71, [_Z33gpuKernelSphericalHarmonicsBesselIfEvPT_S1_S1_S1_S1_S1_S1_S1_S1_S1_S0_iii_param_0];
	ld.param.u64 	%rd72, [_Z33gpuKernelSphericalHarmonicsBesselIfEvPT_S1_S1_S1_S1_S1_S1_S1_S1_S1_S0_iii_param_1];
	ld.param.u64 	%rd73, [_Z33gpuKernelSphericalHarmonicsBesselIfEvPT_S1_S1_S1_S1_S1_S1_S1_S1_S1_S0_iii_param_5];
	ld.param.u64 	%rd74, [_Z33gpuKernelSphericalHarmonicsBesselIfEvPT_S1_S1_S1_S1_S1_S1_S1_S1_S1_S0_iii_param_6];
	ld.param.u64 	%rd75, [_Z33gpuKernelSphericalHarmonicsBesselIfEvPT_S1_S1_S1_S1_S1_S1_S1_S1_S1_S0_iii_param_8];
	ld.param.u64 	%rd76, [_Z33gpuKernelSphericalHarmonicsBesselIfEvPT_S1_S1_S1_S1_S1_S1_S1_S1_S1_S0_iii_param_9];
	ld.param.u32 	%r232, [_Z33gpuKernelSphericalHarmonicsBesselIfEvPT_S1_S1_S1_S1_S1_S1_S1_S1_S1_S0_iii_param_12];
	ld.param.u32 	%r233, [_Z33gpuKernelSphericalHarmonicsBesselIfEvPT_S1_S1_S1_S1_S1_S1_S1_S1_S1_S0_iii_param_13];
	cvta.to.global.u64 	%rd1, %rd72;
	cvta.to.global.u64 	%rd2, %rd71;
	cvta.to.global.u64 	%rd3, %rd75;
	cvta.to.global.u64 	%rd4, %rd73;
	cvta.to.global.u64 	%rd5, %rd76;
	cvta.to.global.u64 	%rd6, %rd74;
	add.u64 	%rd7, %SPL, 0;
	add.u64 	%rd8, %SPL, 0;
	add.u64 	%rd9, %SPL, 0;
	add.u64 	%rd10, %SPL, 0;
	add.u64 	%rd11, %SPL, 0;
	add.u64 	%rd12, %SPL, 0;
	add.u64 	%rd13, %SPL, 0;
	add.u64 	%rd14, %SPL, 0;
	add.u64 	%rd15, %SPL, 0;
	add.u64 	%rd16, %SPL, 0;
	add.u64 	%rd17, %SPL, 0;
	add.u64 	%rd18, %SPL, 0;
	add.u64 	%rd19, %SPL, 0;
	add.u64 	%rd20, %SPL, 0;
	mov.u32 	%r234, %tid.x;
	mov.u32 	%r235, %ctaid.x;
	mov.u32 	%r236, %ntid.x;
	mad.lo.s32 	%r693, %r235, %r236, %r234;
	setp.ge.s32 	%p1, %r693, %r233;
	@%p1 bra 	$L__BB1_168;
	ld.param.u32 	%r691, [_Z33gpuKernelSphericalHarmonicsBesselIfEvPT_S1_S1_S1_S1_S1_S1_S1_S1_S1_S0_iii_param_11];
	ld.param.f32 	%f716, [_Z33gpuKernelSphericalHarmonicsBesselIfEvPT_S1_S1_S1_S1_S1_S1_S1_S1_S1_S0_iii_param_10];
	mul.f32 	%f1, %f716, 0f40800000;
	rcp.rn.f32 	%f87, %f1;
	sqrt.rn.f32 	%f2, %f87;
	add.s32 	%r2, %r691, 1;
	and.b32  	%r3, %r232, 7;
	and.b32  	%r4, %r232, 2147483640;
$L__BB1_2:
	ld.param.u64 	%rd395, [_Z33gpuKernelSphericalHarmonicsBesselIfEvPT_S1_S1_S1_S1_S1_S1_S1_S1_S1_S0_iii_param_7];
	ld.param.u64 	%rd394, [_Z33gpuKernelSphericalHarmonicsBesselIfEvPT_S1_S1_S1_S1_S1_S1_S1_S1_S1_S0_iii_param_4];
	ld.param.u64 	%rd393, [_Z33gpuKernelSphericalHarmonicsBesselIfEvPT_S1_S1_S1_S1_S1_S1_S1_S1_S1_S0_iii_param_3];
	ld.param.u64 	%rd392, [_Z33gpuKernelSphericalHarmonicsBesselIfEvPT_S1_S1_S1_S1_S1_S1_S1_S1_S1_S0_iii_param_2];
	setp.lt.s32 	%p2, %r232, 1;
	cvta.to.global.u64 	%rd91, %rd395;
	mov.b32 	%r237, 1065353216;
	st.global.u32 	[%rd91], %r237;
	cvta.to.global.u64 	%rd92, %rd392;
	mul.wide.s32 	%rd93, %r693, 4;
	add.s64 	%rd94, %rd92, %rd93;
	ld.global.f32 	%f88, [%rd94];
	cvta.to.global.u64 	%rd95, %rd393;
	add.s64 	%rd96, %rd95, %rd93;
	ld.global.f32 	%f89, [%rd96];
	mul.f32 	%f90, %f89, %f89;
	fma.rn.f32 	%f91, %f88, %f88, %f90;
	cvta.to.global.u64 	%rd97, %rd394;
	add.s64 	%rd98, %rd97, %rd93;
	ld.global.f32 	%f92, [%rd98];
	fma.rn.f32 	%f93, %f92, %f92, %f91;
	sqrt.rn.f32 	%f3, %f93;
	div.rn.f32 	%f94, %f92, %f3;
	abs.f32 	%f95, %f94;
	fma.rn.f32 	%f96, %f95, 0fBF000000, 0f3F000000;
	rsqrt.approx.ftz.f32 	%f97, %f96;
	mul.f32 	%f98, %f97, %f96;
	mul.f32 	%f99, %f97, 0fBF000000;
	fma.rn.f32 	%f100, %f98, %f99, 0f3F000000;
	fma.rn.f32 	%f101, %f98, %f100, %f98;
	setp.eq.f32 	%p3, %f95, 0f3F800000;
	selp.f32 	%f102, 0f00000000, %f101, %p3;
	setp.gt.f32 	%p4, %f95, 0f3F0F5C29;
	selp.f32 	%f103, %f102, %f95, %p4;
	copysign.f32 	%f104, %f94, %f103;
	mul.f32 	%f105, %f104, %f104;
	fma.rn.f32 	%f106, %f105, 0f3D10ECEF, 0f3C8B1ABB;
	fma.rn.f32 	%f107, %f106, %f105, 0f3CFC028C;
	fma.rn.f32 	%f108, %f107, %f105, 0f3D372139;
	fma.rn.f32 	%f109, %f108, %f105, 0f3D9993DB;
	fma.rn.f32 	%f110, %f109, %f105, 0f3E2AAAC6;
	mul.f32 	%f111, %f105, %f110;
	fma.rn.f32 	%f112, %f111, %f104, %f104;
	neg.f32 	%f113, %f112;
	selp.f32 	%f114, %f112, %f113, %p4;
	fma.rn.f32 	%f115, 0f3F6EE581, 0f3FD774EB, %f114;
	setp.gt.f32 	%p5, %f94, 0f3F0F5C29;
	selp.f32 	%f116, %f112, %f115, %p5;
	add.f32 	%f117, %f116, %f116;
	selp.f32 	%f4, %f117, %f116, %p4;
	abs.f32 	%f118, %f88;
	abs.f32 	%f119, %f89;
	setp.gt.f32 	%p6, %f119, %f118;
	selp.f32 	%f120, %f119, %f118, %p6;
	selp.f32 	%f121, %f118, %f119, %p6;
	div.rn.f32 	%f122, %f121, %f120;
	mul.f32 	%f123, %f122, %f122;
	fma.rn.f32 	%f124, %f123, 0f3B33710B, 0fBC807748;
	fma.rn.f32 	%f125, %f124, %f123, 0f3D2CDAB2;
	fma.rn.f32 	%f126, %f125, %f123, 0fBD992D10;
	fma.rn.f32 	%f127, %f126, %f123, 0f3DD9EA6C;
	fma.rn.f32 	%f128, %f127, %f123, 0fBE117CB1;
	fma.rn.f32 	%f129, %f128, %f123, 0f3E4CBCE0;
	fma.rn.f32 	%f130, %f129, %f123, 0fBEAAAA7D;
	mul.f32 	%f131, %f123, %f130;
	fma.rn.f32 	%f132, %f131, %f122, %f122;
	neg.f32 	%f133, %f132;
	fma.rn.f32 	%f134, 0f3F6EE581, 0f3FD774EB, %f133;
	selp.f32 	%f135, %f134, %f132, %p6;
	selp.f32 	%f136, 0f3F6EE581, 0f3FEEE581, %p6;
	selp.f32 	%f137, %f132, %f133, %p6;
	mov.b32 	%r238, %f88;
	fma.rn.f32 	%f138, %f136, 0f3FD774EB, %f137;
	setp.lt.s32 	%p7, %r238, 0;
	selp.f32 	%f139, %f138, %f135, %p7;
	add.f32 	%f140, %f119, %f118;
	setp.eq.f32 	%p8, %f120, 0f00000000;
	selp.f32 	%f141, 0f40490FDB, 0f00000000, %p7;
	setp.eq.f32 	%p9, %f118, %f119;
	selp.f32 	%f142, 0f4016CBE4, 0f3F490FDB, %p7;
	selp.f32 	%f143, %f142, %f139, %p9;
	selp.f32 	%f144, %f141, %f143, %p8;
	abs.f32 	%f145, %f140;
	setp.nan.f32 	%p10, %f145, %f145;
	copysign.f32 	%f146, %f89, %f144;
	selp.f32 	%f5, %f140, %f146, %p10;
	@%p2 bra 	$L__BB1_13;
	mov.b32 	%r694, 0;
$L__BB1_4:
	mul.lo.s32 	%r240, %r694, %r2;
	mul.wide.s32 	%rd99, %r240, 4;
	add.s64 	%rd100, %rd4, %rd99;
	ld.global.f32 	%f147, [%rd100];
	mul.f32 	%f6, %f3, %f147;
	mul.f32 	%f148, %f6, 0f3F22F983;
	cvt.rni.s32.f32 	%r698, %f148;
	cvt.rn.f32.s32 	%f149, %r698;
	fma.rn.f32 	%f150, %f149, 0fBFC90FDA, %f6;
	fma.rn.f32 	%f151, %f149, 0fB3A22168, %f150;
	fma.rn.f32 	%f717, %f149, 0fA7C234C5, %f151;
	abs.f32 	%f8, %f6;
	setp.ltu.f32 	%p11, %f8, 0f47CE4780;
	@%p11 bra 	$L__BB1_12;
	setp.neu.f32 	%p12, %f8, 0f7F800000;
	@%p12 bra 	$L__BB1_7;
	mov.f32 	%f154, 0f00000000;
	mul.rn.f32 	%f717, %f6, %f154;
	mov.b32 	%r698, 0;
	bra.uni 	$L__BB1_12;
$L__BB1_7:
	mov.b32 	%r8, %f6;
	shl.b32 	%r242, %r8, 8;
	or.b32  	%r9, %r242, -2147483648;
	mov.b64 	%rd403, 0;
	mov.b32 	%r695, 0;
	mov.u64 	%rd401, __cudart_i2opi_f;
	mov.u64 	%rd402, %rd20;
$L__BB1_8:
	.pragma "nounroll";
	ld.global.nc.u32 	%r243, [%rd401];
	mad.wide.u32 	%rd103, %r243, %r9, %rd403;
	shr.u64 	%rd403, %rd103, 32;
	st.local.u32 	[%rd402], %rd103;
	add.s32 	%r695, %r695, 1;
	add.s64 	%rd402, %rd402, 4;
	add.s64 	%rd401, %rd401, 4;
	setp.ne.s32 	%p13, %r695, 6;
	@%p13 bra 	$L__BB1_8;
	shr.u32 	%r244, %r8, 23;
	st.local.u32 	[%rd20+24], %rd403;
	and.b32  	%r12, %r244, 31;
	and.b32  	%r245, %r244, 224;
	add.s32 	%r246, %r245, -128;
	shr.u32 	%r247, %r246, 5;
	mul.wide.u32 	%rd104, %r247, 4;
	sub.s64 	%rd27, %rd20, %rd104;
	ld.local.u32 	%r696, [%rd27+24];
	ld.local.u32 	%r697, [%rd27+20];
	setp.eq.s32 	%p14, %r12, 0;
	@%p14 bra 	$L__BB1_11;
	shf.l.wrap.b32 	%r696, %r697, %r696, %r12;
	ld.local.u32 	%r248, [%rd27+16];
	shf.l.wrap.b32 	%r697, %r248, %r697, %r12;
$L__BB1_11:
	shr.u32 	%r249, %r696, 30;
	shf.l.wrap.b32 	%r250, %r697, %r696, 2;
	shl.b32 	%r251, %r697, 2;
	shr.u32 	%r252, %r250, 31;
	add.s32 	%r253, %r252, %r249;
	neg.s32 	%r254, %r253;
	setp.lt.s32 	%p15, %r8, 0;
	selp.b32 	%r698, %r254, %r253, %p15;
	xor.b32  	%r255, %r250, %r8;
	shr.s32 	%r256, %r250, 31;
	xor.b32  	%r257, %r256, %r250;
	xor.b32  	%r258, %r256, %r251;
	cvt.u64.u32 	%rd105, %r257;
	shl.b64 	%rd106, %rd105, 32;
	cvt.u64.u32 	%rd107, %r258;
	or.b64  	%rd108, %rd106, %rd107;
	cvt.rn.f64.s64 	%fd1, %rd108;
	mul.f64 	%fd2, %fd1, 0d3BF921FB54442D19;
	cvt.rn.f32.f64 	%f152, %fd2;
	neg.f32 	%f153, %f152;
	setp.lt.s32 	%p16, %r255, 0;
	selp.f32 	%f717, %f153, %f152, %p16;
$L__BB1_12:
	add.s32 	%r260, %r698, 1;
	mul.rn.f32 	%f155, %f717, %f717;
	and.b32  	%r261, %r698, 1;
	setp.eq.b32 	%p17, %r261, 1;
	selp.f32 	%f156, %f717, 0f3F800000, %p17;
	fma.rn.f32 	%f157, %f155, %f156, 0f00000000;
	fma.rn.f32 	%f158, %f155, 0f37CBAC00, 0fBAB607ED;
	selp.f32 	%f159, 0fB94D4153, %f158, %p17;
	selp.f32 	%f160, 0f3C0885E4, 0f3D2AAABB, %p17;
	fma.rn.f32 	%f161, %f159, %f155, %f160;
	selp.f32 	%f162, 0fBE2AAAA8, 0fBEFFFFFF, %p17;
	fma.rn.f32 	%f163, %f161, %f155, %f162;
	fma.rn.f32 	%f164, %f163, %f157, %f156;
	and.b32  	%r262, %r260, 2;
	setp.eq.s32 	%p18, %r262, 0;
	mov.f32 	%f165, 0f00000000;
	sub.f32 	%f166, %f165, %f164;
	selp.f32 	%f167, %f164, %f166, %p18;
	div.rn.f32 	%f168, %f167, %f6;
	mad.lo.s32 	%r263, %r694, %r233, %r693;
	mul.f32 	%f169, %f2, %f168;
	mul.wide.s32 	%rd109, %r263, 4;
	add.s64 	%rd110, %rd2, %rd109;
	st.global.f32 	[%rd110], %f169;
	mul.f32 	%f170, %f168, 0f00000000;
	add.s64 	%rd111, %rd1, %rd109;
	st.global.f32 	[%rd111], %f170;
	add.s32 	%r694, %r694, 1;
	setp.ne.s32 	%p19, %r694, %r232;
	@%p19 bra 	$L__BB1_4;
$L__BB1_13:
	mul.f32 	%f171, %f4, 0f3F22F983;
	cvt.rni.s32.f32 	%r706, %f171;
	cvt.rn.f32.s32 	%f172, %r706;
	fma.rn.f32 	%f173, %f172, 0fBFC90FDA, %f4;
	fma.rn.f32 	%f174, %f172, 0fB3A22168, %f173;
	fma.rn.f32 	%f719, %f172, 0fA7C234C5, %f174;
	abs.f32 	%f13, %f4;
	setp.ltu.f32 	%p20, %f13, 0f47CE4780;
	mov.u32 	%r702, %r706;
	mov.f32 	%f718, %f719;
	@%p20 bra 	$L__BB1_21;
	setp.neu.f32 	%p21, %f13, 0f7F800000;
	@%p21 bra 	$L__BB1_16;
	mov.f32 	%f177, 0f00000000;
	mul.rn.f32 	%f718, %f4, %f177;
	mov.b32 	%r702, 0;
	bra.uni 	$L__BB1_21;
$L__BB1_16:
	mov.b32 	%r23, %f4;
	shl.b32 	%r265, %r23, 8;
	or.b32  	%r24, %r265, -2147483648;
	mov.b64 	%rd404, 0;
	mov.b32 	%r699, 0;
$L__BB1_17:
	.pragma "nounroll";
	mul.wide.u32 	%rd113, %r699, 4;
	mov.u64 	%rd114, __cudart_i2opi_f;
	add.s64 	%rd115, %rd114, %rd113;
	ld.global.nc.u32 	%r266, [%rd115];
	mad.wide.u32 	%rd116, %r266, %r24, %rd404;
	shr.u64 	%rd404, %rd116, 32;
	add.s64 	%rd117, %rd19, %rd113;
	st.local.u32 	[%rd117], %rd116;
	add.s32 	%r699, %r699, 1;
	setp.ne.s32 	%p22, %r699, 6;
	@%p22 bra 	$L__BB1_17;
	shr.u32 	%r267, %r23, 23;
	st.local.u32 	[%rd19+24], %rd404;
	and.b32  	%r27, %r267, 31;
	and.b32  	%r268, %r267, 224;
	add.s32 	%r269, %r268, -128;
	shr.u32 	%r270, %r269, 5;
	mul.wide.u32 	%rd118, %r270, 4;
	sub.s64 	%rd30, %rd19, %rd118;
	ld.local.u32 	%r700, [%rd30+24];
	ld.local.u32 	%r701, [%rd30+20];
	setp.eq.s32 	%p23, %r27, 0;
	@%p23 bra 	$L__BB1_20;
	shf.l.wrap.b32 	%r700, %r701, %r700, %r27;
	ld.local.u32 	%r271, [%rd30+16];
	shf.l.wrap.b32 	%r701, %r271, %r701, %r27;
$L__BB1_20:
	shr.u32 	%r272, %r700, 30;
	shf.l.wrap.b32 	%r273, %r701, %r700, 2;
	shl.b32 	%r274, %r701, 2;
	shr.u32 	%r275, %r273, 31;
	add.s32 	%r276, %r275, %r272;
	neg.s32 	%r277, %r276;
	setp.lt.s32 	%p24, %r23, 0;
	selp.b32 	%r702, %r277, %r276, %p24;
	xor.b32  	%r278, %r273, %r23;
	shr.s32 	%r279, %r273, 31;
	xor.b32  	%r280, %r279, %r273;
	xor.b32  	%r281, %r279, %r274;
	cvt.u64.u32 	%rd119, %r280;
	shl.b64 	%rd120, %rd119, 32;
	cvt.u64.u32 	%rd121, %r281;
	or.b64  	%rd122, %rd120, %rd121;
	cvt.rn.f64.s64 	%fd3, %rd122;
	mul.f64 	%fd4, %fd3, 0d3BF921FB54442D19;
	cvt.rn.f32.f64 	%f175, %fd4;
	neg.f32 	%f176, %f175;
	setp.lt.s32 	%p25, %r278, 0;
	selp.f32 	%f718, %f176, %f175, %p25;
$L__BB1_21:
	add.s32 	%r283, %r702, 1;
	mul.rn.f32 	%f178, %f718, %f718;
	and.b32  	%r284, %r702, 1;
	setp.eq.b32 	%p27, %r284, 1;
	selp.f32 	%f179, %f718, 0f3F800000, %p27;
	fma.rn.f32 	%f180, %f178, %f179, 0f00000000;
	fma.rn.f32 	%f181, %f178, 0f37CBAC00, 0fBAB607ED;
	selp.f32 	%f182, 0fB94D4153, %f181, %p27;
	selp.f32 	%f183, 0f3C0885E4, 0f3D2AAABB, %p27;
	fma.rn.f32 	%f184, %f182, %f178, %f183;
	selp.f32 	%f185, 0fBE2AAAA8, 0fBEFFFFFF, %p27;
	fma.rn.f32 	%f186, %f184, %f178, %f185;
	fma.rn.f32 	%f187, %f186, %f180, %f179;
	and.b32  	%r285, %r283, 2;
	setp.eq.s32 	%p28, %r285, 0;
	mov.f32 	%f188, 0f00000000;
	sub.f32 	%f189, %f188, %f187;
	selp.f32 	%f17, %f187, %f189, %p28;
	@%p20 bra 	$L__BB1_29;
	setp.neu.f32 	%p29, %f13, 0f7F800000;
	@%p29 bra 	$L__BB1_24;
	mov.f32 	%f192, 0f00000000;
	mul.rn.f32 	%f719, %f4, %f192;
	mov.b32 	%r706, 0;
	bra.uni 	$L__BB1_29;
$L__BB1_24:
	mov.b32 	%r36, %f4;
	shl.b32 	%r287, %r36, 8;
	or.b32  	%r37, %r287, -2147483648;
	mov.b64 	%rd405, 0;
	mov.b32 	%r703, 0;
$L__BB1_25:
	.pragma "nounroll";
	mul.wide.u32 	%rd124, %r703, 4;
	mov.u64 	%rd125, __cudart_i2opi_f;
	add.s64 	%rd126, %rd125, %rd124;
	ld.global.nc.u32 	%r288, [%rd126];
	mad.wide.u32 	%rd127, %r288, %r37, %rd405;
	shr.u64 	%rd405, %rd127, 32;
	add.s64 	%rd128, %rd18, %rd124;
	st.local.u32 	[%rd128], %rd127;
	add.s32 	%r703, %r703, 1;
	setp.ne.s32 	%p30, %r703, 6;
	@%p30 bra 	$L__BB1_25;
	shr.u32 	%r289, %r36, 23;
	st.local.u32 	[%rd18+24], %rd405;
	and.b32  	%r40, %r289, 31;
	and.b32  	%r290, %r289, 224;
	add.s32 	%r291, %r290, -128;
	shr.u32 	%r292, %r291, 5;
	mul.wide.u32 	%rd129, %r292, 4;
	sub.s64 	%rd33, %rd18, %rd129;
	ld.local.u32 	%r704, [%rd33+24];
	ld.local.u32 	%r705, [%rd33+20];
	setp.eq.s32 	%p31, %r40, 0;
	@%p31 bra 	$L__BB1_28;
	shf.l.wrap.b32 	%r704, %r705, %r704, %r40;
	ld.local.u32 	%r293, [%rd33+16];
	shf.l.wrap.b32 	%r705, %r293, %r705, %r40;
$L__BB1_28:
	shr.u32 	%r294, %r704, 30;
	shf.l.wrap.b32 	%r295, %r705, %r704, 2;
	shl.b32 	%r296, %r705, 2;
	shr.u32 	%r297, %r295, 31;
	add.s32 	%r298, %r297, %r294;
	neg.s32 	%r299, %r298;
	setp.lt.s32 	%p32, %r36, 0;
	selp.b32 	%r706, %r299, %r298, %p32;
	xor.b32  	%r300, %r295, %r36;
	shr.s32 	%r301, %r295, 31;
	xor.b32  	%r302, %r301, %r295;
	xor.b32  	%r303, %r301, %r296;
	cvt.u64.u32 	%rd130, %r302;
	shl.b64 	%rd131, %rd130, 32;
	cvt.u64.u32 	%rd132, %r303;
	or.b64  	%rd133, %rd131, %rd132;
	cvt.rn.f64.s64 	%fd5, %rd133;
	mul.f64 	%fd6, %fd5, 0d3BF921FB54442D19;
	cvt.rn.f32.f64 	%f190, %fd6;
	neg.f32 	%f191, %f190;
	setp.lt.s32 	%p33, %r300, 0;
	selp.f32 	%f719, %f191, %f190, %p33;
$L__BB1_29:
	mul.rn.f32 	%f193, %f719, %f719;
	and.b32  	%r305, %r706, 1;
	setp.eq.b32 	%p35, %r305, 1;
	selp.f32 	%f194, 0f3F800000, %f719, %p35;
	fma.rn.f32 	%f195, %f193, %f194, 0f00000000;
	fma.rn.f32 	%f196, %f193, 0f37CBAC00, 0fBAB607ED;
	selp.f32 	%f197, %f196, 0fB94D4153, %p35;
	selp.f32 	%f198, 0f3D2AAABB, 0f3C0885E4, %p35;
	fma.rn.f32 	%f199, %f197, %f193, %f198;
	selp.f32 	%f200, 0fBEFFFFFF, 0fBE2AAAA8, %p35;
	fma.rn.f32 	%f201, %f199, %f193, %f200;
	fma.rn.f32 	%f202, %f201, %f195, %f194;
	and.b32  	%r306, %r706, 2;
	setp.eq.s32 	%p36, %r306, 0;
	mov.f32 	%f203, 0f00000000;
	sub.f32 	%f204, %f203, %f202;
	selp.f32 	%f205, %f202, %f204, %p36;
	neg.f32 	%f21, %f205;
	st.global.f32 	[%rd6], %f17;
	st.global.f32 	[%rd6+4], %f21;
	@%p2 bra 	$L__BB1_48;
	ld.global.f32 	%f206, [%rd5+4];
	mul.f32 	%f207, %f1, %f206;
	mul.f32 	%f208, %f206, 0f40400000;
	div.rn.f32 	%f209, %f208, %f207;
	sqrt.rn.f32 	%f210, %f209;
	mul.f32 	%f22, %f210, %f17;
	mov.b32 	%r707, 0;
$L__BB1_31:
	mul.lo.s32 	%r308, %r707, %r2;
	mul.wide.s32 	%rd134, %r308, 4;
	add.s64 	%rd135, %rd4, %rd134;
	ld.global.f32 	%f211, [%rd135+4];
	mul.f32 	%f23, %f3, %f211;
	mul.f32 	%f212, %f23, 0f3F22F983;
	cvt.rni.s32.f32 	%r715, %f212;
	cvt.rn.f32.s32 	%f213, %r715;
	fma.rn.f32 	%f214, %f213, 0fBFC90FDA, %f23;
	fma.rn.f32 	%f215, %f213, 0fB3A22168, %f214;
	fma.rn.f32 	%f721, %f213, 0fA7C234C5, %f215;
	abs.f32 	%f25, %f23;
	setp.ltu.f32 	%p37, %f25, 0f47CE4780;
	mov.u32 	%r711, %r715;
	mov.f32 	%f720, %f721;
	@%p37 bra 	$L__BB1_39;
	setp.neu.f32 	%p38, %f25, 0f7F800000;
	@%p38 bra 	$L__BB1_34;
	mov.f32 	%f218, 0f00000000;
	mul.rn.f32 	%f720, %f23, %f218;
	mov.b32 	%r711, 0;
	bra.uni 	$L__BB1_39;
$L__BB1_34:
	mov.b32 	%r51, %f23;
	shl.b32 	%r310, %r51, 8;
	or.b32  	%r52, %r310, -2147483648;
	mov.b64 	%rd406, 0;
	mov.b32 	%r708, 0;
$L__BB1_35:
	.pragma "nounroll";
	mul.wide.u32 	%rd137, %r708, 4;
	mov.u64 	%rd138, __cudart_i2opi_f;
	add.s64 	%rd139, %rd138, %rd137;
	ld.global.nc.u32 	%r311, [%rd139];
	mad.wide.u32 	%rd140, %r311, %r52, %rd406;
	shr.u64 	%rd406, %rd140, 32;
	add.s64 	%rd141, %rd17, %rd137;
	st.local.u32 	[%rd141], %rd140;
	add.s32 	%r708, %r708, 1;
	setp.ne.s32 	%p39, %r708, 6;
	@%p39 bra 	$L__BB1_35;
	shr.u32 	%r312, %r51, 23;
	st.local.u32 	[%rd17+24], %rd406;
	and.b32  	%r55, %r312, 31;
	and.b32  	%r313, %r312, 224;
	add.s32 	%r314, %r313, -128;
	shr.u32 	%r315, %r314, 5;
	mul.wide.u32 	%rd142, %r315, 4;
	sub.s64 	%rd36, %rd17, %rd142;
	ld.local.u32 	%r709, [%rd36+24];
	ld.local.u32 	%r710, [%rd36+20];
	setp.eq.s32 	%p40, %r55, 0;
	@%p40 bra 	$L__BB1_38;
	shf.l.wrap.b32 	%r709, %r710, %r709, %r55;
	ld.local.u32 	%r316, [%rd36+16];
	shf.l.wrap.b32 	%r710, %r316, %r710, %r55;
$L__BB1_38:
	shr.u32 	%r317, %r709, 30;
	shf.l.wrap.b32 	%r318, %r710, %r709, 2;
	shl.b32 	%r319, %r710, 2;
	shr.u32 	%r320, %r318, 31;
	add.s32 	%r321, %r320, %r317;
	neg.s32 	%r322, %r321;
	setp.lt.s32 	%p41, %r51, 0;
	selp.b32 	%r711, %r322, %r321, %p41;
	xor.b32  	%r323, %r318, %r51;
	shr.s32 	%r324, %r318, 31;
	xor.b32  	%r325, %r324, %r318;
	xor.b32  	%r326, %r324, %r319;
	cvt.u64.u32 	%rd143, %r325;
	shl.b64 	%rd144, %rd143, 32;
	cvt.u64.u32 	%rd145, %r326;
	or.b64  	%rd146, %rd144, %rd145;
	cvt.rn.f64.s64 	%fd7, %rd146;
	mul.f64 	%fd8, %fd7, 0d3BF921FB54442D19;
	cvt.rn.f32.f64 	%f216, %fd8;
	neg.f32 	%f217, %f216;
	setp.lt.s32 	%p42, %r323, 0;
	selp.f32 	%f720, %f217, %f216, %p42;
$L__BB1_39:
	add.s32 	%r328, %r711, 1;
	mul.rn.f32 	%f219, %f720, %f720;
	and.b32  	%r329, %r711, 1;
	setp.eq.b32 	%p44, %r329, 1;
	selp.f32 	%f220, %f720, 0f3F800000, %p44;
	fma.rn.f32 	%f221, %f219, %f220, 0f00000000;
	fma.rn.f32 	%f222, %f219, 0f37CBAC00, 0fBAB607ED;
	selp.f32 	%f223, 0fB94D4153, %f222, %p44;
	selp.f32 	%f224, 0f3C0885E4, 0f3D2AAABB, %p44;
	fma.rn.f32 	%f225, %f223, %f219, %f224;
	selp.f32 	%f226, 0fBE2AAAA8, 0fBEFFFFFF, %p44;
	fma.rn.f32 	%f227, %f225, %f219, %f226;
	fma.rn.f32 	%f228, %f227, %f221, %f220;
	and.b32  	%r330, %r328, 2;
	setp.eq.s32 	%p45, %r330, 0;
	mov.f32 	%f229, 0f00000000;
	sub.f32 	%f230, %f229, %f228;
	selp.f32 	%f29, %f228, %f230, %p45;
	@%p37 bra 	$L__BB1_47;
	setp.neu.f32 	%p46, %f25, 0f7F800000;
	@%p46 bra 	$L__BB1_42;
	mov.f32 	%f233, 0f00000000;
	mul.rn.f32 	%f721, %f23, %f233;
	mov.b32 	%r715, 0;
	bra.uni 	$L__BB1_47;
$L__BB1_42:
	mov.b32 	%r64, %f23;
	shl.b32 	%r332, %r64, 8;
	or.b32  	%r65, %r332, -2147483648;
	mov.b64 	%rd407, 0;
	mov.b32 	%r712, 0;
$L__BB1_43:
	.pragma "nounroll";
	mul.wide.u32 	%rd148, %r712, 4;
	mov.u64 	%rd149, __cudart_i2opi_f;
	add.s64 	%rd150, %rd149, %rd148;
	ld.global.nc.u32 	%r333, [%rd150];
	mad.wide.u32 	%rd151, %r333, %r65, %rd407;
	shr.u64 	%rd407, %rd151, 32;
	add.s64 	%rd152, %rd16, %rd148;
	st.local.u32 	[%rd152], %rd151;
	add.s32 	%r712, %r712, 1;
	setp.ne.s32 	%p47, %r712, 6;
	@%p47 bra 	$L__BB1_43;
	shr.u32 	%r334, %r64, 23;
	st.local.u32 	[%rd16+24], %rd407;
	and.b32  	%r68, %r334, 31;
	and.b32  	%r335, %r334, 224;
	add.s32 	%r336, %r335, -128;
	shr.u32 	%r337, %r336, 5;
	mul.wide.u32 	%rd153, %r337, 4;
	sub.s64 	%rd39, %rd16, %rd153;
	ld.local.u32 	%r713, [%rd39+24];
	ld.local.u32 	%r714, [%rd39+20];
	setp.eq.s32 	%p48, %r68, 0;
	@%p48 bra 	$L__BB1_46;
	shf.l.wrap.b32 	%r713, %r714, %r713, %r68;
	ld.local.u32 	%r338, [%rd39+16];
	shf.l.wrap.b32 	%r714, %r338, %r714, %r68;
$L__BB1_46:
	shr.u32 	%r339, %r713, 30;
	shf.l.wrap.b32 	%r340, %r714, %r713, 2;
	shl.b32 	%r341, %r714, 2;
	shr.u32 	%r342, %r340, 31;
	add.s32 	%r343, %r342, %r339;
	neg.s32 	%r344, %r343;
	setp.lt.s32 	%p49, %r64, 0;
	selp.b32 	%r715, %r344, %r343, %p49;
	xor.b32  	%r345, %r340, %r64;
	shr.s32 	%r346, %r340, 31;
	xor.b32  	%r347, %r346, %r340;
	xor.b32  	%r348, %r346, %r341;
	cvt.u64.u32 	%rd154, %r347;
	shl.b64 	%rd155, %rd154, 32;
	cvt.u64.u32 	%rd156, %r348;
	or.b64  	%rd157, %rd155, %rd156;
	cvt.rn.f64.s64 	%fd9, %rd157;
	mul.f64 	%fd10, %fd9, 0d3BF921FB54442D19;
	cvt.rn.f32.f64 	%f231, %fd10;
	neg.f32 	%f232, %f231;
	setp.lt.s32 	%p50, %r345, 0;
	selp.f32 	%f721, %f232, %f231, %p50;
$L__BB1_47:
	mul.rn.f32 	%f234, %f721, %f721;
	and.b32  	%r350, %r715, 1;
	setp.eq.b32 	%p51, %r350, 1;
	selp.f32 	%f235, 0f3F800000, %f721, %p51;
	fma.rn.f32 	%f236, %f234, %f235, 0f00000000;
	fma.rn.f32 	%f237, %f234, 0f37CBAC00, 0fBAB607ED;
	selp.f32 	%f238, %f237, 0fB94D4153, %p51;
	selp.f32 	%f239, 0f3D2AAABB, 0f3C0885E4, %p51;
	fma.rn.f32 	%f240, %f238, %f234, %f239;
	selp.f32 	%f241, 0fBEFFFFFF, 0fBE2AAAA8, %p51;
	fma.rn.f32 	%f242, %f240, %f234, %f241;
	fma.rn.f32 	%f243, %f242, %f236, %f235;
	and.b32  	%r351, %r715, 2;
	setp.eq.s32 	%p52, %r351, 0;
	mov.f32 	%f244, 0f00000000;
	sub.f32 	%f245, %f244, %f243;
	selp.f32 	%f246, %f243, %f245, %p52;
	div.rn.f32 	%f247, %f246, %f23;
	mul.f32 	%f248, %f23, %f23;
	div.rn.f32 	%f249, %f29, %f248;
	add.f32 	%f250, %f249, %f247;
	shl.b32 	%r352, %r232, 1;
	add.s32 	%r353, %r352, %r707;
	mad.lo.s32 	%r354, %r353, %r233, %r693;
	mul.f32 	%f251, %f22, %f250;
	mul.wide.s32 	%rd158, %r354, 4;
	add.s64 	%rd159, %rd2, %rd158;
	st.global.f32 	[%rd159], %f251;
	mul.f32 	%f252, %f250, 0f00000000;
	add.s64 	%rd160, %rd1, %rd158;
	st.global.f32 	[%rd160], %f252;
	add.s32 	%r707, %r707, 1;
	setp.ne.s32 	%p53, %r707, %r232;
	@%p53 bra 	$L__BB1_31;
$L__BB1_48:
	ld.global.f32 	%f253, [%rd5];
	mul.f32 	%f254, %f253, 0f40400000;
	ld.global.f32 	%f255, [%rd5+8];
	mul.f32 	%f256, %f1, %f255;
	div.rn.f32 	%f257, %f254, %f256;
	sqrt.rn.f32 	%f33, %f257;
	mul.f32 	%f258, %f5, 0f3F22F983;
	cvt.rni.s32.f32 	%r723, %f258;
	cvt.rn.f32.s32 	%f259, %r723;
	fma.rn.f32 	%f260, %f259, 0fBFC90FDA, %f5;
	fma.rn.f32 	%f261, %f259, 0fB3A22168, %f260;
	fma.rn.f32 	%f723, %f259, 0fA7C234C5, %f261;
	abs.f32 	%f35, %f5;
	setp.ltu.f32 	%p54, %f35, 0f47CE4780;
	mov.u32 	%r719, %r723;
	mov.f32 	%f722, %f723;
	@%p54 bra 	$L__BB1_56;
	setp.neu.f32 	%p55, %f35, 0f7F800000;
	@%p55 bra 	$L__BB1_51;
	mov.f32 	%f264, 0f00000000;
	mul.rn.f32 	%f722, %f5, %f264;
	mov.b32 	%r719, 0;
	bra.uni 	$L__BB1_56;
$L__BB1_51:
	mov.b32 	%r79, %f5;
	mov.b64 	%rd408, 0;
	mov.b32 	%r716, 0;
$L__BB1_52:
	.pragma "nounroll";
	mul.wide.u32 	%rd162, %r716, 4;
	mov.u64 	%rd163, __cudart_i2opi_f;
	add.s64 	%rd164, %rd163, %rd162;
	ld.global.nc.u32 	%r356, [%rd164];
	shl.b32 	%r357, %r79, 8;
	or.b32  	%r358, %r357, -2147483648;
	mad.wide.u32 	%rd165, %r356, %r358, %rd408;
	shr.u64 	%rd408, %rd165, 32;
	add.s64 	%rd166, %rd15, %rd162;
	st.local.u32 	[%rd166], %rd165;
	add.s32 	%r716, %r716, 1;
	setp.ne.s32 	%p56, %r716, 6;
	@%p56 bra 	$L__BB1_52;
	shr.u32 	%r359, %r79, 23;
	st.local.u32 	[%rd15+24], %rd408;
	and.b32  	%r82, %r359, 31;
	and.b32  	%r360, %r359, 224;
	add.s32 	%r361, %r360, -128;
	shr.u32 	%r362, %r361, 5;
	mul.wide.u32 	%rd167, %r362, 4;
	sub.s64 	%rd42, %rd15, %rd167;
	ld.local.u32 	%r717, [%rd42+24];
	ld.local.u32 	%r718, [%rd42+20];
	setp.eq.s32 	%p57, %r82, 0;
	@%p57 bra 	$L__BB1_55;
	shf.l.wrap.b32 	%r717, %r718, %r717, %r82;
	ld.local.u32 	%r363, [%rd42+16];
	shf.l.wrap.b32 	%r718, %r363, %r718, %r82;
$L__BB1_55:
	shr.u32 	%r364, %r717, 30;
	shf.l.wrap.b32 	%r365, %r718, %r717, 2;
	shl.b32 	%r366, %r718, 2;
	shr.u32 	%r367, %r365, 31;
	add.s32 	%r368, %r367, %r364;
	neg.s32 	%r369, %r368;
	setp.lt.s32 	%p58, %r79, 0;
	selp.b32 	%r719, %r369, %r368, %p58;
	xor.b32  	%r370, %r365, %r79;
	shr.s32 	%r371, %r365, 31;
	xor.b32  	%r372, %r371, %r365;
	xor.b32  	%r373, %r371, %r366;
	cvt.u64.u32 	%rd168, %r372;
	shl.b64 	%rd169, %rd168, 32;
	cvt.u64.u32 	%rd170, %r373;
	or.b64  	%rd171, %rd169, %rd170;
	cvt.rn.f64.s64 	%fd11, %rd171;
	mul.f64 	%fd12, %fd11, 0d3BF921FB54442D19;
	cvt.rn.f32.f64 	%f262, %fd12;
	neg.f32 	%f263, %f262;
	setp.lt.s32 	%p59, %r370, 0;
	selp.f32 	%f722, %f263, %f262, %p59;
$L__BB1_56:
	add.s32 	%r375, %r719, 1;
	mul.rn.f32 	%f265, %f722, %f722;
	and.b32  	%r376, %r719, 1;
	setp.eq.b32 	%p61, %r376, 1;
	selp.f32 	%f266, %f722, 0f3F800000, %p61;
	fma.rn.f32 	%f267, %f265, %f266, 0f00000000;
	fma.rn.f32 	%f268, %f265, 0f37CBAC00, 0fBAB607ED;
	selp.f32 	%f269, 0fB94D4153, %f268, %p61;
	selp.f32 	%f270, 0f3C0885E4, 0f3D2AAABB, %p61;
	fma.rn.f32 	%f271, %f269, %f265, %f270;
	selp.f32 	%f272, 0fBE2AAAA8, 0fBEFFFFFF, %p61;
	fma.rn.f32 	%f273, %f271, %f265, %f272;
	fma.rn.f32 	%f274, %f273, %f267, %f266;
	and.b32  	%r377, %r375, 2;
	setp.eq.s32 	%p62, %r377, 0;
	mov.f32 	%f275, 0f00000000;
	sub.f32 	%f276, %f275, %f274;
	selp.f32 	%f277, %f274, %f276, %p62;
	mul.f32 	%f39, %f33, %f277;
	ld.global.f32 	%f40, [%rd6+4];
	@%p54 bra 	$L__BB1_64;
	setp.neu.f32 	%p63, %f35, 0f7F800000;
	@%p63 bra 	$L__BB1_59;
	mov.f32 	%f280, 0f00000000;
	mul.rn.f32 	%f723, %f5, %f280;
	mov.b32 	%r723, 0;
	bra.uni 	$L__BB1_64;
$L__BB1_59:
	mov.b32 	%r91, %f5;
	shl.b32 	%r379, %r91, 8;
	or.b32  	%r92, %r379, -2147483648;
	mov.b64 	%rd409, 0;
	mov.b32 	%r720, 0;
$L__BB1_60:
	.pragma "nounroll";
	mul.wide.u32 	%rd173, %r720, 4;
	mov.u64 	%rd174, __cudart_i2opi_f;
	add.s64 	%rd175, %rd174, %rd173;
	ld.global.nc.u32 	%r380, [%rd175];
	mad.wide.u32 	%rd176, %r380, %r92, %rd409;
	shr.u64 	%rd409, %rd176, 32;
	add.s64 	%rd177, %rd14, %rd173;
	st.local.u32 	[%rd177], %rd176;
	add.s32 	%r720, %r720, 1;
	setp.ne.s32 	%p64, %r720, 6;
	@%p64 bra 	$L__BB1_60;
	shr.u32 	%r381, %r91, 23;
	st.local.u32 	[%rd14+24], %rd409;
	and.b32  	%r95, %r381, 31;
	and.b32  	%r382, %r381, 224;
	add.s32 	%r383, %r382, -128;
	shr.u32 	%r384, %r383, 5;
	mul.wide.u32 	%rd178, %r384, 4;
	sub.s64 	%rd45, %rd14, %rd178;
	ld.local.u32 	%r721, [%rd45+24];
	ld.local.u32 	%r722, [%rd45+20];
	setp.eq.s32 	%p65, %r95, 0;
	@%p65 bra 	$L__BB1_63;
	shf.l.wrap.b32 	%r721, %r722, %r721, %r95;
	ld.local.u32 	%r385, [%rd45+16];
	shf.l.wrap.b32 	%r722, %r385, %r722, %r95;
$L__BB1_63:
	shr.u32 	%r386, %r721, 30;
	shf.l.wrap.b32 	%r387, %r722, %r721, 2;
	shl.b32 	%r388, %r722, 2;
	shr.u32 	%r389, %r387, 31;
	add.s32 	%r390, %r389, %r386;
	neg.s32 	%r391, %r390;
	setp.lt.s32 	%p66, %r91, 0;
	selp.b32 	%r723, %r391, %r390, %p66;
	xor.b32  	%r392, %r387, %r91;
	shr.s32 	%r393, %r387, 31;
	xor.b32  	%r394, %r393, %r387;
	xor.b32  	%r395, %r393, %r388;
	cvt.u64.u32 	%rd179, %r394;
	shl.b64 	%rd180, %rd179, 32;
	cvt.u64.u32 	%rd181, %r395;
	or.b64  	%rd182, %rd180, %rd181;
	cvt.rn.f64.s64 	%fd13, %rd182;
	mul.f64 	%fd14, %fd13, 0d3BF921FB54442D19;
	cvt.rn.f32.f64 	%f278, %fd14;
	neg.f32 	%f279, %f278;
	setp.lt.s32 	%p67, %r392, 0;
	selp.f32 	%f723, %f279, %f278, %p67;
$L__BB1_64:
	mul.rn.f32 	%f281, %f723, %f723;
	and.b32  	%r397, %r723, 1;
	setp.eq.b32 	%p69, %r397, 1;
	selp.f32 	%f282, 0f3F800000, %f723, %p69;
	fma.rn.f32 	%f283, %f281, %f282, 0f00000000;
	fma.rn.f32 	%f284, %f281, 0f37CBAC00, 0fBAB607ED;
	selp.f32 	%f285, %f284, 0fB94D4153, %p69;
	selp.f32 	%f286, 0f3D2AAABB, 0f3C0885E4, %p69;
	fma.rn.f32 	%f287, %f285, %f281, %f286;
	selp.f32 	%f288, 0fBEFFFFFF, 0fBE2AAAA8, %p69;
	fma.rn.f32 	%f289, %f287, %f281, %f288;
	fma.rn.f32 	%f290, %f289, %f283, %f282;
	and.b32  	%r398, %r723, 2;
	setp.eq.s32 	%p70, %r398, 0;
	mov.f32 	%f291, 0f00000000;
	sub.f32 	%f292, %f291, %f290;
	selp.f32 	%f293, %f290, %f292, %p70;
	mul.f32 	%f294, %f33, %f293;
	mul.f32 	%f44, %f40, %f294;
	@%p2 bra 	$L__BB1_69;
	mul.f32 	%f45, %f40, %f39;
	mov.b32 	%r724, 0;
$L__BB1_66:
	mul.lo.s32 	%r400, %r724, %r2;
	mul.wide.s32 	%rd183, %r400, 4;
	add.s64 	%rd184, %rd4, %rd183;
	ld.global.f32 	%f295, [%rd184+4];
	mul.f32 	%f46, %f3, %f295;
	mul.f32 	%f296, %f46, 0f3F22F983;
	cvt.rni.s32.f32 	%r732, %f296;
	cvt.rn.f32.s32 	%f297, %r732;
	fma.rn.f32 	%f298, %f297, 0fBFC90FDA, %f46;
	fma.rn.f32 	%f299, %f297, 0fB3A22168, %f298;
	fma.rn.f32 	%f725, %f297, 0fA7C234C5, %f299;
	abs.f32 	%f48, %f46;
	setp.ltu.f32 	%p71, %f48, 0f47CE4780;
	mov.u32 	%r728, %r732;
	mov.f32 	%f724, %f725;
	@%p71 bra 	$L__BB1_91;
	setp.neu.f32 	%p72, %f48, 0f7F800000;
	@%p72 bra 	$L__BB1_86;
	mov.f32 	%f302, 0f00000000;
	mul.rn.f32 	%f724, %f46, %f302;
	mov.b32 	%r728, 0;
	bra.uni 	$L__BB1_91;
$L__BB1_69:
	ld.param.u32 	%r692, [_Z33gpuKernelSphericalHarmonicsBesselIfEvPT_S1_S1_S1_S1_S1_S1_S1_S1_S1_S0_iii_param_11];
	setp.lt.s32 	%p88, %r692, 2;
	@%p88 bra 	$L__BB1_167;
	mov.b32 	%r736, 2;
	mov.b32 	%r735, 1;
	mov.b32 	%r734, 3;
	mov.b32 	%r733, 0;
	mov.b16 	%rs11, 0;
	mov.u16 	%rs12, %rs11;
$L__BB1_71:
	ld.param.u64 	%rd396, [_Z33gpuKernelSphericalHarmonicsBesselIfEvPT_S1_S1_S1_S1_S1_S1_S1_S1_S1_S0_iii_param_7];
	add.s16 	%rs12, %rs12, 1;
	add.s32 	%r136, %r733, 1;
	mul.wide.s32 	%rd213, %r736, 4;
	add.s64 	%rd214, %rd6, %rd213;
	ld.global.f32 	%f340, [%rd214+-4];
	cvta.to.global.u64 	%rd215, %rd396;
	add.s64 	%rd216, %rd215, %rd213;
	st.global.f32 	[%rd216+-4], %f340;
	add.s32 	%r455, %r136, %r736;
	cvt.rn.f32.s32 	%f56, %r455;
	mul.f32 	%f341, %f17, %f340;
	mul.f32 	%f342, %f341, %f56;
	st.global.f32 	[%rd214+-4], %f342;
	mul.f32 	%f343, %f340, %f21;
	mul.f32 	%f344, %f343, %f56;
	st.global.f32 	[%rd214], %f344;
	setp.lt.u32 	%p89, %r733, 7;
	mov.b32 	%r739, 0;
	@%p89 bra 	$L__BB1_74;
	mov.b32 	%r737, 0;
$L__BB1_73:
	.pragma "nounroll";
	ld.param.u64 	%rd397, [_Z33gpuKernelSphericalHarmonicsBesselIfEvPT_S1_S1_S1_S1_S1_S1_S1_S1_S1_S0_iii_param_7];
	mul.wide.u32 	%rd217, %r737, 4;
	add.s64 	%rd218, %rd6, %rd217;
	ld.global.f32 	%f345, [%rd218];
	mul.f32 	%f346, %f17, %f345;
	mul.f32 	%f347, %f346, %f56;
	add.s32 	%r457, %r736, %r737;
	add.s32 	%r458, %r457, -1;
	cvt.rn.f32.s32 	%f348, %r458;
	cvta.to.global.u64 	%rd219, %rd397;
	add.s64 	%rd220, %rd219, %rd217;
	ld.global.f32 	%f349, [%rd220];
	mul.f32 	%f350, %f349, %f348;
	sub.f32 	%f351, %f347, %f350;
	sub.s32 	%r459, %r736, %r737;
	cvt.rn.f32.s32 	%f352, %r459;
	div.rn.f32 	%f353, %f351, %f352;
	st.global.f32 	[%rd218], %f353;
	st.global.f32 	[%rd220], %f345;
	not.b32 	%r460, %r737;
	ld.global.f32 	%f354, [%rd218+4];
	mul.f32 	%f355, %f17, %f354;
	mul.f32 	%f356, %f355, %f56;
	cvt.rn.f32.s32 	%f357, %r457;
	ld.global.f32 	%f358, [%rd220+4];
	mul.f32 	%f359, %f358, %f357;
	sub.f32 	%f360, %f356, %f359;
	add.s32 	%r461, %r736, %r460;
	cvt.rn.f32.s32 	%f361, %r461;
	div.rn.f32 	%f362, %f360, %f361;
	st.global.f32 	[%rd218+4], %f362;
	st.global.f32 	[%rd220+4], %f354;
	ld.global.f32 	%f363, [%rd218+8];
	mul.f32 	%f364, %f17, %f363;
	mul.f32 	%f365, %f364, %f56;
	add.s32 	%r462, %r457, 1;
	cvt.rn.f32.s32 	%f366, %r462;
	ld.global.f32 	%f367, [%rd220+8];
	mul.f32 	%f368, %f367, %f366;
	sub.f32 	%f369, %f365, %f368;
	add.s32 	%r463, %r459, -2;
	cvt.rn.f32.s32 	%f370, %r463;
	div.rn.f32 	%f371, %f369, %f370;
	st.global.f32 	[%rd218+8], %f371;
	st.global.f32 	[%rd220+8], %f363;
	ld.global.f32 	%f372, [%rd218+12];
	mul.f32 	%f373, %f17, %f372;
	mul.f32 	%f374, %f373, %f56;
	add.s32 	%r464, %r457, 2;
	cvt.rn.f32.s32 	%f375, %r464;
	ld.global.f32 	%f376, [%rd220+12];
	mul.f32 	%f377, %f376, %f375;
	sub.f32 	%f378, %f374, %f377;
	add.s32 	%r465, %r459, -3;
	cvt.rn.f32.s32 	%f379, %r465;
	div.rn.f32 	%f380, %f378, %f379;
	st.global.f32 	[%rd218+12], %f380;
	st.global.f32 	[%rd220+12], %f372;
	ld.global.f32 	%f381, [%rd218+16];
	mul.f32 	%f382, %f17, %f381;
	mul.f32 	%f383, %f382, %f56;
	add.s32 	%r466, %r457, 3;
	cvt.rn.f32.s32 	%f384, %r466;
	ld.global.f32 	%f385, [%rd220+16];
	mul.f32 	%f386, %f385, %f384;
	sub.f32 	%f387, %f383, %f386;
	add.s32 	%r467, %r459, -4;
	cvt.rn.f32.s32 	%f388, %r467;
	div.rn.f32 	%f389, %f387, %f388;
	st.global.f32 	[%rd218+16], %f389;
	st.global.f32 	[%rd220+16], %f381;
	ld.global.f32 	%f390, [%rd218+20];
	mul.f32 	%f391, %f17, %f390;
	mul.f32 	%f392, %f391, %f56;
	add.s32 	%r468, %r457, 4;
	cvt.rn.f32.s32 	%f393, %r468;
	ld.global.f32 	%f394, [%rd220+20];
	mul.f32 	%f395, %f394, %f393;
	sub.f32 	%f396, %f392, %f395;
	add.s32 	%r469, %r459, -5;
	cvt.rn.f32.s32 	%f397, %r469;
	div.rn.f32 	%f398, %f396, %f397;
	st.global.f32 	[%rd218+20], %f398;
	st.global.f32 	[%rd220+20], %f390;
	ld.global.f32 	%f399, [%rd218+24];
	mul.f32 	%f400, %f17, %f399;
	mul.f32 	%f401, %f400, %f56;
	add.s32 	%r470, %r457, 5;
	cvt.rn.f32.s32 	%f402, %r470;
	ld.global.f32 	%f403, [%rd220+24];
	mul.f32 	%f404, %f403, %f402;
	sub.f32 	%f405, %f401, %f404;
	add.s32 	%r471, %r459, -6;
	cvt.rn.f32.s32 	%f406, %r471;
	div.rn.f32 	%f407, %f405, %f406;
	st.global.f32 	[%rd218+24], %f407;
	st.global.f32 	[%rd220+24], %f399;
	ld.global.f32 	%f408, [%rd218+28];
	mul.f32 	%f409, %f17, %f408;
	mul.f32 	%f410, %f409, %f56;
	add.s32 	%r472, %r457, 6;
	cvt.rn.f32.s32 	%f411, %r472;
	ld.global.f32 	%f412, [%rd220+28];
	mul.f32 	%f413, %f412, %f411;
	sub.f32 	%f414, %f410, %f413;
	add.s32 	%r473, %r459, -7;
	cvt.rn.f32.s32 	%f415, %r473;
	div.rn.f32 	%f416, %f414, %f415;
	st.global.f32 	[%rd218+28], %f416;
	st.global.f32 	[%rd220+28], %f408;
	add.s32 	%r737, %r737, 8;
	and.b32  	%r739, %r735, 2147483640;
	setp.ne.s32 	%p90, %r737, %r739;
	@%p90 bra 	$L__BB1_73;
$L__BB1_74:
	and.b32  	%r474, %r735, 7;
	setp.eq.s32 	%p91, %r474, 0;
	@%p91 bra 	$L__BB1_82;
	cvt.u32.u16 	%r475, %rs12;
	and.b32  	%r476, %r475, 7;
	add.s32 	%r477, %r476, -1;
	setp.lt.u32 	%p92, %r477, 3;
	@%p92 bra 	$L__BB1_77;
	ld.param.u64 	%rd398, [_Z33gpuKernelSphericalHarmonicsBesselIfEvPT_S1_S1_S1_S1_S1_S1_S1_S1_S1_S0_iii_param_7];
	mul.wide.u32 	%rd221, %r739, 4;
	add.s64 	%rd222, %rd6, %rd221;
	ld.global.f32 	%f417, [%rd222];
	mul.f32 	%f418, %f17, %f417;
	mul.f32 	%f419, %f418, %f56;
	add.s32 	%r478, %r736, %r739;
	add.s32 	%r479, %r478, -1;
	cvt.rn.f32.s32 	%f420, %r479;
	cvta.to.global.u64 	%rd223, %rd398;
	add.s64 	%rd224, %rd223, %rd221;
	ld.global.f32 	%f421, [%rd224];
	mul.f32 	%f422, %f421, %f420;
	sub.f32 	%f423, %f419, %f422;
	sub.s32 	%r480, %r736, %r739;
	cvt.rn.f32.s32 	%f424, %r480;
	div.rn.f32 	%f425, %f423, %f424;
	st.global.f32 	[%rd222], %f425;
	st.global.f32 	[%rd224], %f417;
	not.b32 	%r481, %r739;
	ld.global.f32 	%f426, [%rd222+4];
	mul.f32 	%f427, %f17, %f426;
	mul.f32 	%f428, %f427, %f56;
	cvt.rn.f32.s32 	%f429, %r478;
	ld.global.f32 	%f430, [%rd224+4];
	mul.f32 	%f431, %f430, %f429;
	sub.f32 	%f432, %f428, %f431;
	add.s32 	%r482, %r736, %r481;
	cvt.rn.f32.s32 	%f433, %r482;
	div.rn.f32 	%f434, %f432, %f433;
	st.global.f32 	[%rd222+4], %f434;
	st.global.f32 	[%rd224+4], %f426;
	ld.global.f32 	%f435, [%rd222+8];
	mul.f32 	%f436, %f17, %f435;
	mul.f32 	%f437, %f436, %f56;
	add.s32 	%r483, %r478, 1;
	cvt.rn.f32.s32 	%f438, %r483;
	ld.global.f32 	%f439, [%rd224+8];
	mul.f32 	%f440, %f439, %f438;
	sub.f32 	%f441, %f437, %f440;
	add.s32 	%r484, %r480, -2;
	cvt.rn.f32.s32 	%f442, %r484;
	div.rn.f32 	%f443, %f441, %f442;
	st.global.f32 	[%rd222+8], %f443;
	st.global.f32 	[%rd224+8], %f435;
	ld.global.f32 	%f444, [%rd222+12];
	mul.f32 	%f445, %f17, %f444;
	mul.f32 	%f446, %f445, %f56;
	add.s32 	%r485, %r478, 2;
	cvt.rn.f32.s32 	%f447, %r485;
	ld.global.f32 	%f448, [%rd224+12];
	mul.f32 	%f449, %f448, %f447;
	sub.f32 	%f450, %f446, %f449;
	add.s32 	%r486, %r480, -3;
	cvt.rn.f32.s32 	%f451, %r486;
	div.rn.f32 	%f452, %f450, %f451;
	st.global.f32 	[%rd222+12], %f452;
	st.global.f32 	[%rd224+12], %f444;
	add.s32 	%r739, %r739, 4;
$L__BB1_77:
	cvt.u32.u16 	%r487, %rs12;
	and.b32  	%r488, %r487, 3;
	setp.eq.s32 	%p93, %r488, 0;
	@%p93 bra 	$L__BB1_82;
	and.b16  	%rs7, %rs11, 3;
	setp.eq.s16 	%p94, %rs7, 0;
	@%p94 bra 	$L__BB1_80;
	ld.param.u64 	%rd399, [_Z33gpuKernelSphericalHarmonicsBesselIfEvPT_S1_S1_S1_S1_S1_S1_S1_S1_S1_S0_iii_param_7];
	mul.wide.u32 	%rd225, %r739, 4;
	add.s64 	%rd226, %rd6, %rd225;
	ld.global.f32 	%f453, [%rd226];
	mul.f32 	%f454, %f17, %f453;
	mul.f32 	%f455, %f454, %f56;
	add.s32 	%r489, %r736, %r739;
	add.s32 	%r490, %r489, -1;
	cvt.rn.f32.s32 	%f456, %r490;
	cvta.to.global.u64 	%rd227, %rd399;
	add.s64 	%rd228, %rd227, %rd225;
	ld.global.f32 	%f457, [%rd228];
	mul.f32 	%f458, %f457, %f456;
	sub.f32 	%f459, %f455, %f458;
	sub.s32 	%r491, %r736, %r739;
	cvt.rn.f32.s32 	%f460, %r491;
	div.rn.f32 	%f461, %f459, %f460;
	st.global.f32 	[%rd226], %f461;
	st.global.f32 	[%rd228], %f453;
	not.b32 	%r492, %r739;
	ld.global.f32 	%f462, [%rd226+4];
	mul.f32 	%f463, %f17, %f462;
	mul.f32 	%f464, %f463, %f56;
	cvt.rn.f32.s32 	%f465, %r489;
	ld.global.f32 	%f466, [%rd228+4];
	mul.f32 	%f467, %f466, %f465;
	sub.f32 	%f468, %f464, %f467;
	add.s32 	%r493, %r736, %r492;
	cvt.rn.f32.s32 	%f469, %r493;
	div.rn.f32 	%f470, %f468, %f469;
	st.global.f32 	[%rd226+4], %f470;
	st.global.f32 	[%rd228+4], %f462;
	add.s32 	%r739, %r739, 2;
$L__BB1_80:
	and.b16  	%rs8, %rs11, 1;
	setp.eq.b16 	%p95, %rs8, 1;
	@%p95 bra 	$L__BB1_82;
	ld.param.u64 	%rd400, [_Z33gpuKernelSphericalHarmonicsBesselIfEvPT_S1_S1_S1_S1_S1_S1_S1_S1_S1_S0_iii_param_7];
	mul.wide.u32 	%rd229, %r739, 4;
	add.s64 	%rd230, %rd6, %rd229;
	ld.global.f32 	%f471, [%rd230];
	mul.f32 	%f472, %f17, %f471;
	mul.f32 	%f473, %f472, %f56;
	add.s32 	%r494, %r736, %r739;
	add.s32 	%r495, %r494, -1;
	cvt.rn.f32.s32 	%f474, %r495;
	cvta.to.global.u64 	%rd231, %rd400;
	add.s64 	%rd232, %rd231, %rd229;
	ld.global.f32 	%f475, [%rd232];
	mul.f32 	%f476, %f475, %f474;
	sub.f32 	%f477, %f473, %f476;
	sub.s32 	%r496, %r736, %r739;
	cvt.rn.f32.s32 	%f478, %r496;
	div.rn.f32 	%f479, %f477, %f478;
	st.global.f32 	[%rd230], %f479;
	st.global.f32 	[%rd232], %f471;
$L__BB1_82:
	mov.b32 	%r741, 0;
	and.b16  	%rs9, %rs11, 3;
$L__BB1_83:
	sub.s32 	%r498, %r736, %r741;
	mul.wide.u32 	%rd233, %r498, 4;
	add.s64 	%rd234, %rd5, %rd233;
	ld.global.f32 	%f480, [%rd234];
	add.s32 	%r499, %r136, %r736;
	add.s32 	%r500, %r499, 2;
	cvt.rn.f32.u32 	%f481, %r500;
	mul.f32 	%f482, %f480, %f481;
	add.s32 	%r146, %r741, %r736;
	mul.wide.u32 	%rd235, %r146, 4;
	add.s64 	%rd236, %rd5, %rd235;
	ld.global.f32 	%f483, [%rd236];
	mul.f32 	%f484, %f1, %f483;
	div.rn.f32 	%f485, %f482, %f484;
	sqrt.rn.f32 	%f57, %f485;
	cvt.rn.f32.u32 	%f486, %r741;
	mul.f32 	%f58, %f5, %f486;
	mul.f32 	%f487, %f58, 0f3F22F983;
	cvt.rni.s32.f32 	%r749, %f487;
	cvt.rn.f32.s32 	%f488, %r749;
	fma.rn.f32 	%f489, %f488, 0fBFC90FDA, %f58;
	fma.rn.f32 	%f490, %f488, 0fB3A22168, %f489;
	fma.rn.f32 	%f727, %f488, 0fA7C234C5, %f490;
	abs.f32 	%f60, %f58;
	setp.ltu.f32 	%p96, %f60, 0f47CE4780;
	mov.u32 	%r745, %r749;
	mov.f32 	%f726, %f727;
	@%p96 bra 	$L__BB1_105;
	setp.neu.f32 	%p97, %f60, 0f7F800000;
	@%p97 bra 	$L__BB1_100;
	mov.f32 	%f493, 0f00000000;
	mul.rn.f32 	%f726, %f58, %f493;
	mov.b32 	%r745, 0;
	bra.uni 	$L__BB1_105;
$L__BB1_86:
	mov.b32 	%r106, %f46;
	mov.b64 	%rd410, 0;
	mov.b32 	%r725, 0;
$L__BB1_87:
	.pragma "nounroll";
	mul.wide.u32 	%rd186, %r725, 4;
	mov.u64 	%rd187, __cudart_i2opi_f;
	add.s64 	%rd188, %rd187, %rd186;
	ld.global.nc.u32 	%r402, [%rd188];
	shl.b32 	%r403, %r106, 8;
	or.b32  	%r404, %r403, -2147483648;
	mad.wide.u32 	%rd189, %r402, %r404, %rd410;
	shr.u64 	%rd410, %rd189, 32;
	add.s64 	%rd190, %rd13, %rd186;
	st.local.u32 	[%rd190], %rd189;
	add.s32 	%r725, %r725, 1;
	setp.ne.s32 	%p73, %r725, 6;
	@%p73 bra 	$L__BB1_87;
	shr.u32 	%r405, %r106, 23;
	st.local.u32 	[%rd13+24], %rd410;
	and.b32  	%r109, %r405, 31;
	and.b32  	%r406, %r405, 224;
	add.s32 	%r407, %r406, -128;
	shr.u32 	%r408, %r407, 5;
	mul.wide.u32 	%rd191, %r408, 4;
	sub.s64 	%rd48, %rd13, %rd191;
	ld.local.u32 	%r726, [%rd48+24];
	ld.local.u32 	%r727, [%rd48+20];
	setp.eq.s32 	%p74, %r109, 0;
	@%p74 bra 	$L__BB1_90;
	shf.l.wrap.b32 	%r726, %r727, %r726, %r109;
	ld.local.u32 	%r409, [%rd48+16];
	shf.l.wrap.b32 	%r727, %r409, %r727, %r109;
$L__BB1_90:
	shr.u32 	%r410, %r726, 30;
	shf.l.wrap.b32 	%r411, %r727, %r726, 2;
	shl.b32 	%r412, %r727, 2;
	shr.u32 	%r413, %r411, 31;
	add.s32 	%r414, %r413, %r410;
	neg.s32 	%r415, %r414;
	setp.lt.s32 	%p75, %r106, 0;
	selp.b32 	%r728, %r415, %r414, %p75;
	xor.b32  	%r416, %r411, %r106;
	shr.s32 	%r417, %r411, 31;
	xor.b32  	%r418, %r417, %r411;
	xor.b32  	%r419, %r417, %r412;
	cvt.u64.u32 	%rd192, %r418;
	shl.b64 	%rd193, %rd192, 32;
	cvt.u64.u32 	%rd194, %r419;
	or.b64  	%rd195, %rd193, %rd194;
	cvt.rn.f64.s64 	%fd15, %rd195;
	mul.f64 	%fd16, %fd15, 0d3BF921FB54442D19;
	cvt.rn.f32.f64 	%f300, %fd16;
	neg.f32 	%f301, %f300;
	setp.lt.s32 	%p76, %r416, 0;
	selp.f32 	%f724, %f301, %f300, %p76;
$L__BB1_91:
	add.s32 	%r421, %r728, 1;
	mul.rn.f32 	%f303, %f724, %f724;
	and.b32  	%r422, %r728, 1;
	setp.eq.b32 	%p78, %r422, 1;
	selp.f32 	%f304, %f724, 0f3F800000, %p78;
	fma.rn.f32 	%f305, %f303, %f304, 0f00000000;
	fma.rn.f32 	%f306, %f303, 0f37CBAC00, 0fBAB607ED;
	selp.f32 	%f307, 0fB94D4153, %f306, %p78;
	selp.f32 	%f308, 0f3C0885E4, 0f3D2AAABB, %p78;
	fma.rn.f32 	%f309, %f307, %f303, %f308;
	selp.f32 	%f310, 0fBE2AAAA8, 0fBEFFFFFF, %p78;
	fma.rn.f32 	%f311, %f309, %f303, %f310;
	fma.rn.f32 	%f312, %f311, %f305, %f304;
	and.b32  	%r423, %r421, 2;
	setp.eq.s32 	%p79, %r423, 0;
	mov.f32 	%f313, 0f00000000;
	sub.f32 	%f314, %f313, %f312;
	selp.f32 	%f52, %f312, %f314, %p79;
	@%p71 bra 	$L__BB1_99;
	setp.neu.f32 	%p80, %f48, 0f7F800000;
	@%p80 bra 	$L__BB1_94;
	mov.f32 	%f317, 0f00000000;
	mul.rn.f32 	%f725, %f46, %f317;
	mov.b32 	%r732, 0;
	bra.uni 	$L__BB1_99;
$L__BB1_94:
	mov.b32 	%r118, %f46;
	shl.b32 	%r425, %r118, 8;
	or.b32  	%r119, %r425, -2147483648;
	mov.b64 	%rd411, 0;
	mov.b32 	%r729, 0;
$L__BB1_95:
	.pragma "nounroll";
	mul.wide.u32 	%rd197, %r729, 4;
	mov.u64 	%rd198, __cudart_i2opi_f;
	add.s64 	%rd199, %rd198, %rd197;
	ld.global.nc.u32 	%r426, [%rd199];
	mad.wide.u32 	%rd200, %r426, %r119, %rd411;
	shr.u64 	%rd411, %rd200, 32;
	add.s64 	%rd201, %rd12, %rd197;
	st.local.u32 	[%rd201], %rd200;
	add.s32 	%r729, %r729, 1;
	setp.ne.s32 	%p81, %r729, 6;
	@%p81 bra 	$L__BB1_95;
	shr.u32 	%r427, %r118, 23;
	st.local.u32 	[%rd12+24], %rd411;
	and.b32  	%r122, %r427, 31;
	and.b32  	%r428, %r427, 224;
	add.s32 	%r429, %r428, -128;
	shr.u32 	%r430, %r429, 5;
	mul.wide.u32 	%rd202, %r430, 4;
	sub.s64 	%rd51, %rd12, %rd202;
	ld.local.u32 	%r730, [%rd51+24];
	ld.local.u32 	%r731, [%rd51+20];
	setp.eq.s32 	%p82, %r122, 0;
	@%p82 bra 	$L__BB1_98;
	shf.l.wrap.b32 	%r730, %r731, %r730, %r122;
	ld.local.u32 	%r431, [%rd51+16];
	shf.l.wrap.b32 	%r731, %r431, %r731, %r122;
$L__BB1_98:
	shr.u32 	%r432, %r730, 30;
	shf.l.wrap.b32 	%r433, %r731, %r730, 2;
	shl.b32 	%r434, %r731, 2;
	shr.u32 	%r435, %r433, 31;
	add.s32 	%r436, %r435, %r432;
	neg.s32 	%r437, %r436;
	setp.lt.s32 	%p83, %r118, 0;
	selp.b32 	%r732, %r437, %r436, %p83;
	xor.b32  	%r438, %r433, %r118;
	shr.s32 	%r439, %r433, 31;
	xor.b32  	%r440, %r439, %r433;
	xor.b32  	%r441, %r439, %r434;
	cvt.u64.u32 	%rd203, %r440;
	shl.b64 	%rd204, %rd203, 32;
	cvt.u64.u32 	%rd205, %r441;
	or.b64  	%rd206, %rd204, %rd205;
	cvt.rn.f64.s64 	%fd17, %rd206;
	mul.f64 	%fd18, %fd17, 0d3BF921FB54442D19;
	cvt.rn.f32.f64 	%f315, %fd18;
	neg.f32 	%f316, %f315;
	setp.lt.s32 	%p84, %r438, 0;
	selp.f32 	%f725, %f316, %f315, %p84;
$L__BB1_99:
	mul.rn.f32 	%f318, %f725, %f725;
	and.b32  	%r443, %r732, 1;
	setp.eq.b32 	%p85, %r443, 1;
	selp.f32 	%f319, 0f3F800000, %f725, %p85;
	fma.rn.f32 	%f320, %f318, %f319, 0f00000000;
	fma.rn.f32 	%f321, %f318, 0f37CBAC00, 0fBAB607ED;
	selp.f32 	%f322, %f321, 0fB94D4153, %p85;
	selp.f32 	%f323, 0f3D2AAABB, 0f3C0885E4, %p85;
	fma.rn.f32 	%f324, %f322, %f318, %f323;
	selp.f32 	%f325, 0fBEFFFFFF, 0fBE2AAAA8, %p85;
	fma.rn.f32 	%f326, %f324, %f318, %f325;
	fma.rn.f32 	%f327, %f326, %f320, %f319;
	and.b32  	%r444, %r732, 2;
	setp.eq.s32 	%p86, %r444, 0;
	mov.f32 	%f328, 0f00000000;
	sub.f32 	%f329, %f328, %f327;
	selp.f32 	%f330, %f327, %f329, %p86;
	div.rn.f32 	%f331, %f330, %f46;
	mul.f32 	%f332, %f46, %f46;
	div.rn.f32 	%f333, %f52, %f332;
	add.f32 	%f334, %f333, %f331;
	mad.lo.s32 	%r445, %r232, 3, %r724;
	mad.lo.s32 	%r446, %r445, %r233, %r693;
	mul.f32 	%f335, %f45, %f334;
	mul.wide.s32 	%rd207, %r446, 4;
	add.s64 	%rd208, %rd2, %rd207;
	st.global.f32 	[%rd208], %f335;
	mul.f32 	%f336, %f44, %f334;
	add.s64 	%rd209, %rd1, %rd207;
	st.global.f32 	[%rd209], %f336;
	shl.b32 	%r447, %r232, 1;
	sub.s32 	%r448, %r445, %r447;
	mad.lo.s32 	%r449, %r448, %r233, %r693;
	ld.global.f32 	%f337, [%rd208];
	neg.f32 	%f338, %f337;
	mul.wide.s32 	%rd210, %r449, 4;
	add.s64 	%rd211, %rd2, %rd210;
	st.global.f32 	[%rd211], %f338;
	ld.global.f32 	%f339, [%rd209];
	add.s64 	%rd212, %rd1, %rd210;
	st.global.f32 	[%rd212], %f339;
	add.s32 	%r724, %r724, 1;
	setp.eq.s32 	%p87, %r724, %r232;
	@%p87 bra 	$L__BB1_69;
	bra.uni 	$L__BB1_66;
$L__BB1_100:
	mov.b64 	%rd412, 0;
	mov.b32 	%r742, 0;
$L__BB1_101:
	.pragma "nounroll";
	mul.wide.u32 	%rd238, %r742, 4;
	mov.u64 	%rd239, __cudart_i2opi_f;
	add.s64 	%rd240, %rd239, %rd238;
	ld.global.nc.u32 	%r502, [%rd240];
	mov.b32 	%r503, %f58;
	shl.b32 	%r504, %r503, 8;
	or.b32  	%r505, %r504, -2147483648;
	mad.wide.u32 	%rd241, %r502, %r505, %rd412;
	shr.u64 	%rd412, %rd241, 32;
	add.s64 	%rd242, %rd11, %rd238;
	st.local.u32 	[%rd242], %rd241;
	add.s32 	%r742, %r742, 1;
	setp.ne.s32 	%p98, %r742, 6;
	@%p98 bra 	$L__BB1_101;
	mov.b32 	%r506, %f58;
	shr.u32 	%r507, %r506, 23;
	st.local.u32 	[%rd11+24], %rd412;
	and.b32  	%r150, %r507, 31;
	and.b32  	%r508, %r507, 224;
	add.s32 	%r509, %r508, -128;
	shr.u32 	%r510, %r509, 5;
	mul.wide.u32 	%rd243, %r510, 4;
	sub.s64 	%rd54, %rd11, %rd243;
	ld.local.u32 	%r743, [%rd54+24];
	ld.local.u32 	%r744, [%rd54+20];
	setp.eq.s32 	%p99, %r150, 0;
	@%p99 bra 	$L__BB1_104;
	shf.l.wrap.b32 	%r743, %r744, %r743, %r150;
	ld.local.u32 	%r511, [%rd54+16];
	shf.l.wrap.b32 	%r744, %r511, %r744, %r150;
$L__BB1_104:
	shr.u32 	%r512, %r743, 30;
	shf.l.wrap.b32 	%r513, %r744, %r743, 2;
	shl.b32 	%r514, %r744, 2;
	shr.u32 	%r515, %r513, 31;
	add.s32 	%r516, %r515, %r512;
	neg.s32 	%r517, %r516;
	mov.b32 	%r518, %f58;
	setp.lt.s32 	%p100, %r518, 0;
	selp.b32 	%r745, %r517, %r516, %p100;
	xor.b32  	%r519, %r513, %r518;
	shr.s32 	%r520, %r513, 31;
	xor.b32  	%r521, %r520, %r513;
	xor.b32  	%r522, %r520, %r514;
	cvt.u64.u32 	%rd244, %r521;
	shl.b64 	%rd245, %rd244, 32;
	cvt.u64.u32 	%rd246, %r522;
	or.b64  	%rd247, %rd245, %rd246;
	cvt.rn.f64.s64 	%fd19, %rd247;
	mul.f64 	%fd20, %fd19, 0d3BF921FB54442D19;
	cvt.rn.f32.f64 	%f491, %fd20;
	neg.f32 	%f492, %f491;
	setp.lt.s32 	%p101, %r519, 0;
	selp.f32 	%f726, %f492, %f491, %p101;
$L__BB1_105:
	add.s32 	%r524, %r745, 1;
	mul.rn.f32 	%f494, %f726, %f726;
	and.b32  	%r525, %r745, 1;
	setp.eq.b32 	%p103, %r525, 1;
	selp.f32 	%f495, %f726, 0f3F800000, %p103;
	fma.rn.f32 	%f496, %f494, %f495, 0f00000000;
	fma.rn.f32 	%f497, %f494, 0f37CBAC00, 0fBAB607ED;
	selp.f32 	%f498, 0fB94D4153, %f497, %p103;
	selp.f32 	%f499, 0f3C0885E4, 0f3D2AAABB, %p103;
	fma.rn.f32 	%f500, %f498, %f494, %f499;
	selp.f32 	%f501, 0fBE2AAAA8, 0fBEFFFFFF, %p103;
	fma.rn.f32 	%f502, %f500, %f494, %f501;
	fma.rn.f32 	%f503, %f502, %f496, %f495;
	and.b32  	%r526, %r524, 2;
	setp.eq.s32 	%p104, %r526, 0;
	mov.f32 	%f504, 0f00000000;
	sub.f32 	%f505, %f504, %f503;
	selp.f32 	%f506, %f503, %f505, %p104;
	mul.wide.u32 	%rd248, %r741, 4;
	add.s64 	%rd249, %rd6, %rd248;
	ld.global.f32 	%f64, [%rd249];
	mul.f32 	%f65, %f64, %f506;
	@%p96 bra 	$L__BB1_113;
	setp.neu.f32 	%p105, %f60, 0f7F800000;
	@%p105 bra 	$L__BB1_108;
	mov.f32 	%f509, 0f00000000;
	mul.rn.f32 	%f727, %f58, %f509;
	mov.b32 	%r749, 0;
	bra.uni 	$L__BB1_113;
$L__BB1_108:
	mov.b32 	%r159, %f58;
	mov.b64 	%rd413, 0;
	mov.b32 	%r746, 0;
$L__BB1_109:
	.pragma "nounroll";
	mul.wide.u32 	%rd251, %r746, 4;
	mov.u64 	%rd252, __cudart_i2opi_f;
	add.s64 	%rd253, %rd252, %rd251;
	ld.global.nc.u32 	%r528, [%rd253];
	shl.b32 	%r529, %r159, 8;
	or.b32  	%r530, %r529, -2147483648;
	mad.wide.u32 	%rd254, %r528, %r530, %rd413;
	shr.u64 	%rd413, %rd254, 32;
	add.s64 	%rd255, %rd10, %rd251;
	st.local.u32 	[%rd255], %rd254;
	add.s32 	%r746, %r746, 1;
	setp.ne.s32 	%p106, %r746, 6;
	@%p106 bra 	$L__BB1_109;
	shr.u32 	%r531, %r159, 23;
	st.local.u32 	[%rd10+24], %rd413;
	and.b32  	%r162, %r531, 31;
	and.b32  	%r532, %r531, 224;
	add.s32 	%r533, %r532, -128;
	shr.u32 	%r534, %r533, 5;
	mul.wide.u32 	%rd256, %r534, 4;
	sub.s64 	%rd57, %rd10, %rd256;
	ld.local.u32 	%r747, [%rd57+24];
	ld.local.u32 	%r748, [%rd57+20];
	setp.eq.s32 	%p107, %r162, 0;
	@%p107 bra 	$L__BB1_112;
	shf.l.wrap.b32 	%r747, %r748, %r747, %r162;
	ld.local.u32 	%r535, [%rd57+16];
	shf.l.wrap.b32 	%r748, %r535, %r748, %r162;
$L__BB1_112:
	shr.u32 	%r536, %r747, 30;
	shf.l.wrap.b32 	%r537, %r748, %r747, 2;
	shl.b32 	%r538, %r748, 2;
	shr.u32 	%r539, %r537, 31;
	add.s32 	%r540, %r539, %r536;
	neg.s32 	%r541, %r540;
	setp.lt.s32 	%p108, %r159, 0;
	selp.b32 	%r749, %r541, %r540, %p108;
	xor.b32  	%r542, %r537, %r159;
	shr.s32 	%r543, %r537, 31;
	xor.b32  	%r544, %r543, %r537;
	xor.b32  	%r545, %r543, %r538;
	cvt.u64.u32 	%rd257, %r544;
	shl.b64 	%rd258, %rd257, 32;
	cvt.u64.u32 	%rd259, %r545;
	or.b64  	%rd260, %rd258, %rd259;
	cvt.rn.f64.s64 	%fd21, %rd260;
	mul.f64 	%fd22, %fd21, 0d3BF921FB54442D19;
	cvt.rn.f32.f64 	%f507, %fd22;
	neg.f32 	%f508, %f507;
	setp.lt.s32 	%p109, %r542, 0;
	selp.f32 	%f727, %f508, %f507, %p109;
$L__BB1_113:
	mul.rn.f32 	%f510, %f727, %f727;
	and.b32  	%r547, %r749, 1;
	setp.eq.b32 	%p111, %r547, 1;
	selp.f32 	%f511, 0f3F800000, %f727, %p111;
	fma.rn.f32 	%f512, %f510, %f511, 0f00000000;
	fma.rn.f32 	%f513, %f510, 0f37CBAC00, 0fBAB607ED;
	selp.f32 	%f514, %f513, 0fB94D4153, %p111;
	selp.f32 	%f515, 0f3D2AAABB, 0f3C0885E4, %p111;
	fma.rn.f32 	%f516, %f514, %f510, %f515;
	selp.f32 	%f517, 0fBEFFFFFF, 0fBE2AAAA8, %p111;
	fma.rn.f32 	%f518, %f516, %f510, %f517;
	fma.rn.f32 	%f519, %f518, %f512, %f511;
	and.b32  	%r548, %r749, 2;
	setp.eq.s32 	%p112, %r548, 0;
	mov.f32 	%f520, 0f00000000;
	sub.f32 	%f521, %f520, %f519;
	selp.f32 	%f522, %f519, %f521, %p112;
	mul.f32 	%f523, %f64, %f522;
	mul.f32 	%f69, %f57, %f523;
	@%p2 bra 	$L__BB1_151;
	mad.lo.s32 	%r550, %r736, %r736, %r146;
	mul.lo.s32 	%r171, %r550, %r232;
	mul.f32 	%f70, %f57, %f65;
	mov.b32 	%r750, 0;
$L__BB1_115:
	mad.lo.s32 	%r551, %r750, %r2, %r736;
	mul.wide.u32 	%rd261, %r551, 4;
	add.s64 	%rd262, %rd4, %rd261;
	ld.global.f32 	%f524, [%rd262];
	mul.f32 	%f71, %f3, %f524;
	mul.f32 	%f525, %f71, 0f3F22F983;
	cvt.rni.s32.f32 	%r762, %f525;
	cvt.rn.f32.s32 	%f526, %r762;
	fma.rn.f32 	%f527, %f526, 0fBFC90FDA, %f71;
	fma.rn.f32 	%f528, %f526, 0fB3A22168, %f527;
	fma.rn.f32 	%f730, %f526, 0fA7C234C5, %f528;
	abs.f32 	%f73, %f71;
	setp.ltu.f32 	%p113, %f73, 0f47CE4780;
	mov.u32 	%r754, %r762;
	mov.f32 	%f728, %f730;
	@%p113 bra 	$L__BB1_123;
	setp.neu.f32 	%p114, %f73, 0f7F800000;
	@%p114 bra 	$L__BB1_118;
	mov.f32 	%f531, 0f00000000;
	mul.rn.f32 	%f728, %f71, %f531;
	mov.b32 	%r754, 0;
	bra.uni 	$L__BB1_123;
$L__BB1_118:
	mov.b64 	%rd414, 0;
	mov.b32 	%r751, 0;
$L__BB1_119:
	.pragma "nounroll";
	mul.wide.u32 	%rd264, %r751, 4;
	mov.u64 	%rd265, __cudart_i2opi_f;
	add.s64 	%rd266, %rd265, %rd264;
	ld.global.nc.u32 	%r553, [%rd266];
	mov.b32 	%r554, %f71;
	shl.b32 	%r555, %r554, 8;
	or.b32  	%r556, %r555, -2147483648;
	mad.wide.u32 	%rd267, %r553, %r556, %rd414;
	shr.u64 	%rd414, %rd267, 32;
	add.s64 	%rd268, %rd9, %rd264;
	st.local.u32 	[%rd268], %rd267;
	add.s32 	%r751, %r751, 1;
	setp.ne.s32 	%p115, %r751, 6;
	@%p115 bra 	$L__BB1_119;
	mov.b32 	%r557, %f71;
	shr.u32 	%r558, %r557, 23;
	st.local.u32 	[%rd9+24], %rd414;
	and.b32  	%r176, %r558, 31;
	and.b32  	%r559, %r558, 224;
	add.s32 	%r560, %r559, -128;
	shr.u32 	%r561, %r560, 5;
	mul.wide.u32 	%rd269, %r561, 4;
	sub.s64 	%rd60, %rd9, %rd269;
	ld.local.u32 	%r752, [%rd60+24];
	ld.local.u32 	%r753, [%rd60+20];
	setp.eq.s32 	%p116, %r176, 0;
	@%p116 bra 	$L__BB1_122;
	shf.l.wrap.b32 	%r752, %r753, %r752, %r176;
	ld.local.u32 	%r562, [%rd60+16];
	shf.l.wrap.b32 	%r753, %r562, %r753, %r176;
$L__BB1_122:
	shr.u32 	%r563, %r752, 30;
	shf.l.wrap.b32 	%r564, %r753, %r752, 2;
	shl.b32 	%r565, %r753, 2;
	shr.u32 	%r566, %r564, 31;
	add.s32 	%r567, %r566, %r563;
	neg.s32 	%r568, %r567;
	mov.b32 	%r569, %f71;
	setp.lt.s32 	%p117, %r569, 0;
	selp.b32 	%r754, %r568, %r567, %p117;
	xor.b32  	%r570, %r564, %r569;
	shr.s32 	%r571, %r564, 31;
	xor.b32  	%r572, %r571, %r564;
	xor.b32  	%r573, %r571, %r565;
	cvt.u64.u32 	%rd270, %r572;
	shl.b64 	%rd271, %rd270, 32;
	cvt.u64.u32 	%rd272, %r573;
	or.b64  	%rd273, %rd271, %rd272;
	cvt.rn.f64.s64 	%fd23, %rd273;
	mul.f64 	%fd24, %fd23, 0d3BF921FB54442D19;
	cvt.rn.f32.f64 	%f529, %fd24;
	neg.f32 	%f530, %f529;
	setp.lt.s32 	%p118, %r570, 0;
	selp.f32 	%f728, %f530, %f529, %p118;
$L__BB1_123:
	add.s32 	%r575, %r754, 1;
	mul.rn.f32 	%f532, %f728, %f728;
	and.b32  	%r576, %r754, 1;
	setp.eq.b32 	%p120, %r576, 1;
	selp.f32 	%f533, %f728, 0f3F800000, %p120;
	fma.rn.f32 	%f534, %f532, %f533, 0f00000000;
	fma.rn.f32 	%f535, %f532, 0f37CBAC00, 0fBAB607ED;
	selp.f32 	%f536, 0fB94D4153, %f535, %p120;
	selp.f32 	%f537, 0f3C0885E4, 0f3D2AAABB, %p120;
	fma.rn.f32 	%f538, %f536, %f532, %f537;
	selp.f32 	%f539, 0fBE2AAAA8, 0fBEFFFFFF, %p120;
	fma.rn.f32 	%f540, %f538, %f532, %f539;
	fma.rn.f32 	%f541, %f540, %f534, %f533;
	and.b32  	%r577, %r575, 2;
	setp.eq.s32 	%p121, %r577, 0;
	mov.f32 	%f542, 0f00000000;
	sub.f32 	%f543, %f542, %f541;
	selp.f32 	%f544, %f541, %f543, %p121;
	neg.f32 	%f545, %f544;
	div.rn.f32 	%f546, %f545, %f71;
	st.global.f32 	[%rd3], %f546;
	mov.u32 	%r758, %r762;
	mov.f32 	%f729, %f730;
	@%p113 bra 	$L__BB1_131;
	setp.neu.f32 	%p122, %f73, 0f7F800000;
	@%p122 bra 	$L__BB1_126;
	mov.f32 	%f549, 0f00000000;
	mul.rn.f32 	%f729, %f71, %f549;
	mov.b32 	%r758, 0;
	bra.uni 	$L__BB1_131;
$L__BB1_126:
	mov.b64 	%rd415, 0;
	mov.b32 	%r755, 0;
$L__BB1_127:
	.pragma "nounroll";
	mul.wide.u32 	%rd275, %r755, 4;
	mov.u64 	%rd276, __cudart_i2opi_f;
	add.s64 	%rd277, %rd276, %rd275;
	ld.global.nc.u32 	%r579, [%rd277];
	mov.b32 	%r580, %f71;
	shl.b32 	%r581, %r580, 8;
	or.b32  	%r582, %r581, -2147483648;
	mad.wide.u32 	%rd278, %r579, %r582, %rd415;
	shr.u64 	%rd415, %rd278, 32;
	add.s64 	%rd279, %rd8, %rd275;
	st.local.u32 	[%rd279], %rd278;
	add.s32 	%r755, %r755, 1;
	setp.ne.s32 	%p123, %r755, 6;
	@%p123 bra 	$L__BB1_127;
	mov.b32 	%r583, %f71;
	shr.u32 	%r584, %r583, 23;
	st.local.u32 	[%rd8+24], %rd415;
	and.b32  	%r187, %r584, 31;
	and.b32  	%r585, %r584, 224;
	add.s32 	%r586, %r585, -128;
	shr.u32 	%r587, %r586, 5;
	mul.wide.u32 	%rd280, %r587, 4;
	sub.s64 	%rd63, %rd8, %rd280;
	ld.local.u32 	%r756, [%rd63+24];
	ld.local.u32 	%r757, [%rd63+20];
	setp.eq.s32 	%p124, %r187, 0;
	@%p124 bra 	$L__BB1_130;
	shf.l.wrap.b32 	%r756, %r757, %r756, %r187;
	ld.local.u32 	%r588, [%rd63+16];
	shf.l.wrap.b32 	%r757, %r588, %r757, %r187;
$L__BB1_130:
	shr.u32 	%r589, %r756, 30;
	shf.l.wrap.b32 	%r590, %r757, %r756, 2;
	shl.b32 	%r591, %r757, 2;
	shr.u32 	%r592, %r590, 31;
	add.s32 	%r593, %r592, %r589;
	neg.s32 	%r594, %r593;
	mov.b32 	%r595, %f71;
	setp.lt.s32 	%p125, %r595, 0;
	selp.b32 	%r758, %r594, %r593, %p125;
	xor.b32  	%r596, %r590, %r595;
	shr.s32 	%r597, %r590, 31;
	xor.b32  	%r598, %r597, %r590;
	xor.b32  	%r599, %r597, %r591;
	cvt.u64.u32 	%rd281, %r598;
	shl.b64 	%rd282, %rd281, 32;
	cvt.u64.u32 	%rd283, %r599;
	or.b64  	%rd284, %rd282, %rd283;
	cvt.rn.f64.s64 	%fd25, %rd284;
	mul.f64 	%fd26, %fd25, 0d3BF921FB54442D19;
	cvt.rn.f32.f64 	%f547, %fd26;
	neg.f32 	%f548, %f547;
	setp.lt.s32 	%p126, %r596, 0;
	selp.f32 	%f729, %f548, %f547, %p126;
$L__BB1_131:
	add.s32 	%r601, %r758, 1;
	mul.rn.f32 	%f550, %f729, %f729;
	and.b32  	%r602, %r758, 1;
	setp.eq.b32 	%p128, %r602, 1;
	selp.f32 	%f551, %f729, 0f3F800000, %p128;
	fma.rn.f32 	%f552, %f550, %f551, 0f00000000;
	fma.rn.f32 	%f553, %f550, 0f37CBAC00, 0fBAB607ED;
	selp.f32 	%f554, 0fB94D4153, %f553, %p128;
	selp.f32 	%f555, 0f3C0885E4, 0f3D2AAABB, %p128;
	fma.rn.f32 	%f556, %f554, %f550, %f555;
	selp.f32 	%f557, 0fBE2AAAA8, 0fBEFFFFFF, %p128;
	fma.rn.f32 	%f558, %f556, %f550, %f557;
	fma.rn.f32 	%f559, %f558, %f552, %f551;
	and.b32  	%r603, %r601, 2;
	setp.eq.s32 	%p129, %r603, 0;
	mov.f32 	%f560, 0f00000000;
	sub.f32 	%f561, %f560, %f559;
	selp.f32 	%f562, %f559, %f561, %p129;
	neg.f32 	%f80, %f562;
	@%p113 bra 	$L__BB1_139;
	setp.neu.f32 	%p130, %f73, 0f7F800000;
	@%p130 bra 	$L__BB1_134;
	mov.f32 	%f565, 0f00000000;
	mul.rn.f32 	%f730, %f71, %f565;
	mov.b32 	%r762, 0;
	bra.uni 	$L__BB1_139;
$L__BB1_134:
	mov.b64 	%rd416, 0;
	mov.b32 	%r759, 0;
$L__BB1_135:
	.pragma "nounroll";
	mul.wide.u32 	%rd286, %r759, 4;
	mov.u64 	%rd287, __cudart_i2opi_f;
	add.s64 	%rd288, %rd287, %rd286;
	ld.global.nc.u32 	%r605, [%rd288];
	mov.b32 	%r606, %f71;
	shl.b32 	%r607, %r606, 8;
	or.b32  	%r608, %r607, -2147483648;
	mad.wide.u32 	%rd289, %r605, %r608, %rd416;
	shr.u64 	%rd416, %rd289, 32;
	add.s64 	%rd290, %rd7, %rd286;
	st.local.u32 	[%rd290], %rd289;
	add.s32 	%r759, %r759, 1;
	setp.ne.s32 	%p131, %r759, 6;
	@%p131 bra 	$L__BB1_135;
	mov.b32 	%r609, %f71;
	shr.u32 	%r610, %r609, 23;
	st.local.u32 	[%rd7+24], %rd416;
	and.b32  	%r198, %r610, 31;
	and.b32  	%r611, %r610, 224;
	add.s32 	%r612, %r611, -128;
	shr.u32 	%r613, %r612, 5;
	mul.wide.u32 	%rd291, %r613, 4;
	sub.s64 	%rd66, %rd7, %rd291;
	ld.local.u32 	%r760, [%rd66+24];
	ld.local.u32 	%r761, [%rd66+20];
	setp.eq.s32 	%p132, %r198, 0;
	@%p132 bra 	$L__BB1_138;
	shf.l.wrap.b32 	%r760, %r761, %r760, %r198;
	ld.local.u32 	%r614, [%rd66+16];
	shf.l.wrap.b32 	%r761, %r614, %r761, %r198;
$L__BB1_138:
	shr.u32 	%r615, %r760, 30;
	shf.l.wrap.b32 	%r616, %r761, %r760, 2;
	shl.b32 	%r617, %r761, 2;
	shr.u32 	%r618, %r616, 31;
	add.s32 	%r619, %r618, %r615;
	neg.s32 	%r620, %r619;
	mov.b32 	%r621, %f71;
	setp.lt.s32 	%p133, %r621, 0;
	selp.b32 	%r762, %r620, %r619, %p133;
	xor.b32  	%r622, %r616, %r621;
	shr.s32 	%r623, %r616, 31;
	xor.b32  	%r624, %r623, %r616;
	xor.b32  	%r625, %r623, %r617;
	cvt.u64.u32 	%rd292, %r624;
	shl.b64 	%rd293, %rd292, 32;
	cvt.u64.u32 	%rd294, %r625;
	or.b64  	%rd295, %rd293, %rd294;
	cvt.rn.f64.s64 	%fd27, %rd295;
	mul.f64 	%fd28, %fd27, 0d3BF921FB54442D19;
	cvt.rn.f32.f64 	%f563, %fd28;
	neg.f32 	%f564, %f563;
	setp.lt.s32 	%p134, %r622, 0;
	selp.f32 	%f730, %f564, %f563, %p134;
$L__BB1_139:
	mul.rn.f32 	%f566, %f730, %f730;
	and.b32  	%r628, %r762, 1;
	setp.eq.b32 	%p136, %r628, 1;
	selp.f32 	%f567, 0f3F800000, %f730, %p136;
	fma.rn.f32 	%f568, %f566, %f567, 0f00000000;
	fma.rn.f32 	%f569, %f566, 0f37CBAC00, 0fBAB607ED;
	selp.f32 	%f570, %f569, 0fB94D4153, %p136;
	selp.f32 	%f571, 0f3D2AAABB, 0f3C0885E4, %p136;
	fma.rn.f32 	%f572, %f570, %f566, %f571;
	selp.f32 	%f573, 0fBEFFFFFF, 0fBE2AAAA8, %p136;
	fma.rn.f32 	%f574, %f572, %f566, %f573;
	fma.rn.f32 	%f575, %f574, %f568, %f567;
	and.b32  	%r629, %r762, 2;
	setp.eq.s32 	%p137, %r629, 0;
	mov.f32 	%f576, 0f00000000;
	sub.f32 	%f577, %f576, %f575;
	selp.f32 	%f578, %f575, %f577, %p137;
	div.rn.f32 	%f579, %f578, %f71;
	mul.f32 	%f580, %f71, %f71;
	div.rn.f32 	%f581, %f80, %f580;
	sub.f32 	%f582, %f581, %f579;
	st.global.f32 	[%rd3+4], %f582;
	mov.b32 	%r764, 2;
	@%p89 bra 	$L__BB1_142;
	mov.b32 	%r764, 2;
$L__BB1_141:
	.pragma "nounroll";
	shl.b32 	%r631, %r764, 1;
	add.s32 	%r632, %r631, -1;
	cvt.rn.f32.s32 	%f583, %r632;
	div.rn.f32 	%f584, %f583, %f71;
	mul.wide.s32 	%rd296, %r764, 4;
	add.s64 	%rd297, %rd3, %rd296;
	ld.global.f32 	%f585, [%rd297+-4];
	mul.f32 	%f586, %f584, %f585;
	ld.global.f32 	%f587, [%rd297+-8];
	sub.f32 	%f588, %f586, %f587;
	mul.wide.u32 	%rd298, %r764, 4;
	add.s64 	%rd299, %rd3, %rd298;
	st.global.f32 	[%rd299], %f588;
	or.b32  	%r633, %r631, 1;
	cvt.rn.f32.s32 	%f589, %r633;
	div.rn.f32 	%f590, %f589, %f71;
	mul.f32 	%f591, %f590, %f588;
	sub.f32 	%f592, %f591, %f585;
	st.global.f32 	[%rd299+4], %f592;
	add.s32 	%r634, %r631, 3;
	cvt.rn.f32.s32 	%f593, %r634;
	div.rn.f32 	%f594, %f593, %f71;
	mul.f32 	%f595, %f594, %f592;
	sub.f32 	%f596, %f595, %f588;
	st.global.f32 	[%rd299+8], %f596;
	add.s32 	%r635, %r631, 5;
	cvt.rn.f32.s32 	%f597, %r635;
	div.rn.f32 	%f598, %f597, %f71;
	mul.f32 	%f599, %f598, %f596;
	sub.f32 	%f600, %f599, %f592;
	st.global.f32 	[%rd299+12], %f600;
	add.s32 	%r636, %r631, 7;
	cvt.rn.f32.s32 	%f601, %r636;
	div.rn.f32 	%f602, %f601, %f71;
	mul.f32 	%f603, %f602, %f600;
	sub.f32 	%f604, %f603, %f596;
	st.global.f32 	[%rd299+16], %f604;
	add.s32 	%r637, %r631, 9;
	cvt.rn.f32.s32 	%f605, %r637;
	div.rn.f32 	%f606, %f605, %f71;
	mul.f32 	%f607, %f606, %f604;
	sub.f32 	%f608, %f607, %f600;
	st.global.f32 	[%rd299+20], %f608;
	add.s32 	%r638, %r764, 6;
	add.s32 	%r639, %r631, 11;
	cvt.rn.f32.s32 	%f609, %r639;
	div.rn.f32 	%f610, %f609, %f71;
	mul.f32 	%f611, %f610, %f608;
	sub.f32 	%f612, %f611, %f604;
	mul.wide.u32 	%rd300, %r638, 4;
	add.s64 	%rd301, %rd3, %rd300;
	st.global.f32 	[%rd301], %f612;
	add.s32 	%r640, %r631, 13;
	cvt.rn.f32.s32 	%f613, %r640;
	div.rn.f32 	%f614, %f613, %f71;
	mul.f32 	%f615, %f614, %f612;
	sub.f32 	%f616, %f615, %f608;
	st.global.f32 	[%rd299+28], %f616;
	add.s32 	%r764, %r764, 8;
	and.b32  	%r641, %r136, -8;
	setp.ne.s32 	%p138, %r638, %r641;
	@%p138 bra 	$L__BB1_141;
$L__BB1_142:
	and.b32  	%r642, %r136, 7;
	setp.eq.s32 	%p139, %r642, 0;
	@%p139 bra 	$L__BB1_150;
	cvt.u32.u16 	%r643, %rs12;
	and.b32  	%r644, %r643, 7;
	add.s32 	%r645, %r644, -1;
	setp.lt.u32 	%p140, %r645, 3;
	@%p140 bra 	$L__BB1_145;
	shl.b32 	%r646, %r764, 1;
	add.s32 	%r647, %r646, -1;
	cvt.rn.f32.s32 	%f617, %r647;
	div.rn.f32 	%f618, %f617, %f71;
	sub.s32 	%r648, %r647, %r764;
	mul.wide.s32 	%rd302, %r648, 4;
	add.s64 	%rd303, %rd3, %rd302;
	ld.global.f32 	%f619, [%rd303];
	mul.f32 	%f620, %f618, %f619;
	ld.global.f32 	%f621, [%rd303+-4];
	sub.f32 	%f622, %f620, %f621;
	mul.wide.u32 	%rd304, %r764, 4;
	add.s64 	%rd305, %rd3, %rd304;
	st.global.f32 	[%rd305], %f622;
	or.b32  	%r649, %r646, 1;
	cvt.rn.f32.s32 	%f623, %r649;
	div.rn.f32 	%f624, %f623, %f71;
	mul.f32 	%f625, %f624, %f622;
	sub.f32 	%f626, %f625, %f619;
	st.global.f32 	[%rd305+4], %f626;
	add.s32 	%r650, %r648, 3;
	add.s32 	%r651, %r646, 3;
	cvt.rn.f32.s32 	%f627, %r651;
	div.rn.f32 	%f628, %f627, %f71;
	mul.f32 	%f629, %f628, %f626;
	sub.f32 	%f630, %f629, %f622;
	mul.wide.u32 	%rd306, %r650, 4;
	add.s64 	%rd307, %rd3, %rd306;
	st.global.f32 	[%rd307], %f630;
	add.s32 	%r652, %r646, 5;
	cvt.rn.f32.s32 	%f631, %r652;
	div.rn.f32 	%f632, %f631, %f71;
	mul.f32 	%f633, %f632, %f630;
	sub.f32 	%f634, %f633, %f626;
	st.global.f32 	[%rd305+12], %f634;
	add.s32 	%r764, %r648, 5;
$L__BB1_145:
	cvt.u32.u16 	%r653, %rs12;
	and.b32  	%r654, %r653, 3;
	setp.eq.s32 	%p141, %r654, 0;
	@%p141 bra 	$L__BB1_150;
	setp.eq.s16 	%p142, %rs9, 0;
	@%p142 bra 	$L__BB1_148;
	shl.b32 	%r655, %r764, 1;
	add.s32 	%r656, %r655, -1;
	cvt.rn.f32.s32 	%f635, %r656;
	div.rn.f32 	%f636, %f635, %f71;
	sub.s32 	%r657, %r656, %r764;
	mul.wide.s32 	%rd308, %r657, 4;
	add.s64 	%rd309, %rd3, %rd308;
	ld.global.f32 	%f637, [%rd309];
	mul.f32 	%f638, %f636, %f637;
	ld.global.f32 	%f639, [%rd309+-4];
	sub.f32 	%f640, %f638, %f639;
	mul.wide.u32 	%rd310, %r764, 4;
	add.s64 	%rd311, %rd3, %rd310;
	st.global.f32 	[%rd311], %f640;
	or.b32  	%r658, %r655, 1;
	cvt.rn.f32.s32 	%f641, %r658;
	div.rn.f32 	%f642, %f641, %f71;
	mul.f32 	%f643, %f642, %f640;
	sub.f32 	%f644, %f643, %f637;
	st.global.f32 	[%rd311+4], %f644;
	add.s32 	%r764, %r657, 3;
$L__BB1_148:
	and.b16  	%rs10, %rs11, 1;
	setp.eq.b16 	%p143, %rs10, 1;
	@%p143 bra 	$L__BB1_150;
	shl.b32 	%r659, %r764, 1;
	add.s32 	%r660, %r659, -1;
	cvt.rn.f32.s32 	%f645, %r660;
	div.rn.f32 	%f646, %f645, %f71;
	mul.wide.s32 	%rd312, %r764, 4;
	add.s64 	%rd313, %rd3, %rd312;
	ld.global.f32 	%f647, [%rd313+-4];
	mul.f32 	%f648, %f646, %f647;
	ld.global.f32 	%f649, [%rd313+-8];
	sub.f32 	%f650, %f648, %f649;
	mul.wide.u32 	%rd314, %r764, 4;
	add.s64 	%rd315, %rd3, %rd314;
	st.global.f32 	[%rd315], %f650;
$L__BB1_150:
	mul.wide.u32 	%rd316, %r736, 4;
	add.s64 	%rd317, %rd3, %rd316;
	ld.global.f32 	%f651, [%rd317];
	neg.f32 	%f652, %f651;
	add.s32 	%r661, %r750, %r171;
	mad.lo.s32 	%r662, %r661, %r233, %r693;
	mul.f32 	%f653, %f70, %f652;
	mul.wide.s32 	%rd318, %r662, 4;
	add.s64 	%rd319, %rd2, %rd318;
	st.global.f32 	[%rd319], %f653;
	mul.f32 	%f654, %f69, %f652;
	add.s64 	%rd320, %rd1, %rd318;
	st.global.f32 	[%rd320], %f654;
	add.s32 	%r750, %r750, 1;
	setp.ne.s32 	%p144, %r750, %r232;
	@%p144 bra 	$L__BB1_115;
$L__BB1_151:
	add.s32 	%r741, %r741, 1;
	setp.ne.s32 	%p145, %r741, %r734;
	@%p145 bra 	$L__BB1_83;
	@%p2 bra 	$L__BB1_166;
	mov.f32 	%f731, 0fBF800000;
	mov.b32 	%r767, 1;
$L__BB1_154:
	mov.f32 	%f84, %f731;
	setp.lt.u32 	%p147, %r232, 8;
	mad.lo.s32 	%r665, %r736, %r736, %r736;
	add.s32 	%r666, %r767, %r665;
	mul.lo.s32 	%r217, %r666, %r232;
	sub.s32 	%r667, %r665, %r767;
	mul.lo.s32 	%r218, %r667, %r232;
	neg.f32 	%f731, %f84;
	mov.b32 	%r770, 0;
	@%p147 bra 	$L__BB1_157;
	mov.b32 	%r768, 0;
$L__BB1_156:
	.pragma "nounroll";
	add.s32 	%r669, %r768, %r217;
	mad.lo.s32 	%r670, %r669, %r233, %r693;
	add.s32 	%r671, %r768, %r218;
	mad.lo.s32 	%r672, %r671, %r233, %r693;
	mul.wide.s32 	%rd321, %r670, 4;
	add.s64 	%rd322, %rd2, %rd321;
	ld.global.f32 	%f656, [%rd322];
	mul.f32 	%f657, %f84, %f656;
	mul.wide.s32 	%rd323, %r672, 4;
	add.s64 	%rd324, %rd2, %rd323;
	st.global.f32 	[%rd324], %f657;
	add.s64 	%rd325, %rd1, %rd321;
	ld.global.f32 	%f658, [%rd325];
	mul.f32 	%f659, %f658, %f731;
	add.s64 	%rd326, %rd1, %rd323;
	st.global.f32 	[%rd326], %f659;
	mul.wide.s32 	%rd327, %r233, 4;
	add.s64 	%rd328, %rd322, %rd327;
	ld.global.f32 	%f660, [%rd328];
	mul.f32 	%f661, %f84, %f660;
	add.s64 	%rd329, %rd324, %rd327;
	st.global.f32 	[%rd329], %f661;
	add.s64 	%rd330, %rd325, %rd327;
	ld.global.f32 	%f662, [%rd330];
	mul.f32 	%f663, %f662, %f731;
	add.s64 	%rd331, %rd326, %rd327;
	st.global.f32 	[%rd331], %f663;
	add.s64 	%rd332, %rd328, %rd327;
	ld.global.f32 	%f664, [%rd332];
	mul.f32 	%f665, %f84, %f664;
	add.s64 	%rd333, %rd329, %rd327;
	st.global.f32 	[%rd333], %f665;
	add.s64 	%rd334, %rd330, %rd327;
	ld.global.f32 	%f666, [%rd334];
	mul.f32 	%f667, %f666, %f731;
	add.s64 	%rd335, %rd331, %rd327;
	st.global.f32 	[%rd335], %f667;
	add.s64 	%rd336, %rd332, %rd327;
	ld.global.f32 	%f668, [%rd336];
	mul.f32 	%f669, %f84, %f668;
	add.s64 	%rd337, %rd333, %rd327;
	st.global.f32 	[%rd337], %f669;
	add.s64 	%rd338, %rd334, %rd327;
	ld.global.f32 	%f670, [%rd338];
	mul.f32 	%f671, %f670, %f731;
	add.s64 	%rd339, %rd335, %rd327;
	st.global.f32 	[%rd339], %f671;
	add.s64 	%rd340, %rd336, %rd327;
	ld.global.f32 	%f672, [%rd340];
	mul.f32 	%f673, %f84, %f672;
	add.s64 	%rd341, %rd337, %rd327;
	st.global.f32 	[%rd341], %f673;
	add.s64 	%rd342, %rd338, %rd327;
	ld.global.f32 	%f674, [%rd342];
	mul.f32 	%f675, %f674, %f731;
	add.s64 	%rd343, %rd339, %rd327;
	st.global.f32 	[%rd343], %f675;
	add.s64 	%rd344, %rd340, %rd327;
	ld.global.f32 	%f676, [%rd344];
	mul.f32 	%f677, %f84, %f676;
	add.s64 	%rd345, %rd341, %rd327;
	st.global.f32 	[%rd345], %f677;
	add.s64 	%rd346, %rd342, %rd327;
	ld.global.f32 	%f678, [%rd346];
	mul.f32 	%f679, %f678, %f731;
	add.s64 	%rd347, %rd343, %rd327;
	st.global.f32 	[%rd347], %f679;
	add.s64 	%rd348, %rd344, %rd327;
	ld.global.f32 	%f680, [%rd348];
	mul.f32 	%f681, %f84, %f680;
	add.s64 	%rd349, %rd345, %rd327;
	st.global.f32 	[%rd349], %f681;
	add.s64 	%rd350, %rd346, %rd327;
	ld.global.f32 	%f682, [%rd350];
	mul.f32 	%f683, %f682, %f731;
	add.s64 	%rd351, %rd347, %rd327;
	st.global.f32 	[%rd351], %f683;
	add.s64 	%rd352, %rd348, %rd327;
	ld.global.f32 	%f684, [%rd352];
	mul.f32 	%f685, %f84, %f684;
	add.s64 	%rd353, %rd349, %rd327;
	st.global.f32 	[%rd353], %f685;
	add.s64 	%rd354, %rd350, %rd327;
	ld.global.f32 	%f686, [%rd354];
	mul.f32 	%f687, %f686, %f731;
	add.s64 	%rd355, %rd351, %rd327;
	st.global.f32 	[%rd355], %f687;
	add.s32 	%r768, %r768, 8;
	setp.ne.s32 	%p148, %r768, %r4;
	mov.u32 	%r770, %r4;
	@%p148 bra 	$L__BB1_156;
$L__BB1_157:
	setp.eq.s32 	%p149, %r3, 0;
	@%p149 bra 	$L__BB1_165;
	add.s32 	%r673, %r3, -1;
	setp.lt.u32 	%p150, %r673, 3;
	@%p150 bra 	$L__BB1_160;
	add.s32 	%r674, %r770, %r217;
	mad.lo.s32 	%r675, %r674, %r233, %r693;
	add.s32 	%r676, %r770, %r218;
	mad.lo.s32 	%r677, %r676, %r233, %r693;
	mul.wide.s32 	%rd356, %r675, 4;
	add.s64 	%rd357, %rd2, %rd356;
	ld.global.f32 	%f688, [%rd357];
	mul.f32 	%f689, %f84, %f688;
	mul.wide.s32 	%rd358, %r677, 4;
	add.s64 	%rd359, %rd2, %rd358;
	st.global.f32 	[%rd359], %f689;
	add.s64 	%rd360, %rd1, %rd356;
	ld.global.f32 	%f690, [%rd360];
	mul.f32 	%f691, %f690, %f731;
	add.s64 	%rd361, %rd1, %rd358;
	st.global.f32 	[%rd361], %f691;
	mul.wide.s32 	%rd362, %r233, 4;
	add.s64 	%rd363, %rd357, %rd362;
	ld.global.f32 	%f692, [%rd363];
	mul.f32 	%f693, %f84, %f692;
	add.s64 	%rd364, %rd359, %rd362;
	st.global.f32 	[%rd364], %f693;
	add.s64 	%rd365, %rd360, %rd362;
	ld.global.f32 	%f694, [%rd365];
	mul.f32 	%f695, %f694, %f731;
	add.s64 	%rd366, %rd361, %rd362;
	st.global.f32 	[%rd366], %f695;
	add.s64 	%rd367, %rd363, %rd362;
	ld.global.f32 	%f696, [%rd367];
	mul.f32 	%f697, %f84, %f696;
	add.s64 	%rd368, %rd364, %rd362;
	st.global.f32 	[%rd368], %f697;
	add.s64 	%rd369, %rd365, %rd362;
	ld.global.f32 	%f698, [%rd369];
	mul.f32 	%f699, %f698, %f731;
	add.s64 	%rd370, %rd366, %rd362;
	st.global.f32 	[%rd370], %f699;
	add.s64 	%rd371, %rd367, %rd362;
	ld.global.f32 	%f700, [%rd371];
	mul.f32 	%f701, %f84, %f700;
	add.s64 	%rd372, %rd368, %rd362;
	st.global.f32 	[%rd372], %f701;
	add.s64 	%rd373, %rd369, %rd362;
	ld.global.f32 	%f702, [%rd373];
	mul.f32 	%f703, %f702, %f731;
	add.s64 	%rd374, %rd370, %rd362;
	st.global.f32 	[%rd374], %f703;
	add.s32 	%r770, %r770, 4;
$L__BB1_160:
	and.b32  	%r678, %r232, 3;
	setp.eq.s32 	%p151, %r678, 0;
	@%p151 bra 	$L__BB1_165;
	setp.eq.s32 	%p152, %r678, 1;
	@%p152 bra 	$L__BB1_163;
	add.s32 	%r679, %r770, %r217;
	mad.lo.s32 	%r680, %r679, %r233, %r693;
	add.s32 	%r681, %r770, %r218;
	mad.lo.s32 	%r682, %r681, %r233, %r693;
	mul.wide.s32 	%rd375, %r680, 4;
	add.s64 	%rd376, %rd2, %rd375;
	ld.global.f32 	%f704, [%rd376];
	mul.f32 	%f705, %f84, %f704;
	mul.wide.s32 	%rd377, %r682, 4;
	add.s64 	%rd378, %rd2, %rd377;
	st.global.f32 	[%rd378], %f705;
	add.s64 	%rd379, %rd1, %rd375;
	ld.global.f32 	%f706, [%rd379];
	mul.f32 	%f707, %f706, %f731;
	add.s64 	%rd380, %rd1, %rd377;
	st.global.f32 	[%rd380], %f707;
	mul.wide.s32 	%rd381, %r233, 4;
	add.s64 	%rd382, %rd376, %rd381;
	ld.global.f32 	%f708, [%rd382];
	mul.f32 	%f709, %f84, %f708;
	add.s64 	%rd383, %rd378, %rd381;
	st.global.f32 	[%rd383], %f709;
	add.s64 	%rd384, %rd379, %rd381;
	ld.global.f32 	%f710, [%rd384];
	mul.f32 	%f711, %f710, %f731;
	add.s64 	%rd385, %rd380, %rd381;
	st.global.f32 	[%rd385], %f711;
	add.s32 	%r770, %r770, 2;
$L__BB1_163:
	and.b32  	%r683, %r232, 1;
	setp.eq.b32 	%p153, %r683, 1;
	not.pred 	%p154, %p153;
	@%p154 bra 	$L__BB1_165;
	add.s32 	%r684, %r770, %r217;
	mad.lo.s32 	%r685, %r684, %r233, %r693;
	add.s32 	%r686, %r770, %r218;
	mad.lo.s32 	%r687, %r686, %r233, %r693;
	mul.wide.s32 	%rd386, %r685, 4;
	add.s64 	%rd387, %rd2, %rd386;
	ld.global.f32 	%f712, [%rd387];
	mul.f32 	%f713, %f84, %f712;
	mul.wide.s32 	%rd388, %r687, 4;
	add.s64 	%rd389, %rd2, %rd388;
	st.global.f32 	[%rd389], %f713;
	add.s64 	%rd390, %rd1, %rd386;
	ld.global.f32 	%f714, [%rd390];
	mul.f32 	%f715, %f714, %f731;
	add.s64 	%rd391, %rd1, %rd388;
	st.global.f32 	[%rd391], %f715;
$L__BB1_165:
	add.s32 	%r767, %r767, 1;
	setp.ne.s32 	%p155, %r767, %r734;
	@%p155 bra 	$L__BB1_154;
$L__BB1_166:
	add.s32 	%r688, %r136, %r736;
	add.s32 	%r736, %r136, 2;
	sub.s32 	%r735, %r688, %r735;
	add.s32 	%r229, %r735, 2;
	setp.ne.s32 	%p156, %r734, %r2;
	add.s16 	%rs11, %rs11, 1;
	mov.u32 	%r733, %r136;
	mov.u32 	%r734, %r229;
	@%p156 bra 	$L__BB1_71;
$L__BB1_167:
	mov.u32 	%r689, %ntid.x;
	mov.u32 	%r690, %nctaid.x;
	mad.lo.s32 	%r693, %r689, %r690, %r693;
	setp.lt.s32 	%p157, %r693, %r233;
	@%p157 bra 	$L__BB1_2;
$L__BB1_168:
	ret;

}
	// .globl	_Z38gpuKernelSphericalHarmonicsBesselDerivIdEvPT_S1_S1_S1_S1_S1_S1_S1_S1_S1_S1_S1_S1_S1_S1_S1_S1_S0_iii
.visible .entry _Z38gpuKernelSphericalHarmonicsBesselDerivIdEvPT_S1_S1_S1_S1_S1_S1_S1_S1_S1_S1_S1_S1_S1_S1_S1_S1_S0_iii(
	.param .u64 .ptr .align 1 _Z38gpuKernelSphericalHarmonicsBesselDerivIdEvPT_S1_S1_S1_S1_S1_S1_S1_S1_S1_S1_S1_S1_S1_S1_S1_S1_S0_iii_param_0,
	.param .u64 .ptr .align 1 _Z38gpuKernelSphericalHarmonicsBesselDerivIdEvPT_S1_S1_S1_S1_S1_S1_S1_S1_S1_S1_S1_S1_S1_S1_S1_S1_S0_iii_param_1,
	.param .u64 .ptr .align 1 _Z38gpuKernelSphericalHarmonicsBesselDerivIdEvPT_S1_S1_S1_S1_S1_S1_S1_S1_S1_S1_S1_S1_S1_S1_S1_S1_S0_iii_param_2,
	.param .u64 .ptr .align 1 _Z38gpuKernelSphericalHarmonicsBesselDerivIdEvPT_S1_S1_S1_S1_S1_S1_S1_S1_S1_S1_S1_S1_S1_S1_S1_S1_S0_iii_param_3,
	.param .u64 .ptr .align 1 _Z38gpuKernelSphericalHarmonicsBesselDerivIdEvPT_S1_S1_S1_S1_S1_S1_S1_S1_S1_S1_S1_S1_S1_S1_S1_S1_S0_iii_param_4,
	.param .u64 .ptr .align 1 _Z38gpuKernelSphericalHarmonicsBesselDerivIdEvPT_S1_S1_S1_S1_S1_S1_S1_S1_S1_S1_S1_S1_S1_S1_S1_S1_S0_iii_param_5,
	.param .u64 .ptr .align 1 _Z38gpuKernelSphericalHarmonicsBesselDerivIdEvPT_S1_S1_S1_S1_S1_S1_S1_S1_S1_S1_S1_S1_S1_S1_S1_S1_S0_iii_param_6,
	.param .u64 .ptr .align 1 _Z38gpuKernelSphericalHarmonicsBesselDerivIdEvPT_S1_S1_S1_S1_S1_S1_S1_S1_S1_S1_S1_S1_S1_S1_S1_S1_S0_iii_param_7,
	.param .u64 .ptr .align 1 _Z38gpuKernelSphericalHarmonicsBesselDerivIdEvPT_S1_S1_S1_S1_S1_S1_S1_S1_S1_S1_S1_S1_S1_S1_S1_S1_S0_iii_param_8,
	.param .u64 .ptr .align 1 _Z38gpuKernelSphericalHarmonicsBesselDerivIdEvPT_S1_S1_S1_S1_S1_S1_S1_S1_S1_S1_S1_S1_S1_S1_S1_S1_S0_iii_param_9,
	.param .u64 .ptr .align 1 _Z38gpuKernelSphericalHarmonicsBesselDerivIdEvPT_S1_S1_S1_S1_S1_S1_S1_S1_S1_S1_S1_S1_S1_S1_S1_S1_S0_iii_param_10,
	.param .u64 .ptr .align 1 _Z38gpuKernelSphericalHarmonicsBesselDerivIdEvPT_S1_S1_S1_S1_S1_S1_S1_S1_S1_S1_S1_S1_S1_S1_S1_S1_S0_iii_param_11,
	.param .u64 .ptr .align 1 _Z38gpuKernelSphericalHarmonicsBesselDerivIdEvPT_S1_S1_S1_S1_S1_S1_S1_S1_S1_S1_S1_S1_S1_S1_S1_S1_S0_iii_param_12,
	.param .u64 .ptr .align 1 _Z38gpuKernelSphericalHarmonicsBesselDerivIdEvPT_S1_S1_S1_S1_S1_S1_S1_S1_S1_S1_S1_S1_S1_S1_S1_S1_S0_iii_param_13,
	.param .u64 .ptr .align 1 _Z38gpuKernelSphericalHarmonicsBesselDerivIdEvPT_S1_S1_S1_S1_S1_S1_S1_S1_S1_S1_S1_S1_S1_S1_S1_S1_S0_iii_param_14,
	.param .u64 .ptr .align 1 _Z38gpuKernelSphericalHarmonicsBesselDerivIdEvPT_S1_S1_S1_S1_S1_S1_S1_S1_S1_S1_S1_S1_S1_S1_S1_S1_S0_iii_param_15,
	.param .u64 .ptr .align 1 _Z38gpuKernelSphericalHarmonicsBesselDerivIdEvPT_S1_S1_S1_S1_S1_S1_S1_S1_S1_S1_S1_S1_S1_S1_S1_S1_S0_iii_param_16,
	.param .f64 _Z38gpuKernelSphericalHarmonicsBesselDerivIdEvPT_S1_S1_S1_S1_S1_S1_S1_S1_S1_S1_S1_S1_S1_S1_S1_S1_S0_iii_param_17,
	.param .u32 _Z38gpuKernelSphericalHarmonicsBesselDerivIdEvPT_S1_S1_S1_S1_S1_S1_S1_S1_S1_S1_S1_S1_S1_S1_S1_S1_S0_iii_param_18,
	.param .u32 _Z38gpuKernelSphericalHarmonicsBesselDerivIdEvPT_S1_S1_S1_S1_S1_S1_S1_S1_S1_S1_S1_S1_S1_S1_S1_S1_S0_iii_param_19,
	.param .u32 _Z38gpuKernelSphericalHarmonicsBesselDerivIdEvPT_S1_S1_S1_S1_S1_S1_S1_S1_S1_S1_S1_S1_S1_S1_S1_S1_S0_iii_param_20
)
{
	.reg .pred 	%p<102>;
	.reg .b16 	%rs<9>;
	.reg .b32 	%r<330>;
	.reg .b64 	%rd<287>;
	.reg .b64 	%fd<1153>;

	ld.param.u64 	%rd19, [_Z38gpuKernelSphericalHarmonicsBesselDerivIdEvPT_S1_S1_S1_S1_S1_S1_S1_S1_S1_S1_S1_S1_S1_S1_S1_S1_S0_iii_param_0];
	ld.param.u64 	%rd20, [_Z38gpuKernelSphericalHarmonicsBesselDerivIdEvPT_S1_S1_S1_S1_S1_S1_S1_S1_S1_S1_S1_S1_S1_S1_S1_S1_S0_iii_param_1];
	ld.param.u64 	%rd21, [_Z38gpuKernelSphericalHarmonicsBesselDerivIdEvPT_S1_S1_S1_S1_S1_S1_S1_S1_S1_S1_S1_S1_S1_S1_S1_S1_S0_iii_param_2];
	ld.param.u64 	%rd22, [_Z38gpuKernelSphericalHarmonicsBesselDerivIdEvPT_S1_S1_S1_S1_S1_S1_S1_S1_S1_S1_S1_S1_S1_S1_S1_S1_S0_iii_param_3];
	ld.param.u64 	%rd23, [_Z38gpuKernelSphericalHarmonicsBesselDerivIdEvPT_S1_S1_S1_S1_S1_S1_S1_S1_S1_S1_S1_S1_S1_S1_S1_S1_S0_iii_param_4];
	ld.param.u64 	%rd24, [_Z38gpuKernelSphericalHarmonicsBesselDerivIdEvPT_S1_S1_S1_S1_S1_S1_S1_S1_S1_S1_S1_S1_S1_S1_S1_S1_S0_iii_param_5];
	ld.param.u64 	%rd25, [_Z38gpuKernelSphericalHarmonicsBesselDerivIdEvPT_S1_S1_S1_S1_S1_S1_S1_S1_S1_S1_S1_S1_S1_S1_S1_S1_S0_iii_param_9];
	ld.param.u64 	%rd26, [_Z38gpuKernelSphericalHarmonicsBesselDerivIdEvPT_S1_S1_S1_S1_S1_S1_S1_S1_S1_S1_S1_S1_S1_S1_S1_S1_S0_iii_param_10];
	ld.param.u64 	%rd27, [_Z38gpuKernelSphericalHarmonicsBesselDerivIdEvPT_S1_S1_S1_S1_S1_S1_S1_S1_S1_S1_S1_S1_S1_S1_S1_S1_S0_iii_param_11];
	ld.param.u64 	%rd28, [_Z38gpuKernelSphericalHarmonicsBesselDerivIdEvPT_S1_S1_S1_S1_S1_S1_S1_S1_S1_S1_S1_S1_S1_S1_S1_S1_S0_iii_param_12];
	ld.param.u64 	%rd29, [_Z38gpuKernelSphericalHarmonicsBesselDerivIdEvPT_S1_S1_S1_S1_S1_S1_S1_S1_S1_S1_S1_S1_S1_S1_S1_S1_S0_iii_param_13];
	ld.param.u64 	%rd30, [_Z38gpuKernelSphericalHarmonicsBesselDerivIdEvPT_S1_S1_S1_S1_S1_S1_S1_S1_S1_S1_S1_S1_S1_S1_S1_S1_S0_iii_param_14];
	ld.param.u64 	%rd31, [_Z38gpuKernelSphericalHarmonicsBesselDerivIdEvPT_S1_S1_S1_S1_S1_S1_S1_S1_S1_S1_S1_S1_S1_S1_S1_S1_S0_iii_param_15];
	ld.param.u64 	%rd32, [_Z38gpuKernelSphericalHarmonicsBesselDerivIdEvPT_S1_S1_S1_S1_S1_S1_S1_S1_S1_S1_S1_S1_S1_S1_S1_S1_S0_iii_param_16];
	ld.param.f64 	%fd159, [_Z38gpuKernelSphericalHarmonicsBesselDerivIdEvPT_S1_S1_S1_S1_S1_S1_S1_S1_S1_S1_S1_S1_S1_S1_S1_S1_S0_iii_param_17];
	ld.param.u32 	%r116, [_Z38gpuKernelSphericalHarmonicsBesselDerivIdEvPT_S1_S1_S1_S1_S1_S1_S1_S1_S1_S1_S1_S1_S1_S1_S1_S1_S0_iii_param_19];
	ld.param.u32 	%r117, [_Z38gpuKernelSphericalHarmonicsBesselDerivIdEvPT_S1_S1_S1_S1_S1_S1_S1_S1_S1_S1_S1_S1_S1_S1_S1_S1_S0_iii_param_20];
	cvta.to.global.u64 	%rd1, %rd24;
	cvta.to.global.u64 	%rd2, %rd22;
	cvta.to.global.u64 	%rd3, %rd20;
	cvta.to.global.u64 	%rd4, %rd23;
	cvta.to.global.u64 	%rd5, %rd21;
	cvta.to.global.u64 	%rd6, %rd19;
	cvta.to.global.u64 	%rd7, %rd31;
	cvta.to.global.u64 	%rd8, %rd28;
	cvta.to.global.u64 	%rd9, %rd25;
	cvta.to.global.u64 	%rd10, %rd32;
	cvta.to.global.u64 	%rd11, %rd30;
	cvta.to.global.u64 	%rd12, %rd27;
	cvta.to.global.u64 	%rd13, %rd29;
	cvta.to.global.u64 	%rd14, %rd26;
	mov.u32 	%r118, %tid.x;
	mov.u32 	%r119, %ctaid.x;
	mov.u32 	%r120, %ntid.x;
	mad.lo.s32 	%r287, %r119, %r120, %r118;
	setp.ge.s32 	%p1, %r287, %r117;
	@%p1 bra 	$L__BB2_121;
	ld.param.u32 	%r285, [_Z38gpuKernelSphericalHarmonicsBesselDerivIdEvPT_S1_S1_S1_S1_S1_S1_S1_S1_S1_S1_S1_S1_S1_S1_S1_S1_S0_iii_param_18];
	mul.f64 	%fd1, %fd159, 0d4010000000000000;
	rcp.rn.f64 	%fd160, %fd1;
	sqrt.rn.f64 	%fd2, %fd160;
	add.s32 	%r2, %r285, 1;
	and.b32  	%r3, %r116, 3;
	and.b32  	%r4, %r116, 2147483644;
$L__BB2_2:
	ld.param.u64 	%rd286, [_Z38gpuKernelSphericalHarmonicsBesselDerivIdEvPT_S1_S1_S1_S1_S1_S1_S1_S1_S1_S1_S1_S1_S1_S1_S1_S1_S0_iii_param_8];
	ld.param.u64 	%rd285, [_Z38gpuKernelSphericalHarmonicsBesselDerivIdEvPT_S1_S1_S1_S1_S1_S1_S1_S1_S1_S1_S1_S1_S1_S1_S1_S1_S0_iii_param_7];
	ld.param.u64 	%rd284, [_Z38gpuKernelSphericalHarmonicsBesselDerivIdEvPT_S1_S1_S1_S1_S1_S1_S1_S1_S1_S1_S1_S1_S1_S1_S1_S1_S0_iii_param_6];
	cvta.to.global.u64 	%rd33, %rd284;
	mul.wide.s32 	%rd34, %r287, 8;
	add.s64 	%rd35, %rd33, %rd34;
	ld.global.f64 	%fd3, [%rd35];
	cvta.to.global.u64 	%rd36, %rd285;
	add.s64 	%rd37, %rd36, %rd34;
	ld.global.f64 	%fd4, [%rd37];
	mul.f64 	%fd161, %fd4, %fd4;
	fma.rn.f64 	%fd5, %fd3, %fd3, %fd161;
	cvta.to.global.u64 	%rd38, %rd286;
	add.s64 	%rd39, %rd38, %rd34;
	ld.global.f64 	%fd6, [%rd39];
	fma.rn.f64 	%fd162, %fd6, %fd6, %fd5;
	sqrt.rn.f64 	%fd7, %fd162;
	div.rn.f64 	%fd8, %fd6, %fd7;
	{
	.reg .b32 %temp; 
	mov.b64 	{%temp, %r6}, %fd8;
	}
	abs.f64 	%fd9, %fd8;
	{
	.reg .b32 %temp; 
	mov.b64 	{%temp, %r121}, %fd9;
	}
	setp.gt.s32 	%p2, %r121, 1071801957;
	@%p2 bra 	$L__BB2_6;
	mul.f64 	%fd203, %fd8, %fd8;
	fma.rn.f64 	%fd204, %fd203, 0d3FB0066BDC1895E9, 0dBFB3823B180754AF;
	fma.rn.f64 	%fd205, %fd204, %fd203, 0d3FB11E52CC2F79AE;
	fma.rn.f64 	%fd206, %fd205, %fd203, 0dBF924EAF3526861B;
	fma.rn.f64 	%fd207, %fd206, %fd203, 0d3F91DF02A31E6CB7;
	fma.rn.f64 	%fd208, %fd207, %fd203, 0d3F847D18B0EEC6CC;
	fma.rn.f64 	%fd209, %fd208, %fd203, 0d3F8D0AF961BA53B0;
	fma.rn.f64 	%fd210, %fd209, %fd203, 0d3F91BF7734CF1C48;
	fma.rn.f64 	%fd211, %fd210, %fd203, 0d3F96E91483144EF7;
	fma.rn.f64 	%fd212, %fd211, %fd203, 0d3F9F1C6E0A4F9F81;
	fma.rn.f64 	%fd213, %fd212, %fd203, 0d3FA6DB6DC27FA92B;
	fma.rn.f64 	%fd214, %fd213, %fd203, 0d3FB333333320F91B;
	fma.rn.f64 	%fd215, %fd214, %fd203, 0d3FC5555555555F4D;
	mul.f64 	%fd216, %fd203, %fd215;
	fma.rn.f64 	%fd10, %fd216, %fd9, %fd9;
	setp.gt.s32 	%p6, %r6, -1;
	@%p6 bra 	$L__BB2_5;
	mov.f64 	%fd221, 0d3C91A62633145C07;
	add.rn.f64 	%fd222, %fd10, %fd221;
	mov.f64 	%fd223, 0d3FF921FB54442D18;
	add.rn.f64 	%fd1128, %fd223, %fd222;
	bra.uni 	$L__BB2_7;
$L__BB2_5:
	mov.f64 	%fd217, 0dBC91A62633145C07;
	add.rn.f64 	%fd218, %fd10, %fd217;
	neg.f64 	%fd219, %fd218;
	mov.f64 	%fd220, 0d3FF921FB54442D18;
	add.rn.f64 	%fd1128, %fd220, %fd219;
	bra.uni 	$L__BB2_7;
$L__BB2_6:
	mov.f64 	%fd163, 0d3FF0000000000000;
	sub.f64 	%fd164, %fd163, %fd9;
	{
	.reg .b32 %temp; 
	mov.b64 	{%r122, %temp}, %fd164;
	}
	{
	.reg .b32 %temp; 
	mov.b64 	{%temp, %r123}, %fd164;
	}
	add.s32 	%r124, %r123, -1048576;
	mov.b64 	%fd165, {%r122, %r124};
	rsqrt.approx.ftz.f64 	%fd166, %fd165;
	{
	.reg .b32 %temp; 
	mov.b64 	{%r125, %temp}, %fd166;
	}
	{
	.reg .b32 %temp; 
	mov.b64 	{%temp, %r126}, %fd166;
	}
	add.s32 	%r127, %r126, -1048576;
	mov.b64 	%fd167, {%r125, %r127};
	mul.f64 	%fd168, %fd165, %fd166;
	neg.f64 	%fd169, %fd168;
	fma.rn.f64 	%fd170, %fd168, %fd169, %fd165;
	fma.rn.f64 	%fd171, %fd170, %fd167, %fd168;
	neg.f64 	%fd172, %fd171;
	fma.rn.f64 	%fd173, %fd166, %fd172, 0d3FF0000000000000;
	fma.rn.f64 	%fd174, %fd173, %fd167, %fd167;
	fma.rn.f64 	%fd175, %fd171, %fd172, %fd165;
	fma.rn.f64 	%fd176, %fd175, %fd174, %fd171;
	{
	.reg .b32 %temp; 
	mov.b64 	{%r128, %temp}, %fd176;
	}
	{
	.reg .b32 %temp; 
	mov.b64 	{%temp, %r129}, %fd176;
	}
	add.s32 	%r130, %r129, 1048576;
	mov.b64 	%fd177, {%r128, %r130};
	fma.rn.f64 	%fd178, %fd164, 0d3EC715B371155F70, 0dBEBAC2FE66FAAC4B;
	fma.rn.f64 	%fd179, %fd178, %fd164, 0d3ED9A9B88EFCD9B8;
	fma.rn.f64 	%fd180, %fd179, %fd164, 0d3EDD0F40A8A0C4C3;
	fma.rn.f64 	%fd181, %fd180, %fd164, 0d3EF46D4CFA9E0E1F;
	fma.rn.f64 	%fd182, %fd181, %fd164, 0d3F079C168D1E2422;
	fma.rn.f64 	%fd183, %fd182, %fd164, 0d3F1C9A88C3BCA540;
	fma.rn.f64 	%fd184, %fd183, %fd164, 0d3F31C4E64BD476DF;
	fma.rn.f64 	%fd185, %fd184, %fd164, 0d3F46E8BA60009C8F;
	fma.rn.f64 	%fd186, %fd185, %fd164, 0d3F5F1C71C62B05A2;
	fma.rn.f64 	%fd187, %fd186, %fd164, 0d3F76DB6DB6DC9F2C;
	fma.rn.f64 	%fd188, %fd187, %fd164, 0d3F9333333333329C;
	fma.rn.f64 	%fd189, %fd188, %fd164, 0d3FB5555555555555;
	setp.lt.s32 	%p3, %r123, 1;
	mov.f64 	%fd190, 0d0000000000000000;
	mul.rn.f64 	%fd191, %fd9, %fd190;
	mul.f64 	%fd192, %fd164, %fd189;
	fma.rn.f64 	%fd193, %fd192, %fd177, %fd177;
	selp.f64 	%fd194, %fd191, %fd193, %p3;
	setp.lt.s32 	%p4, %r123, 0;
	mov.f64 	%fd195, 0d7FF0000000000000;
	mul.rn.f64 	%fd196, %fd194, %fd195;
	selp.f64 	%fd197, %fd196, %fd194, %p4;
	setp.lt.s32 	%p5, %r6, 0;
	mov.f64 	%fd198, 0dBCA1A62633145C07;
	add.rn.f64 	%fd199, %fd197, %fd198;
	neg.f64 	%fd200, %fd199;
	mov.f64 	%fd201, 0d400921FB54442D18;
	add.rn.f64 	%fd202, %fd201, %fd200;
	selp.f64 	%fd1128, %fd202, %fd197, %p5;
$L__BB2_7:
	abs.f64 	%fd15, %fd3;
	abs.f64 	%fd16, %fd4;
	setp.leu.f64 	%p7, %fd16, %fd15;
	setp.gt.f64 	%p8, %fd16, %fd15;
	selp.f64 	%fd17, %fd16, %fd15, %p8;
	selp.f64 	%fd224, %fd15, %fd16, %p8;
	div.rn.f64 	%fd225, %fd224, %fd17;
	mul.f64 	%fd226, %fd225, %fd225;
	fma.rn.f64 	%fd227, %fd226, 0dBEF53E1D2A25FF7E, 0d3F2D3B63DBB65B49;
	fma.rn.f64 	%fd228, %fd227, %fd226, 0dBF5312788DDE082E;
	fma.rn.f64 	%fd229, %fd228, %fd226, 0d3F6F9690C8249315;
	fma.rn.f64 	%fd230, %fd229, %fd226, 0dBF82CF5AABC7CF0D;
	fma.rn.f64 	%fd231, %fd230, %fd226, 0d3F9162B0B2A3BFDE;
	fma.rn.f64 	%fd232, %fd231, %fd226, 0dBF9A7256FEB6FC6B;
	fma.rn.f64 	%fd233, %fd232, %fd226, 0d3FA171560CE4A489;
	fma.rn.f64 	%fd234, %fd233, %fd226, 0dBFA4F44D841450E4;
	fma.rn.f64 	%fd235, %fd234, %fd226, 0d3FA7EE3D3F36BB95;
	fma.rn.f64 	%fd236, %fd235, %fd226, 0dBFAAD32AE04A9FD1;
	fma.rn.f64 	%fd237, %fd236, %fd226, 0d3FAE17813D66954F;
	fma.rn.f64 	%fd238, %fd237, %fd226, 0dBFB11089CA9A5BCD;
	fma.rn.f64 	%fd239, %fd238, %fd226, 0d3FB3B12B2DB51738;
	fma.rn.f64 	%fd240, %fd239, %fd226, 0dBFB745D022F8DC5C;
	fma.rn.f64 	%fd241, %fd240, %fd226, 0d3FBC71C709DFE927;
	fma.rn.f64 	%fd242, %fd241, %fd226, 0dBFC2492491FA1744;
	fma.rn.f64 	%fd243, %fd242, %fd226, 0d3FC99999999840D2;
	fma.rn.f64 	%fd244, %fd243, %fd226, 0dBFD555555555544C;
	mul.f64 	%fd245, %fd226, %fd244;
	fma.rn.f64 	%fd18, %fd245, %fd225, %fd225;
	@%p7 bra 	$L__BB2_9;
	{
	.reg .b32 %temp; 
	mov.b64 	{%temp, %r132}, %fd3;
	}
	setp.lt.s32 	%p10, %r132, 0;
	neg.f64 	%fd248, %fd18;
	selp.f64 	%fd249, %fd18, %fd248, %p10;
	add.f64 	%fd1129, %fd249, 0d3FF921FB54442D18;
	bra.uni 	$L__BB2_10;
$L__BB2_9:
	{
	.reg .b32 %temp; 
	mov.b64 	{%temp, %r131}, %fd3;
	}
	setp.lt.s32 	%p9, %r131, 0;
	mov.f64 	%fd246, 0d400921FB54442D18;
	sub.f64 	%fd247, %fd246, %fd18;
	selp.f64 	%fd1129, %fd247, %fd18, %p9;
$L__BB2_10:
	setp.neu.f64 	%p11, %fd17, 0d0000000000000000;
	@%p11 bra 	$L__BB2_12;
	{
	.reg .b32 %temp; 
	mov.b64 	{%temp, %r134}, %fd3;
	}
	setp.lt.s32 	%p14, %r134, 0;
	selp.f64 	%fd1130, 0d400921FB54442D18, 0d0000000000000000, %p14;
	bra.uni 	$L__BB2_13;
$L__BB2_12:
	setp.eq.f64 	%p12, %fd15, %fd16;
	{
	.reg .b32 %temp; 
	mov.b64 	{%temp, %r133}, %fd3;
	}
	setp.lt.s32 	%p13, %r133, 0;
	selp.f64 	%fd250, 0d4002D97C7F3321D2, 0d3FE921FB54442D18, %p13;
	selp.f64 	%fd1130, %fd250, %fd1129, %p12;
$L__BB2_13:
	add.rn.f64 	%fd251, %fd15, %fd16;
	setp.lt.s32 	%p15, %r116, 1;
	setp.nan.f64 	%p16, %fd251, %fd251;
	copysign.f64 	%fd252, %fd4, %fd1130;
	selp.f64 	%fd25, %fd251, %fd252, %p16;
	mul.f64 	%fd253, %fd7, %fd7;
	sqrt.rn.f64 	%fd254, %fd5;
	mul.f64 	%fd255, %fd254, %fd254;
	mul.f64 	%fd256, %fd253, %fd254;
	div.rn.f64 	%fd26, %fd3, %fd7;
	div.rn.f64 	%fd27, %fd4, %fd7;
	mul.f64 	%fd257, %fd3, %fd6;
	div.rn.f64 	%fd28, %fd257, %fd256;
	mul.f64 	%fd258, %fd4, %fd6;
	div.rn.f64 	%fd29, %fd258, %fd256;
	neg.f64 	%fd259, %fd254;
	div.rn.f64 	%fd30, %fd259, %fd253;
	neg.f64 	%fd260, %fd4;
	div.rn.f64 	%fd31, %fd260, %fd255;
	div.rn.f64 	%fd32, %fd3, %fd255;
	mul.f64 	%fd33, %fd31, 0d0000000000000000;
	fma.rn.f64 	%fd34, %fd28, 0d0000000000000000, %fd33;
	mul.f64 	%fd35, %fd32, 0d0000000000000000;
	fma.rn.f64 	%fd36, %fd29, 0d0000000000000000, %fd35;
	fma.rn.f64 	%fd37, %fd30, 0d0000000000000000, 0d0000000000000000;
	@%p15 bra 	$L__BB2_25;
	neg.s32 	%r290, %r116;
	mov.b32 	%r288, 0;
	mov.u32 	%r289, %r287;
$L__BB2_15:
	mul.wide.s32 	%rd40, %r288, 8;
	add.s64 	%rd41, %rd9, %rd40;
	ld.global.f64 	%fd38, [%rd41];
	mul.f64 	%fd39, %fd7, %fd38;
	abs.f64 	%fd40, %fd39;
	setp.neu.f64 	%p17, %fd40, 0d7FF0000000000000;
	@%p17 bra 	$L__BB2_17;
	mov.f64 	%fd266, 0d0000000000000000;
	mul.rn.f64 	%fd1132, %fd39, %fd266;
	mov.b32 	%r292, 1;
	bra.uni 	$L__BB2_20;
$L__BB2_17:
	mul.f64 	%fd261, %fd39, 0d3FE45F306DC9C883;
	cvt.rni.s32.f64 	%r291, %fd261;
	cvt.rn.f64.s32 	%fd262, %r291;
	fma.rn.f64 	%fd263, %fd262, 0dBFF921FB54442D18, %fd39;
	fma.rn.f64 	%fd264, %fd262, 0dBC91A62633145C00, %fd263;
	fma.rn.f64 	%fd1132, %fd262, 0dB97B839A252049C0, %fd264;
	setp.ltu.f64 	%p18, %fd40, 0d41E0000000000000;
	@%p18 bra 	$L__BB2_19;
	{ // callseq 15, 0
	.param .b64 param0;
	st.param.f64 	[param0], %fd39;
	.param .align 16 .b8 retval0[16];
	call.uni (retval0), 
	__internal_trig_reduction_slowpathd, 
	(
	param0
	);
	ld.param.f64 	%fd1132, [retval0];
	ld.param.b32 	%r291, [retval0+8];
	} // callseq 15
$L__BB2_19:
	add.s32 	%r292, %r291, 1;
$L__BB2_20:
	shl.b32 	%r138, %r292, 6;
	cvt.u64.u32 	%rd42, %r138;
	and.b64  	%rd43, %rd42, 64;
	mov.u64 	%rd44, __cudart_sin_cos_coeffs;
	add.s64 	%rd45, %rd44, %rd43;
	mul.rn.f64 	%fd267, %fd1132, %fd1132;
	and.b32  	%r139, %r292, 1;
	setp.eq.b32 	%p20, %r139, 1;
	selp.f64 	%fd268, 0dBDA8FF8320FD8164, 0d3DE5DB65F9785EBA, %p20;
	ld.global.nc.v2.f64 	{%fd269, %fd270}, [%rd45];
	fma.rn.f64 	%fd271, %fd268, %fd267, %fd269;
	fma.rn.f64 	%fd272, %fd271, %fd267, %fd270;
	ld.global.nc.v2.f64 	{%fd273, %fd274}, [%rd45+16];
	fma.rn.f64 	%fd275, %fd272, %fd267, %fd273;
	fma.rn.f64 	%fd276, %fd275, %fd267, %fd274;
	ld.global.nc.v2.f64 	{%fd277, %fd278}, [%rd45+32];
	fma.rn.f64 	%fd279, %fd276, %fd267, %fd277;
	fma.rn.f64 	%fd280, %fd279, %fd267, %fd278;
	fma.rn.f64 	%fd281, %fd280, %fd1132, %fd1132;
	fma.rn.f64 	%fd282, %fd280, %fd267, 0d3FF0000000000000;
	selp.f64 	%fd283, %fd282, %fd281, %p20;
	and.b32  	%r140, %r292, 2;
	setp.eq.s32 	%p21, %r140, 0;
	mov.f64 	%fd284, 0d0000000000000000;
	sub.f64 	%fd285, %fd284, %fd283;
	selp.f64 	%fd46, %fd283, %fd285, %p21;
	@%p17 bra 	$L__BB2_22;
	mov.f64 	%fd291, 0d0000000000000000;
	mul.rn.f64 	%fd1133, %fd39, %fd291;
	mov.b32 	%r293, 0;
	bra.uni 	$L__BB2_24;
$L__BB2_22:
	mul.f64 	%fd286, %fd39, 0d3FE45F306DC9C883;
	cvt.rni.s32.f64 	%r293, %fd286;
	cvt.rn.f64.s32 	%fd287, %r293;
	fma.rn.f64 	%fd288, %fd287, 0dBFF921FB54442D18, %fd39;
	fma.rn.f64 	%fd289, %fd287, 0dBC91A62633145C00, %fd288;
	fma.rn.f64 	%fd1133, %fd287, 0dB97B839A252049C0, %fd289;
	setp.ltu.f64 	%p22, %fd40, 0d41E0000000000000;
	@%p22 bra 	$L__BB2_24;
	{ // callseq 16, 0
	.param .b64 param0;
	st.param.f64 	[param0], %fd39;
	.param .align 16 .b8 retval0[16];
	call.uni (retval0), 
	__internal_trig_reduction_slowpathd, 
	(
	param0
	);
	ld.param.f64 	%fd1133, [retval0];
	ld.param.b32 	%r293, [retval0+8];
	} // callseq 16
$L__BB2_24:
	div.rn.f64 	%fd292, %fd46, %fd39;
	shl.b32 	%r143, %r293, 6;
	cvt.u64.u32 	%rd46, %r143;
	and.b64  	%rd47, %rd46, 64;
	mov.u64 	%rd48, __cudart_sin_cos_coeffs;
	add.s64 	%rd49, %rd48, %rd47;
	mul.rn.f64 	%fd293, %fd1133, %fd1133;
	and.b32  	%r144, %r293, 1;
	setp.eq.b32 	%p23, %r144, 1;
	selp.f64 	%fd294, 0dBDA8FF8320FD8164, 0d3DE5DB65F9785EBA, %p23;
	ld.global.nc.v2.f64 	{%fd295, %fd296}, [%rd49];
	fma.rn.f64 	%fd297, %fd294, %fd293, %fd295;
	fma.rn.f64 	%fd298, %fd297, %fd293, %fd296;
	ld.global.nc.v2.f64 	{%fd299, %fd300}, [%rd49+16];
	fma.rn.f64 	%fd301, %fd298, %fd293, %fd299;
	fma.rn.f64 	%fd302, %fd301, %fd293, %fd300;
	ld.global.nc.v2.f64 	{%fd303, %fd304}, [%rd49+32];
	fma.rn.f64 	%fd305, %fd302, %fd293, %fd303;
	fma.rn.f64 	%fd306, %fd305, %fd293, %fd304;
	fma.rn.f64 	%fd307, %fd306, %fd1133, %fd1133;
	fma.rn.f64 	%fd308, %fd306, %fd293, 0d3FF0000000000000;
	selp.f64 	%fd309, %fd308, %fd307, %p23;
	and.b32  	%r145, %r293, 2;
	setp.eq.s32 	%p24, %r145, 0;
	mov.f64 	%fd310, 0d0000000000000000;
	sub.f64 	%fd311, %fd310, %fd309;
	selp.f64 	%fd312, %fd309, %fd311, %p24;
	div.rn.f64 	%fd313, %fd312, %fd39;
	mul.f64 	%fd314, %fd39, %fd39;
	neg.f64 	%fd315, %fd46;
	div.rn.f64 	%fd316, %fd315, %fd314;
	sub.f64 	%fd317, %fd316, %fd313;
	mul.f64 	%fd318, %fd38, %fd317;
	mul.f64 	%fd319, %fd26, %fd318;
	mul.f64 	%fd320, %fd27, %fd318;
	mul.f64 	%fd321, %fd8, %fd318;
	mul.f64 	%fd322, %fd2, %fd319;
	fma.rn.f64 	%fd323, %fd34, %fd292, %fd322;
	mul.wide.s32 	%rd50, %r289, 8;
	add.s64 	%rd51, %rd6, %rd50;
	st.global.f64 	[%rd51], %fd323;
	mul.f64 	%fd324, %fd2, %fd320;
	fma.rn.f64 	%fd325, %fd36, %fd292, %fd324;
	add.s64 	%rd52, %rd5, %rd50;
	st.global.f64 	[%rd52], %fd325;
	mul.f64 	%fd326, %fd2, %fd321;
	fma.rn.f64 	%fd327, %fd37, %fd292, %fd326;
	add.s64 	%rd53, %rd4, %rd50;
	st.global.f64 	[%rd53], %fd327;
	mul.f64 	%fd328, %fd319, 0d0000000000000000;
	fma.rn.f64 	%fd329, %fd34, %fd292, %fd328;
	add.s64 	%rd54, %rd3, %rd50;
	st.global.f64 	[%rd54], %fd329;
	mul.f64 	%fd330, %fd320, 0d0000000000000000;
	fma.rn.f64 	%fd331, %fd36, %fd292, %fd330;
	add.s64 	%rd55, %rd2, %rd50;
	st.global.f64 	[%rd55], %fd331;
	mul.f64 	%fd332, %fd321, 0d0000000000000000;
	fma.rn.f64 	%fd333, %fd37, %fd292, %fd332;
	add.s64 	%rd56, %rd1, %rd50;
	st.global.f64 	[%rd56], %fd333;
	add.s32 	%r290, %r290, 1;
	setp.ne.s32 	%p25, %r290, 0;
	add.s32 	%r289, %r289, %r117;
	add.s32 	%r288, %r288, %r2;
	@%p25 bra 	$L__BB2_15;
$L__BB2_25:
	abs.f64 	%fd51, %fd1128;
	setp.neu.f64 	%p26, %fd51, 0d7FF0000000000000;
	@%p26 bra 	$L__BB2_27;
	mov.f64 	%fd339, 0d0000000000000000;
	mul.rn.f64 	%fd1135, %fd1128, %fd339;
	mov.b32 	%r295, 1;
	bra.uni 	$L__BB2_30;
$L__BB2_27:
	mul.f64 	%fd334, %fd1128, 0d3FE45F306DC9C883;
	cvt.rni.s32.f64 	%r294, %fd334;
	cvt.rn.f64.s32 	%fd335, %r294;
	fma.rn.f64 	%fd336, %fd335, 0dBFF921FB54442D18, %fd1128;
	fma.rn.f64 	%fd337, %fd335, 0dBC91A62633145C00, %fd336;
	fma.rn.f64 	%fd1135, %fd335, 0dB97B839A252049C0, %fd337;
	setp.ltu.f64 	%p27, %fd51, 0d41E0000000000000;
	@%p27 bra 	$L__BB2_29;
	{ // callseq 17, 0
	.param .b64 param0;
	st.param.f64 	[param0], %fd1128;
	.param .align 16 .b8 retval0[16];
	call.uni (retval0), 
	__internal_trig_reduction_slowpathd, 
	(
	param0
	);
	ld.param.f64 	%fd1135, [retval0];
	ld.param.b32 	%r294, [retval0+8];
	} // callseq 17
$L__BB2_29:
	add.s32 	%r295, %r294, 1;
$L__BB2_30:
	shl.b32 	%r148, %r295, 6;
	cvt.u64.u32 	%rd57, %r148;
	and.b64  	%rd58, %rd57, 64;
	mov.u64 	%rd59, __cudart_sin_cos_coeffs;
	add.s64 	%rd60, %rd59, %rd58;
	mul.rn.f64 	%fd340, %fd1135, %fd1135;
	and.b32  	%r149, %r295, 1;
	setp.eq.b32 	%p29, %r149, 1;
	selp.f64 	%fd341, 0dBDA8FF8320FD8164, 0d3DE5DB65F9785EBA, %p29;
	ld.global.nc.v2.f64 	{%fd342, %fd343}, [%rd60];
	fma.rn.f64 	%fd344, %fd341, %fd340, %fd342;
	fma.rn.f64 	%fd345, %fd344, %fd340, %fd343;
	ld.global.nc.v2.f64 	{%fd346, %fd347}, [%rd60+16];
	fma.rn.f64 	%fd348, %fd345, %fd340, %fd346;
	fma.rn.f64 	%fd349, %fd348, %fd340, %fd347;
	ld.global.nc.v2.f64 	{%fd350, %fd351}, [%rd60+32];
	fma.rn.f64 	%fd352, %fd349, %fd340, %fd350;
	fma.rn.f64 	%fd353, %fd352, %fd340, %fd351;
	fma.rn.f64 	%fd354, %fd353, %fd1135, %fd1135;
	fma.rn.f64 	%fd355, %fd353, %fd340, 0d3FF0000000000000;
	selp.f64 	%fd356, %fd355, %fd354, %p29;
	and.b32  	%r150, %r295, 2;
	setp.eq.s32 	%p30, %r150, 0;
	mov.f64 	%fd357, 0d0000000000000000;
	sub.f64 	%fd358, %fd357, %fd356;
	selp.f64 	%fd57, %fd356, %fd358, %p30;
	@%p26 bra 	$L__BB2_32;
	mov.f64 	%fd364, 0d0000000000000000;
	mul.rn.f64 	%fd1136, %fd1128, %fd364;
	mov.b32 	%r296, 0;
	bra.uni 	$L__BB2_34;
$L__BB2_32:
	mul.f64 	%fd359, %fd1128, 0d3FE45F306DC9C883;
	cvt.rni.s32.f64 	%r296, %fd359;
	cvt.rn.f64.s32 	%fd360, %r296;
	fma.rn.f64 	%fd361, %fd360, 0dBFF921FB54442D18, %fd1128;
	fma.rn.f64 	%fd362, %fd360, 0dBC91A62633145C00, %fd361;
	fma.rn.f64 	%fd1136, %fd360, 0dB97B839A252049C0, %fd362;
	setp.ltu.f64 	%p31, %fd51, 0d41E0000000000000;
	@%p31 bra 	$L__BB2_34;
	{ // callseq 18, 0
	.param .b64 param0;
	st.param.f64 	[param0], %fd1128;
	.param .align 16 .b8 retval0[16];
	call.uni (retval0), 
	__internal_trig_reduction_slowpathd, 
	(
	param0
	);
	ld.param.f64 	%fd1136, [retval0];
	ld.param.b32 	%r296, [retval0+8];
	} // callseq 18
$L__BB2_34:
	shl.b32 	%r30, %r116, 1;
	shl.b32 	%r153, %r296, 6;
	cvt.u64.u32 	%rd61, %r153;
	and.b64  	%rd62, %rd61, 64;
	mov.u64 	%rd63, __cudart_sin_cos_coeffs;
	add.s64 	%rd64, %rd63, %rd62;
	mul.rn.f64 	%fd365, %fd1136, %fd1136;
	and.b32  	%r154, %r296, 1;
	setp.eq.b32 	%p33, %r154, 1;
	selp.f64 	%fd366, 0dBDA8FF8320FD8164, 0d3DE5DB65F9785EBA, %p33;
	ld.global.nc.v2.f64 	{%fd367, %fd368}, [%rd64];
	fma.rn.f64 	%fd369, %fd366, %fd365, %fd367;
	fma.rn.f64 	%fd370, %fd369, %fd365, %fd368;
	ld.global.nc.v2.f64 	{%fd371, %fd372}, [%rd64+16];
	fma.rn.f64 	%fd373, %fd370, %fd365, %fd371;
	fma.rn.f64 	%fd374, %fd373, %fd365, %fd372;
	ld.global.nc.v2.f64 	{%fd375, %fd376}, [%rd64+32];
	fma.rn.f64 	%fd377, %fd374, %fd365, %fd375;
	fma.rn.f64 	%fd378, %fd377, %fd365, %fd376;
	fma.rn.f64 	%fd379, %fd378, %fd1136, %fd1136;
	fma.rn.f64 	%fd380, %fd378, %fd365, 0d3FF0000000000000;
	selp.f64 	%fd381, %fd380, %fd379, %p33;
	and.b32  	%r155, %r296, 2;
	setp.eq.s32 	%p34, %r155, 0;
	mov.f64 	%fd382, 0d0000000000000000;
	sub.f64 	%fd383, %fd382, %fd381;
	selp.f64 	%fd62, %fd381, %fd383, %p34;
	neg.f64 	%fd63, %fd62;
	neg.f64 	%fd64, %fd57;
	st.global.f64 	[%rd14], %fd57;
	st.global.f64 	[%rd14+8], %fd63;
	st.global.f64 	[%rd13], %fd63;
	st.global.f64 	[%rd13+8], %fd64;
	mov.b64 	%rd65, 4607182418800017408;
	st.global.u64 	[%rd12], %rd65;
	mov.b64 	%rd66, 0;
	st.global.u64 	[%rd11], %rd66;
	ld.global.f64 	%fd384, [%rd10+8];
	mul.f64 	%fd385, %fd384, 0d4008000000000000;
	mul.f64 	%fd386, %fd1, %fd384;
	div.rn.f64 	%fd387, %fd385, %fd386;
	sqrt.rn.f64 	%fd65, %fd387;
	mul.f64 	%fd388, %fd65, %fd63;
	fma.rn.f64 	%fd66, %fd28, %fd388, %fd33;
	fma.rn.f64 	%fd67, %fd29, %fd388, %fd35;
	fma.rn.f64 	%fd68, %fd30, %fd388, 0d0000000000000000;
	@%p15 bra 	$L__BB2_46;
	ld.global.f64 	%fd389, [%rd14];
	mul.f64 	%fd69, %fd389, %fd65;
	mov.b32 	%r297, 0;
$L__BB2_36:
	mul.lo.s32 	%r157, %r297, %r2;
	mul.wide.s32 	%rd67, %r157, 8;
	add.s64 	%rd68, %rd9, %rd67;
	ld.global.f64 	%fd70, [%rd68+8];
	mul.f64 	%fd71, %fd7, %fd70;
	abs.f64 	%fd72, %fd71;
	setp.neu.f64 	%p35, %fd72, 0d7FF0000000000000;
	@%p35 bra 	$L__BB2_38;
	mov.f64 	%fd395, 0d0000000000000000;
	mul.rn.f64 	%fd1138, %fd71, %fd395;
	mov.b32 	%r299, 1;
	bra.uni 	$L__BB2_41;
$L__BB2_38:
	mul.f64 	%fd390, %fd71, 0d3FE45F306DC9C883;
	cvt.rni.s32.f64 	%r298, %fd390;
	cvt.rn.f64.s32 	%fd391, %r298;
	fma.rn.f64 	%fd392, %fd391, 0dBFF921FB54442D18, %fd71;
	fma.rn.f64 	%fd393, %fd391, 0dBC91A62633145C00, %fd392;
	fma.rn.f64 	%fd1138, %fd391, 0dB97B839A252049C0, %fd393;
	setp.ltu.f64 	%p36, %fd72, 0d41E0000000000000;
	@%p36 bra 	$L__BB2_40;
	{ // callseq 19, 0
	.param .b64 param0;
	st.param.f64 	[param0], %fd71;
	.param .align 16 .b8 retval0[16];
	call.uni (retval0), 
	__internal_trig_reduction_slowpathd, 
	(
	param0
	);
	ld.param.f64 	%fd1138, [retval0];
	ld.param.b32 	%r298, [retval0+8];
	} // callseq 19
$L__BB2_40:
	add.s32 	%r299, %r298, 1;
$L__BB2_41:
	shl.b32 	%r160, %r299, 6;
	cvt.u64.u32 	%rd69, %r160;
	and.b64  	%rd70, %rd69, 64;
	mov.u64 	%rd71, __cudart_sin_cos_coeffs;
	add.s64 	%rd72, %rd71, %rd70;
	mul.rn.f64 	%fd396, %fd1138, %fd1138;
	and.b32  	%r161, %r299, 1;
	setp.eq.b32 	%p38, %r161, 1;
	selp.f64 	%fd397, 0dBDA8FF8320FD8164, 0d3DE5DB65F9785EBA, %p38;
	ld.global.nc.v2.f64 	{%fd398, %fd399}, [%rd72];
	fma.rn.f64 	%fd400, %fd397, %fd396, %fd398;
	fma.rn.f64 	%fd401, %fd400, %fd396, %fd399;
	ld.global.nc.v2.f64 	{%fd402, %fd403}, [%rd72+16];
	fma.rn.f64 	%fd404, %fd401, %fd396, %fd402;
	fma.rn.f64 	%fd405, %fd404, %fd396, %fd403;
	ld.global.nc.v2.f64 	{%fd406, %fd407}, [%rd72+32];
	fma.rn.f64 	%fd408, %fd405, %fd396, %fd406;
	fma.rn.f64 	%fd409, %fd408, %fd396, %fd407;
	fma.rn.f64 	%fd410, %fd409, %fd1138, %fd1138;
	fma.rn.f64 	%fd411, %fd409, %fd396, 0d3FF0000000000000;
	selp.f64 	%fd412, %fd411, %fd410, %p38;
	and.b32  	%r162, %r299, 2;
	setp.eq.s32 	%p39, %r162, 0;
	mov.f64 	%fd413, 0d0000000000000000;
	sub.f64 	%fd414, %fd413, %fd412;
	selp.f64 	%fd78, %fd412, %fd414, %p39;
	@%p35 bra 	$L__BB2_43;
	mov.f64 	%fd420, 0d0000000000000000;
	mul.rn.f64 	%fd1139, %fd71, %fd420;
	mov.b32 	%r300, 0;
	bra.uni 	$L__BB2_45;
$L__BB2_43:
	mul.f64 	%fd415, %fd71, 0d3FE45F306DC9C883;
	cvt.rni.s32.f64 	%r300, %fd415;
	cvt.rn.f64.s32 	%fd416, %r300;
	fma.rn.f64 	%fd417, %fd416, 0dBFF921FB54442D18, %fd71;
	fma.rn.f64 	%fd418, %fd416, 0dBC91A62633145C00, %fd417;
	fma.rn.f64 	%fd1139, %fd416, 0dB97B839A252049C0, %fd418;
	setp.ltu.f64 	%p40, %fd72, 0d41E0000000000000;
	@%p40 bra 	$L__BB2_45;
	{ // callseq 20, 0
	.param .b64 param0;
	st.param.f64 	[param0], %fd71;
	.param .align 16 .b8 retval0[16];
	call.uni (retval0), 
	__internal_trig_reduction_slowpathd, 
	(
	param0
	);
	ld.param.f64 	%fd1139, [retval0];
	ld.param.b32 	%r300, [retval0+8];
	} // callseq 20
$L__BB2_45:
	mul.f64 	%fd421, %fd71, %fd71;
	shl.b32 	%r165, %r300, 6;
	cvt.u64.u32 	%rd73, %r165;
	and.b64  	%rd74, %rd73, 64;
	mov.u64 	%rd75, __cudart_sin_cos_coeffs;
	add.s64 	%rd76, %rd75, %rd74;
	mul.rn.f64 	%fd422, %fd1139, %fd1139;
	and.b32  	%r166, %r300, 1;
	setp.eq.b32 	%p41, %r166, 1;
	selp.f64 	%fd423, 0dBDA8FF8320FD8164, 0d3DE5DB65F9785EBA, %p41;
	ld.global.nc.v2.f64 	{%fd424, %fd425}, [%rd76];
	fma.rn.f64 	%fd426, %fd423, %fd422, %fd424;
	fma.rn.f64 	%fd427, %fd426, %fd422, %fd425;
	ld.global.nc.v2.f64 	{%fd428, %fd429}, [%rd76+16];
	fma.rn.f64 	%fd430, %fd427, %fd422, %fd428;
	fma.rn.f64 	%fd431, %fd430, %fd422, %fd429;
	ld.global.nc.v2.f64 	{%fd432, %fd433}, [%rd76+32];
	fma.rn.f64 	%fd434, %fd431, %fd422, %fd432;
	fma.rn.f64 	%fd435, %fd434, %fd422, %fd433;
	fma.rn.f64 	%fd436, %fd435, %fd1139, %fd1139;
	fma.rn.f64 	%fd437, %fd435, %fd422, 0d3FF0000000000000;
	selp.f64 	%fd438, %fd437, %fd436, %p41;
	and.b32  	%r167, %r300, 2;
	setp.eq.s32 	%p42, %r167, 0;
	mov.f64 	%fd439, 0d0000000000000000;
	sub.f64 	%fd440, %fd439, %fd438;
	selp.f64 	%fd441, %fd438, %fd440, %p42;
	div.rn.f64 	%fd442, %fd441, %fd71;
	div.rn.f64 	%fd443, %fd78, %fd421;
	add.f64 	%fd444, %fd443, %fd442;
	div.rn.f64 	%fd445, %fd78, %fd71;
	add.f64 	%fd446, %fd78, %fd78;
	mul.f64 	%fd447, %fd71, %fd421;
	div.rn.f64 	%fd448, %fd446, %fd447;
	sub.f64 	%fd449, %fd445, %fd448;
	add.f64 	%fd450, %fd441, %fd441;
	div.rn.f64 	%fd451, %fd450, %fd421;
	sub.f64 	%fd452, %fd449, %fd451;
	mul.f64 	%fd453, %fd70, %fd452;
	mul.f64 	%fd454, %fd26, %fd453;
	mul.f64 	%fd455, %fd27, %fd453;
	mul.f64 	%fd456, %fd8, %fd453;
	add.s32 	%r168, %r30, %r297;
	mad.lo.s32 	%r169, %r168, %r117, %r287;
	mul.f64 	%fd457, %fd69, %fd454;
	fma.rn.f64 	%fd458, %fd66, %fd444, %fd457;
	mul.wide.s32 	%rd77, %r169, 8;
	add.s64 	%rd78, %rd6, %rd77;
	st.global.f64 	[%rd78], %fd458;
	mul.f64 	%fd459, %fd69, %fd455;
	fma.rn.f64 	%fd460, %fd67, %fd444, %fd459;
	add.s64 	%rd79, %rd5, %rd77;
	st.global.f64 	[%rd79], %fd460;
	mul.f64 	%fd461, %fd69, %fd456;
	fma.rn.f64 	%fd462, %fd68, %fd444, %fd461;
	add.s64 	%rd80, %rd4, %rd77;
	st.global.f64 	[%rd80], %fd462;
	mul.f64 	%fd463, %fd454, 0d0000000000000000;
	fma.rn.f64 	%fd464, %fd34, %fd444, %fd463;
	add.s64 	%rd81, %rd3, %rd77;
	st.global.f64 	[%rd81], %fd464;
	mul.f64 	%fd465, %fd455, 0d0000000000000000;
	fma.rn.f64 	%fd466, %fd36, %fd444, %fd465;
	add.s64 	%rd82, %rd2, %rd77;
	st.global.f64 	[%rd82], %fd466;
	mul.f64 	%fd467, %fd456, 0d0000000000000000;
	fma.rn.f64 	%fd468, %fd37, %fd444, %fd467;
	add.s64 	%rd83, %rd1, %rd77;
	st.global.f64 	[%rd83], %fd468;
	add.s32 	%r297, %r297, 1;
	setp.ne.s32 	%p43, %r297, %r116;
	@%p43 bra 	$L__BB2_36;
$L__BB2_46:
	ld.global.f64 	%fd469, [%rd10];
	mul.f64 	%fd470, %fd469, 0d4008000000000000;
	ld.global.f64 	%fd471, [%rd10+16];
	mul.f64 	%fd472, %fd1, %fd471;
	div.rn.f64 	%fd473, %fd470, %fd472;
	sqrt.rn.f64 	%fd83, %fd473;
	abs.f64 	%fd84, %fd25;
	setp.neu.f64 	%p44, %fd84, 0d7FF0000000000000;
	@%p44 bra 	$L__BB2_48;
	mov.f64 	%fd479, 0d0000000000000000;
	mul.rn.f64 	%fd1141, %fd25, %fd479;
	mov.b32 	%r302, 1;
	bra.uni 	$L__BB2_51;
$L__BB2_48:
	mul.f64 	%fd474, %fd25, 0d3FE45F306DC9C883;
	cvt.rni.s32.f64 	%r301, %fd474;
	cvt.rn.f64.s32 	%fd475, %r301;
	fma.rn.f64 	%fd476, %fd475, 0dBFF921FB54442D18, %fd25;
	fma.rn.f64 	%fd477, %fd475, 0dBC91A62633145C00, %fd476;
	fma.rn.f64 	%fd1141, %fd475, 0dB97B839A252049C0, %fd477;
	setp.ltu.f64 	%p45, %fd84, 0d41E0000000000000;
	@%p45 bra 	$L__BB2_50;
	{ // callseq 21, 0
	.param .b64 param0;
	st.param.f64 	[param0], %fd25;
	.param .align 16 .b8 retval0[16];
	call.uni (retval0), 
	__internal_trig_reduction_slowpathd, 
	(
	param0
	);
	ld.param.f64 	%fd1141, [retval0];
	ld.param.b32 	%r301, [retval0+8];
	} // callseq 21
$L__BB2_50:
	add.s32 	%r302, %r301, 1;
$L__BB2_51:
	shl.b32 	%r172, %r302, 6;
	cvt.u64.u32 	%rd84, %r172;
	and.b64  	%rd85, %rd84, 64;
	mov.u64 	%rd86, __cudart_sin_cos_coeffs;
	add.s64 	%rd87, %rd86, %rd85;
	mul.rn.f64 	%fd480, %fd1141, %fd1141;
	and.b32  	%r173, %r302, 1;
	setp.eq.b32 	%p47, %r173, 1;
	selp.f64 	%fd481, 0dBDA8FF8320FD8164, 0d3DE5DB65F9785EBA, %p47;
	ld.global.nc.v2.f64 	{%fd482, %fd483}, [%rd87];
	fma.rn.f64 	%fd484, %fd481, %fd480, %fd482;
	fma.rn.f64 	%fd485, %fd484, %fd480, %fd483;
	ld.global.nc.v2.f64 	{%fd486, %fd487}, [%rd87+16];
	fma.rn.f64 	%fd488, %fd485, %fd480, %fd486;
	fma.rn.f64 	%fd489, %fd488, %fd480, %fd487;
	ld.global.nc.v2.f64 	{%fd490, %fd491}, [%rd87+32];
	fma.rn.f64 	%fd492, %fd489, %fd480, %fd490;
	fma.rn.f64 	%fd493, %fd492, %fd480, %fd491;
	fma.rn.f64 	%fd494, %fd493, %fd1141, %fd1141;
	fma.rn.f64 	%fd495, %fd493, %fd480, 0d3FF0000000000000;
	selp.f64 	%fd496, %fd495, %fd494, %p47;
	and.b32  	%r174, %r302, 2;
	setp.eq.s32 	%p48, %r174, 0;
	mov.f64 	%fd497, 0d0000000000000000;
	sub.f64 	%fd498, %fd497, %fd496;
	selp.f64 	%fd90, %fd496, %fd498, %p48;
	ld.global.f64 	%fd91, [%rd14+8];
	@%p44 bra 	$L__BB2_53;
	mov.f64 	%fd504, 0d0000000000000000;
	mul.rn.f64 	%fd1142, %fd25, %fd504;
	mov.b32 	%r303, 0;
	bra.uni 	$L__BB2_55;
$L__BB2_53:
	mul.f64 	%fd499, %fd25, 0d3FE45F306DC9C883;
	cvt.rni.s32.f64 	%r303, %fd499;
	cvt.rn.f64.s32 	%fd500, %r303;
	fma.rn.f64 	%fd501, %fd500, 0dBFF921FB54442D18, %fd25;
	fma.rn.f64 	%fd502, %fd500, 0dBC91A62633145C00, %fd501;
	fma.rn.f64 	%fd1142, %fd500, 0dB97B839A252049C0, %fd502;
	setp.ltu.f64 	%p49, %fd84, 0d41E0000000000000;
	@%p49 bra 	$L__BB2_55;
	{ // callseq 22, 0
	.param .b64 param0;
	st.param.f64 	[param0], %fd25;
	.param .align 16 .b8 retval0[16];
	call.uni (retval0), 
	__internal_trig_reduction_slowpathd, 
	(
	param0
	);
	ld.param.f64 	%fd1142, [retval0];
	ld.param.b32 	%r303, [retval0+8];
	} // callseq 22
$L__BB2_55:
	shl.b32 	%r177, %r303, 6;
	cvt.u64.u32 	%rd88, %r177;
	and.b64  	%rd89, %rd88, 64;
	mov.u64 	%rd90, __cudart_sin_cos_coeffs;
	add.s64 	%rd91, %rd90, %rd89;
	mul.rn.f64 	%fd505, %fd1142, %fd1142;
	and.b32  	%r178, %r303, 1;
	setp.eq.b32 	%p51, %r178, 1;
	selp.f64 	%fd506, 0dBDA8FF8320FD8164, 0d3DE5DB65F9785EBA, %p51;
	ld.global.nc.v2.f64 	{%fd507, %fd508}, [%rd91];
	fma.rn.f64 	%fd509, %fd506, %fd505, %fd507;
	fma.rn.f64 	%fd510, %fd509, %fd505, %fd508;
	ld.global.nc.v2.f64 	{%fd511, %fd512}, [%rd91+16];
	fma.rn.f64 	%fd513, %fd510, %fd505, %fd511;
	fma.rn.f64 	%fd514, %fd513, %fd505, %fd512;
	ld.global.nc.v2.f64 	{%fd515, %fd516}, [%rd91+32];
	fma.rn.f64 	%fd517, %fd514, %fd505, %fd515;
	fma.rn.f64 	%fd518, %fd517, %fd505, %fd516;
	fma.rn.f64 	%fd519, %fd518, %fd1142, %fd1142;
	fma.rn.f64 	%fd520, %fd518, %fd505, 0d3FF0000000000000;
	selp.f64 	%fd521, %fd520, %fd519, %p51;
	and.b32  	%r179, %r303, 2;
	setp.eq.s32 	%p52, %r179, 0;
	mov.f64 	%fd522, 0d0000000000000000;
	sub.f64 	%fd523, %fd522, %fd521;
	selp.f64 	%fd524, %fd521, %fd523, %p52;
	mul.f64 	%fd525, %fd83, %fd524;
	mul.f64 	%fd96, %fd91, %fd525;
	mul.f64 	%fd526, %fd90, %fd64;
	mul.f64 	%fd527, %fd83, %fd526;
	mul.f64 	%fd528, %fd524, %fd64;
	mul.f64 	%fd529, %fd83, %fd528;
	neg.f64 	%fd530, %fd83;
	mul.f64 	%fd531, %fd91, %fd524;
	mul.f64 	%fd532, %fd531, %fd530;
	mul.f64 	%fd533, %fd90, %fd91;
	mul.f64 	%fd534, %fd83, %fd533;
	mul.f64 	%fd535, %fd31, %fd532;
	fma.rn.f64 	%fd97, %fd28, %fd527, %fd535;
	mul.f64 	%fd536, %fd32, %fd532;
	fma.rn.f64 	%fd98, %fd29, %fd527, %fd536;
	mul.f64 	%fd537, %fd532, 0d0000000000000000;
	fma.rn.f64 	%fd99, %fd30, %fd527, %fd537;
	mul.f64 	%fd538, %fd28, %fd529;
	fma.rn.f64 	%fd100, %fd31, %fd534, %fd538;
	mul.f64 	%fd539, %fd29, %fd529;
	fma.rn.f64 	%fd101, %fd32, %fd534, %fd539;
	mul.f64 	%fd540, %fd30, %fd529;
	fma.rn.f64 	%fd102, %fd534, 0d0000000000000000, %fd540;
	@%p15 bra 	$L__BB2_59;
	mul.f64 	%fd541, %fd83, %fd90;
	mul.f64 	%fd103, %fd91, %fd541;
	mov.b32 	%r304, 0;
$L__BB2_57:
	mul.lo.s32 	%r181, %r304, %r2;
	mul.wide.s32 	%rd92, %r181, 8;
	add.s64 	%rd93, %rd9, %rd92;
	ld.global.f64 	%fd104, [%rd93+8];
	mul.f64 	%fd105, %fd7, %fd104;
	abs.f64 	%fd106, %fd105;
	setp.neu.f64 	%p53, %fd106, 0d7FF0000000000000;
	@%p53 bra 	$L__BB2_72;
	mov.f64 	%fd547, 0d0000000000000000;
	mul.rn.f64 	%fd1144, %fd105, %fd547;
	mov.b32 	%r306, 1;
	bra.uni 	$L__BB2_75;
$L__BB2_59:
	ld.param.u32 	%r286, [_Z38gpuKernelSphericalHarmonicsBesselDerivIdEvPT_S1_S1_S1_S1_S1_S1_S1_S1_S1_S1_S1_S1_S1_S1_S1_S1_S0_iii_param_18];
	setp.lt.s32 	%p62, %r286, 2;
	@%p62 bra 	$L__BB2_120;
	mov.b32 	%r311, 2;
	mov.b32 	%r310, 1;
	mov.b32 	%r309, 3;
	mov.b32 	%r308, 0;
	mov.b16 	%rs8, 0;
$L__BB2_61:
	add.s32 	%r63, %r308, 1;
	add.s32 	%r64, %r311, -1;
	mul.wide.s32 	%rd116, %r311, 8;
	add.s64 	%rd117, %rd14, %rd116;
	ld.global.f64 	%fd630, [%rd117+-8];
	add.s64 	%rd118, %rd12, %rd116;
	st.global.f64 	[%rd118+-8], %fd630;
	add.s32 	%r65, %r63, %r311;
	cvt.rn.f64.s32 	%fd117, %r65;
	mul.f64 	%fd631, %fd57, %fd630;
	mul.f64 	%fd632, %fd631, %fd117;
	st.global.f64 	[%rd117+-8], %fd632;
	mul.f64 	%fd633, %fd630, %fd63;
	mul.f64 	%fd634, %fd633, %fd117;
	st.global.f64 	[%rd117], %fd634;
	add.s64 	%rd119, %rd13, %rd116;
	ld.global.f64 	%fd635, [%rd119+-8];
	add.s64 	%rd120, %rd11, %rd116;
	st.global.f64 	[%rd120+-8], %fd635;
	mul.f64 	%fd636, %fd57, %fd635;
	mul.f64 	%fd637, %fd62, %fd630;
	sub.f64 	%fd638, %fd636, %fd637;
	mul.f64 	%fd639, %fd638, %fd117;
	st.global.f64 	[%rd119+-8], %fd639;
	mul.f64 	%fd640, %fd630, %fd64;
	mul.f64 	%fd641, %fd62, %fd635;
	sub.f64 	%fd642, %fd640, %fd641;
	mul.f64 	%fd643, %fd642, %fd117;
	st.global.f64 	[%rd119], %fd643;
	setp.lt.u32 	%p63, %r308, 3;
	mov.b32 	%r314, 0;
	@%p63 bra 	$L__BB2_64;
	and.b32  	%r314, %r310, 2147483644;
	mov.b32 	%r312, 0;
$L__BB2_63:
	.pragma "nounroll";
	mul.wide.u32 	%rd121, %r312, 8;
	add.s64 	%rd122, %rd14, %rd121;
	ld.global.f64 	%fd644, [%rd122];
	mul.f64 	%fd645, %fd57, %fd644;
	mul.f64 	%fd646, %fd645, %fd117;
	add.s32 	%r202, %r64, %r312;
	cvt.rn.f64.s32 	%fd647, %r202;
	add.s64 	%rd123, %rd12, %rd121;
	ld.global.f64 	%fd648, [%rd123];
	mul.f64 	%fd649, %fd648, %fd647;
	sub.f64 	%fd650, %fd646, %fd649;
	sub.s32 	%r203, %r311, %r312;
	cvt.rn.f64.s32 	%fd651, %r203;
	div.rn.f64 	%fd652, %fd650, %fd651;
	st.global.f64 	[%rd122], %fd652;
	st.global.f64 	[%rd123], %fd644;
	add.s64 	%rd124, %rd13, %rd121;
	ld.global.f64 	%fd653, [%rd124];
	mul.f64 	%fd654, %fd57, %fd653;
	mul.f64 	%fd655, %fd62, %fd644;
	sub.f64 	%fd656, %fd654, %fd655;
	mul.f64 	%fd657, %fd656, %fd117;
	add.s64 	%rd125, %rd11, %rd121;
	ld.global.f64 	%fd658, [%rd125];
	mul.f64 	%fd659, %fd658, %fd647;
	sub.f64 	%fd660, %fd657, %fd659;
	div.rn.f64 	%fd661, %fd660, %fd651;
	st.global.f64 	[%rd124], %fd661;
	st.global.f64 	[%rd125], %fd653;
	not.b32 	%r204, %r312;
	ld.global.f64 	%fd662, [%rd122+8];
	mul.f64 	%fd663, %fd57, %fd662;
	mul.f64 	%fd664, %fd663, %fd117;
	add.s32 	%r205, %r311, %r312;
	cvt.rn.f64.s32 	%fd665, %r205;
	ld.global.f64 	%fd666, [%rd123+8];
	mul.f64 	%fd667, %fd666, %fd665;
	sub.f64 	%fd668, %fd664, %fd667;
	add.s32 	%r206, %r311, %r204;
	cvt.rn.f64.s32 	%fd669, %r206;
	div.rn.f64 	%fd670, %fd668, %fd669;
	st.global.f64 	[%rd122+8], %fd670;
	st.global.f64 	[%rd123+8], %fd662;
	ld.global.f64 	%fd671, [%rd124+8];
	mul.f64 	%fd672, %fd57, %fd671;
	mul.f64 	%fd673, %fd62, %fd662;
	sub.f64 	%fd674, %fd672, %fd673;
	mul.f64 	%fd675, %fd674, %fd117;
	ld.global.f64 	%fd676, [%rd125+8];
	mul.f64 	%fd677, %fd676, %fd665;
	sub.f64 	%fd678, %fd675, %fd677;
	div.rn.f64 	%fd679, %fd678, %fd669;
	st.global.f64 	[%rd124+8], %fd679;
	st.global.f64 	[%rd125+8], %fd671;
	ld.global.f64 	%fd680, [%rd122+16];
	mul.f64 	%fd681, %fd57, %fd680;
	mul.f64 	%fd682, %fd681, %fd117;
	add.s32 	%r207, %r202, 2;
	cvt.rn.f64.s32 	%fd683, %r207;
	ld.global.f64 	%fd684, [%rd123+16];
	mul.f64 	%fd685, %fd684, %fd683;
	sub.f64 	%fd686, %fd682, %fd685;
	add.s32 	%r208, %r203, -2;
	cvt.rn.f64.s32 	%fd687, %r208;
	div.rn.f64 	%fd688, %fd686, %fd687;
	st.global.f64 	[%rd122+16], %fd688;
	st.global.f64 	[%rd123+16], %fd680;
	ld.global.f64 	%fd689, [%rd124+16];
	mul.f64 	%fd690, %fd57, %fd689;
	mul.f64 	%fd691, %fd62, %fd680;
	sub.f64 	%fd692, %fd690, %fd691;
	mul.f64 	%fd693, %fd692, %fd117;
	ld.global.f64 	%fd694, [%rd125+16];
	mul.f64 	%fd695, %fd694, %fd683;
	sub.f64 	%fd696, %fd693, %fd695;
	div.rn.f64 	%fd697, %fd696, %fd687;
	st.global.f64 	[%rd124+16], %fd697;
	st.global.f64 	[%rd125+16], %fd689;
	ld.global.f64 	%fd698, [%rd122+24];
	mul.f64 	%fd699, %fd57, %fd698;
	mul.f64 	%fd700, %fd699, %fd117;
	add.s32 	%r209, %r202, 3;
	cvt.rn.f64.s32 	%fd701, %r209;
	ld.global.f64 	%fd702, [%rd123+24];
	mul.f64 	%fd703, %fd702, %fd701;
	sub.f64 	%fd704, %fd700, %fd703;
	add.s32 	%r210, %r203, -3;
	cvt.rn.f64.s32 	%fd705, %r210;
	div.rn.f64 	%fd706, %fd704, %fd705;
	st.global.f64 	[%rd122+24], %fd706;
	st.global.f64 	[%rd123+24], %fd698;
	ld.global.f64 	%fd707, [%rd124+24];
	mul.f64 	%fd708, %fd57, %fd707;
	mul.f64 	%fd709, %fd62, %fd698;
	sub.f64 	%fd710, %fd708, %fd709;
	mul.f64 	%fd711, %fd710, %fd117;
	ld.global.f64 	%fd712, [%rd125+24];
	mul.f64 	%fd713, %fd712, %fd701;
	sub.f64 	%fd714, %fd711, %fd713;
	div.rn.f64 	%fd715, %fd714, %fd705;
	st.global.f64 	[%rd124+24], %fd715;
	st.global.f64 	[%rd125+24], %fd707;
	add.s32 	%r312, %r312, 4;
	setp.ne.s32 	%p64, %r312, %r314;
	@%p64 bra 	$L__BB2_63;
$L__BB2_64:
	and.b32  	%r211, %r310, 3;
	setp.eq.s32 	%p65, %r211, 0;
	@%p65 bra 	$L__BB2_69;
	and.b16  	%rs4, %rs8, 3;
	setp.eq.s16 	%p66, %rs4, 0;
	@%p66 bra 	$L__BB2_67;
	mul.wide.u32 	%rd126, %r314, 8;
	add.s64 	%rd127, %rd14, %rd126;
	ld.global.f64 	%fd716, [%rd127];
	mul.f64 	%fd717, %fd57, %fd716;
	mul.f64 	%fd718, %fd717, %fd117;
	add.s32 	%r212, %r64, %r314;
	cvt.rn.f64.s32 	%fd719, %r212;
	add.s64 	%rd128, %rd12, %rd126;
	ld.global.f64 	%fd720, [%rd128];
	mul.f64 	%fd721, %fd720, %fd719;
	sub.f64 	%fd722, %fd718, %fd721;
	sub.s32 	%r213, %r311, %r314;
	cvt.rn.f64.s32 	%fd723, %r213;
	div.rn.f64 	%fd724, %fd722, %fd723;
	st.global.f64 	[%rd127], %fd724;
	st.global.f64 	[%rd128], %fd716;
	add.s64 	%rd129, %rd13, %rd126;
	ld.global.f64 	%fd725, [%rd129];
	mul.f64 	%fd726, %fd57, %fd725;
	mul.f64 	%fd727, %fd62, %fd716;
	sub.f64 	%fd728, %fd726, %fd727;
	mul.f64 	%fd729, %fd728, %fd117;
	add.s64 	%rd130, %rd11, %rd126;
	ld.global.f64 	%fd730, [%rd130];
	mul.f64 	%fd731, %fd730, %fd719;
	sub.f64 	%fd732, %fd729, %fd731;
	div.rn.f64 	%fd733, %fd732, %fd723;
	st.global.f64 	[%rd129], %fd733;
	st.global.f64 	[%rd130], %fd725;
	not.b32 	%r214, %r314;
	ld.global.f64 	%fd734, [%rd127+8];
	mul.f64 	%fd735, %fd57, %fd734;
	mul.f64 	%fd736, %fd735, %fd117;
	add.s32 	%r215, %r311, %r314;
	cvt.rn.f64.s32 	%fd737, %r215;
	ld.global.f64 	%fd738, [%rd128+8];
	mul.f64 	%fd739, %fd738, %fd737;
	sub.f64 	%fd740, %fd736, %fd739;
	add.s32 	%r216, %r311, %r214;
	cvt.rn.f64.s32 	%fd741, %r216;
	div.rn.f64 	%fd742, %fd740, %fd741;
	st.global.f64 	[%rd127+8], %fd742;
	st.global.f64 	[%rd128+8], %fd734;
	ld.global.f64 	%fd743, [%rd129+8];
	mul.f64 	%fd744, %fd57, %fd743;
	mul.f64 	%fd745, %fd62, %fd734;
	sub.f64 	%fd746, %fd744, %fd745;
	mul.f64 	%fd747, %fd746, %fd117;
	ld.global.f64 	%fd748, [%rd130+8];
	mul.f64 	%fd749, %fd748, %fd737;
	sub.f64 	%fd750, %fd747, %fd749;
	div.rn.f64 	%fd751, %fd750, %fd741;
	st.global.f64 	[%rd129+8], %fd751;
	st.global.f64 	[%rd130+8], %fd743;
	add.s32 	%r314, %r314, 2;
$L__BB2_67:
	and.b16  	%rs5, %rs8, 1;
	setp.eq.b16 	%p67, %rs5, 1;
	@%p67 bra 	$L__BB2_69;
	mul.wide.u32 	%rd131, %r314, 8;
	add.s64 	%rd132, %rd14, %rd131;
	ld.global.f64 	%fd752, [%rd132];
	mul.f64 	%fd753, %fd57, %fd752;
	mul.f64 	%fd754, %fd753, %fd117;
	add.s32 	%r217, %r64, %r314;
	cvt.rn.f64.s32 	%fd755, %r217;
	add.s64 	%rd133, %rd12, %rd131;
	ld.global.f64 	%fd756, [%rd133];
	mul.f64 	%fd757, %fd756, %fd755;
	sub.f64 	%fd758, %fd754, %fd757;
	sub.s32 	%r218, %r311, %r314;
	cvt.rn.f64.s32 	%fd759, %r218;
	div.rn.f64 	%fd760, %fd758, %fd759;
	st.global.f64 	[%rd132], %fd760;
	st.global.f64 	[%rd133], %fd752;
	add.s64 	%rd134, %rd13, %rd131;
	ld.global.f64 	%fd761, [%rd134];
	mul.f64 	%fd762, %fd57, %fd761;
	mul.f64 	%fd763, %fd62, %fd752;
	sub.f64 	%fd764, %fd762, %fd763;
	mul.f64 	%fd765, %fd764, %fd117;
	add.s64 	%rd135, %rd11, %rd131;
	ld.global.f64 	%fd766, [%rd135];
	mul.f64 	%fd767, %fd766, %fd755;
	sub.f64 	%fd768, %fd765, %fd767;
	div.rn.f64 	%fd769, %fd768, %fd759;
	st.global.f64 	[%rd134], %fd769;
	st.global.f64 	[%rd135], %fd761;
$L__BB2_69:
	add.s32 	%r220, %r65, 2;
	cvt.rn.f64.u32 	%fd118, %r220;
	mul.lo.s32 	%r72, %r311, %r311;
	mov.b32 	%r315, 0;
	and.b16  	%rs6, %rs8, 3;
	and.b16  	%rs7, %rs8, 1;
$L__BB2_70:
	sub.s32 	%r221, %r311, %r315;
	mul.wide.u32 	%rd136, %r221, 8;
	add.s64 	%rd137, %rd10, %rd136;
	ld.global.f64 	%fd770, [%rd137];
	mul.f64 	%fd771, %fd770, %fd118;
	add.s32 	%r74, %r315, %r311;
	mul.wide.u32 	%rd138, %r74, 8;
	add.s64 	%rd139, %rd10, %rd138;
	ld.global.f64 	%fd772, [%rd139];
	mul.f64 	%fd773, %fd1, %fd772;
	div.rn.f64 	%fd774, %fd771, %fd773;
	sqrt.rn.f64 	%fd119, %fd774;
	cvt.rn.f64.u32 	%fd120, %r315;
	mul.f64 	%fd121, %fd25, %fd120;
	abs.f64 	%fd122, %fd121;
	setp.neu.f64 	%p68, %fd122, 0d7FF0000000000000;
	@%p68 bra 	$L__BB2_80;
	mov.f64 	%fd780, 0d0000000000000000;
	mul.rn.f64 	%fd1147, %fd121, %fd780;
	mov.b32 	%r317, 1;
	bra.uni 	$L__BB2_83;
$L__BB2_72:
	mul.f64 	%fd542, %fd105, 0d3FE45F306DC9C883;
	cvt.rni.s32.f64 	%r305, %fd542;
	cvt.rn.f64.s32 	%fd543, %r305;
	fma.rn.f64 	%fd544, %fd543, 0dBFF921FB54442D18, %fd105;
	fma.rn.f64 	%fd545, %fd543, 0dBC91A62633145C00, %fd544;
	fma.rn.f64 	%fd1144, %fd543, 0dB97B839A252049C0, %fd545;
	setp.ltu.f64 	%p54, %fd106, 0d41E0000000000000;
	@%p54 bra 	$L__BB2_74;
	{ // callseq 23, 0
	.param .b64 param0;
	st.param.f64 	[param0], %fd105;
	.param .align 16 .b8 retval0[16];
	call.uni (retval0), 
	__internal_trig_reduction_slowpathd, 
	(
	param0
	);
	ld.param.f64 	%fd1144, [retval0];
	ld.param.b32 	%r305, [retval0+8];
	} // callseq 23
$L__BB2_74:
	add.s32 	%r306, %r305, 1;
$L__BB2_75:
	shl.b32 	%r184, %r306, 6;
	cvt.u64.u32 	%rd94, %r184;
	and.b64  	%rd95, %rd94, 64;
	mov.u64 	%rd96, __cudart_sin_cos_coeffs;
	add.s64 	%rd97, %rd96, %rd95;
	mul.rn.f64 	%fd548, %fd1144, %fd1144;
	and.b32  	%r185, %r306, 1;
	setp.eq.b32 	%p56, %r185, 1;
	selp.f64 	%fd549, 0dBDA8FF8320FD8164, 0d3DE5DB65F9785EBA, %p56;
	ld.global.nc.v2.f64 	{%fd550, %fd551}, [%rd97];
	fma.rn.f64 	%fd552, %fd549, %fd548, %fd550;
	fma.rn.f64 	%fd553, %fd552, %fd548, %fd551;
	ld.global.nc.v2.f64 	{%fd554, %fd555}, [%rd97+16];
	fma.rn.f64 	%fd556, %fd553, %fd548, %fd554;
	fma.rn.f64 	%fd557, %fd556, %fd548, %fd555;
	ld.global.nc.v2.f64 	{%fd558, %fd559}, [%rd97+32];
	fma.rn.f64 	%fd560, %fd557, %fd548, %fd558;
	fma.rn.f64 	%fd561, %fd560, %fd548, %fd559;
	fma.rn.f64 	%fd562, %fd561, %fd1144, %fd1144;
	fma.rn.f64 	%fd563, %fd561, %fd548, 0d3FF0000000000000;
	selp.f64 	%fd564, %fd563, %fd562, %p56;
	and.b32  	%r186, %r306, 2;
	setp.eq.s32 	%p57, %r186, 0;
	mov.f64 	%fd565, 0d0000000000000000;
	sub.f64 	%fd566, %fd565, %fd564;
	selp.f64 	%fd112, %fd564, %fd566, %p57;
	@%p53 bra 	$L__BB2_77;
	mov.f64 	%fd572, 0d0000000000000000;
	mul.rn.f64 	%fd1145, %fd105, %fd572;
	mov.b32 	%r307, 0;
	bra.uni 	$L__BB2_79;
$L__BB2_77:
	mul.f64 	%fd567, %fd105, 0d3FE45F306DC9C883;
	cvt.rni.s32.f64 	%r307, %fd567;
	cvt.rn.f64.s32 	%fd568, %r307;
	fma.rn.f64 	%fd569, %fd568, 0dBFF921FB54442D18, %fd105;
	fma.rn.f64 	%fd570, %fd568, 0dBC91A62633145C00, %fd569;
	fma.rn.f64 	%fd1145, %fd568, 0dB97B839A252049C0, %fd570;
	setp.ltu.f64 	%p58, %fd106, 0d41E0000000000000;
	@%p58 bra 	$L__BB2_79;
	{ // callseq 24, 0
	.param .b64 param0;
	st.param.f64 	[param0], %fd105;
	.param .align 16 .b8 retval0[16];
	call.uni (retval0), 
	__internal_trig_reduction_slowpathd, 
	(
	param0
	);
	ld.param.f64 	%fd1145, [retval0];
	ld.param.b32 	%r307, [retval0+8];
	} // callseq 24
$L__BB2_79:
	mul.f64 	%fd573, %fd105, %fd105;
	shl.b32 	%r189, %r307, 6;
	cvt.u64.u32 	%rd98, %r189;
	and.b64  	%rd99, %rd98, 64;
	mov.u64 	%rd100, __cudart_sin_cos_coeffs;
	add.s64 	%rd101, %rd100, %rd99;
	mul.rn.f64 	%fd574, %fd1145, %fd1145;
	and.b32  	%r190, %r307, 1;
	setp.eq.b32 	%p59, %r190, 1;
	selp.f64 	%fd575, 0dBDA8FF8320FD8164, 0d3DE5DB65F9785EBA, %p59;
	ld.global.nc.v2.f64 	{%fd576, %fd577}, [%rd101];
	fma.rn.f64 	%fd578, %fd575, %fd574, %fd576;
	fma.rn.f64 	%fd579, %fd578, %fd574, %fd577;
	ld.global.nc.v2.f64 	{%fd580, %fd581}, [%rd101+16];
	fma.rn.f64 	%fd582, %fd579, %fd574, %fd580;
	fma.rn.f64 	%fd583, %fd582, %fd574, %fd581;
	ld.global.nc.v2.f64 	{%fd584, %fd585}, [%rd101+32];
	fma.rn.f64 	%fd586, %fd583, %fd574, %fd584;
	fma.rn.f64 	%fd587, %fd586, %fd574, %fd585;
	fma.rn.f64 	%fd588, %fd587, %fd1145, %fd1145;
	fma.rn.f64 	%fd589, %fd587, %fd574, 0d3FF0000000000000;
	selp.f64 	%fd590, %fd589, %fd588, %p59;
	and.b32  	%r191, %r307, 2;
	setp.eq.s32 	%p60, %r191, 0;
	mov.f64 	%fd591, 0d0000000000000000;
	sub.f64 	%fd592, %fd591, %fd590;
	selp.f64 	%fd593, %fd590, %fd592, %p60;
	div.rn.f64 	%fd594, %fd593, %fd105;
	div.rn.f64 	%fd595, %fd112, %fd573;
	add.f64 	%fd596, %fd595, %fd594;
	div.rn.f64 	%fd597, %fd112, %fd105;
	add.f64 	%fd598, %fd112, %fd112;
	mul.f64 	%fd599, %fd105, %fd573;
	div.rn.f64 	%fd600, %fd598, %fd599;
	sub.f64 	%fd601, %fd597, %fd600;
	add.f64 	%fd602, %fd593, %fd593;
	div.rn.f64 	%fd603, %fd602, %fd573;
	sub.f64 	%fd604, %fd601, %fd603;
	mul.f64 	%fd605, %fd104, %fd604;
	mul.f64 	%fd606, %fd26, %fd605;
	mul.f64 	%fd607, %fd27, %fd605;
	mul.f64 	%fd608, %fd8, %fd605;
	mad.lo.s32 	%r192, %r116, 3, %r304;
	mad.lo.s32 	%r193, %r192, %r117, %r287;
	mul.f64 	%fd609, %fd103, %fd606;
	fma.rn.f64 	%fd610, %fd97, %fd596, %fd609;
	mul.wide.s32 	%rd102, %r193, 8;
	add.s64 	%rd103, %rd6, %rd102;
	st.global.f64 	[%rd103], %fd610;
	mul.f64 	%fd611, %fd103, %fd607;
	fma.rn.f64 	%fd612, %fd98, %fd596, %fd611;
	add.s64 	%rd104, %rd5, %rd102;
	st.global.f64 	[%rd104], %fd612;
	mul.f64 	%fd613, %fd103, %fd608;
	fma.rn.f64 	%fd614, %fd99, %fd596, %fd613;
	add.s64 	%rd105, %rd4, %rd102;
	st.global.f64 	[%rd105], %fd614;
	mul.f64 	%fd615, %fd96, %fd606;
	fma.rn.f64 	%fd616, %fd100, %fd596, %fd615;
	add.s64 	%rd106, %rd3, %rd102;
	st.global.f64 	[%rd106], %fd616;
	mul.f64 	%fd617, %fd96, %fd607;
	fma.rn.f64 	%fd618, %fd101, %fd596, %fd617;
	add.s64 	%rd107, %rd2, %rd102;
	st.global.f64 	[%rd107], %fd618;
	mul.f64 	%fd619, %fd96, %fd608;
	fma.rn.f64 	%fd620, %fd102, %fd596, %fd619;
	add.s64 	%rd108, %rd1, %rd102;
	st.global.f64 	[%rd108], %fd620;
	sub.s32 	%r194, %r192, %r30;
	mad.lo.s32 	%r195, %r194, %r117, %r287;
	ld.global.f64 	%fd621, [%rd103];
	neg.f64 	%fd622, %fd621;
	mul.wide.s32 	%rd109, %r195, 8;
	add.s64 	%rd110, %rd6, %rd109;
	st.global.f64 	[%rd110], %fd622;
	ld.global.f64 	%fd623, [%rd104];
	neg.f64 	%fd624, %fd623;
	add.s64 	%rd111, %rd5, %rd109;
	st.global.f64 	[%rd111], %fd624;
	ld.global.f64 	%fd625, [%rd105];
	neg.f64 	%fd626, %fd625;
	add.s64 	%rd112, %rd4, %rd109;
	st.global.f64 	[%rd112], %fd626;
	ld.global.f64 	%fd627, [%rd106];
	add.s64 	%rd113, %rd3, %rd109;
	st.global.f64 	[%rd113], %fd627;
	ld.global.f64 	%fd628, [%rd107];
	add.s64 	%rd114, %rd2, %rd109;
	st.global.f64 	[%rd114], %fd628;
	ld.global.f64 	%fd629, [%rd108];
	add.s64 	%rd115, %rd1, %rd109;
	st.global.f64 	[%rd115], %fd629;
	add.s32 	%r304, %r304, 1;
	setp.eq.s32 	%p61, %r304, %r116;
	@%p61 bra 	$L__BB2_59;
	bra.uni 	$L__BB2_57;
$L__BB2_80:
	mul.f64 	%fd775, %fd121, 0d3FE45F306DC9C883;
	cvt.rni.s32.f64 	%r316, %fd775;
	cvt.rn.f64.s32 	%fd776, %r316;
	fma.rn.f64 	%fd777, %fd776, 0dBFF921FB54442D18, %fd121;
	fma.rn.f64 	%fd778, %fd776, 0dBC91A62633145C00, %fd777;
	fma.rn.f64 	%fd1147, %fd776, 0dB97B839A252049C0, %fd778;
	setp.ltu.f64 	%p69, %fd122, 0d41E0000000000000;
	@%p69 bra 	$L__BB2_82;
	{ // callseq 25, 0
	.param .b64 param0;
	st.param.f64 	[param0], %fd121;
	.param .align 16 .b8 retval0[16];
	call.uni (retval0), 
	__internal_trig_reduction_slowpathd, 
	(
	param0
	);
	ld.param.f64 	%fd1147, [retval0];
	ld.param.b32 	%r316, [retval0+8];
	} // callseq 25
$L__BB2_82:
	add.s32 	%r317, %r316, 1;
$L__BB2_83:
	shl.b32 	%r224, %r317, 6;
	cvt.u64.u32 	%rd140, %r224;
	and.b64  	%rd141, %rd140, 64;
	mov.u64 	%rd142, __cudart_sin_cos_coeffs;
	add.s64 	%rd143, %rd142, %rd141;
	mul.rn.f64 	%fd781, %fd1147, %fd1147;
	and.b32  	%r225, %r317, 1;
	setp.eq.b32 	%p71, %r225, 1;
	selp.f64 	%fd782, 0dBDA8FF8320FD8164, 0d3DE5DB65F9785EBA, %p71;
	ld.global.nc.v2.f64 	{%fd783, %fd784}, [%rd143];
	fma.rn.f64 	%fd785, %fd782, %fd781, %fd783;
	fma.rn.f64 	%fd786, %fd785, %fd781, %fd784;
	ld.global.nc.v2.f64 	{%fd787, %fd788}, [%rd143+16];
	fma.rn.f64 	%fd789, %fd786, %fd781, %fd787;
	fma.rn.f64 	%fd790, %fd789, %fd781, %fd788;
	ld.global.nc.v2.f64 	{%fd791, %fd792}, [%rd143+32];
	fma.rn.f64 	%fd793, %fd790, %fd781, %fd791;
	fma.rn.f64 	%fd794, %fd793, %fd781, %fd792;
	fma.rn.f64 	%fd795, %fd794, %fd1147, %fd1147;
	fma.rn.f64 	%fd796, %fd794, %fd781, 0d3FF0000000000000;
	selp.f64 	%fd797, %fd796, %fd795, %p71;
	and.b32  	%r226, %r317, 2;
	setp.eq.s32 	%p72, %r226, 0;
	mov.f64 	%fd798, 0d0000000000000000;
	sub.f64 	%fd799, %fd798, %fd797;
	selp.f64 	%fd128, %fd797, %fd799, %p72;
	mul.wide.u32 	%rd144, %r315, 8;
	add.s64 	%rd145, %rd14, %rd144;
	ld.global.f64 	%fd129, [%rd145];
	mul.f64 	%fd130, %fd129, %fd128;
	@%p68 bra 	$L__BB2_85;
	mov.f64 	%fd805, 0d0000000000000000;
	mul.rn.f64 	%fd1148, %fd121, %fd805;
	mov.b32 	%r318, 0;
	bra.uni 	$L__BB2_87;
$L__BB2_85:
	mul.f64 	%fd800, %fd121, 0d3FE45F306DC9C883;
	cvt.rni.s32.f64 	%r318, %fd800;
	cvt.rn.f64.s32 	%fd801, %r318;
	fma.rn.f64 	%fd802, %fd801, 0dBFF921FB54442D18, %fd121;
	fma.rn.f64 	%fd803, %fd801, 0dBC91A62633145C00, %fd802;
	fma.rn.f64 	%fd1148, %fd801, 0dB97B839A252049C0, %fd803;
	setp.ltu.f64 	%p73, %fd122, 0d41E0000000000000;
	@%p73 bra 	$L__BB2_87;
	{ // callseq 26, 0
	.param .b64 param0;
	st.param.f64 	[param0], %fd121;
	.param .align 16 .b8 retval0[16];
	call.uni (retval0), 
	__internal_trig_reduction_slowpathd, 
	(
	param0
	);
	ld.param.f64 	%fd1148, [retval0];
	ld.param.b32 	%r318, [retval0+8];
	} // callseq 26
$L__BB2_87:
	shl.b32 	%r229, %r318, 6;
	cvt.u64.u32 	%rd146, %r229;
	and.b64  	%rd147, %rd146, 64;
	mov.u64 	%rd148, __cudart_sin_cos_coeffs;
	add.s64 	%rd149, %rd148, %rd147;
	mul.rn.f64 	%fd806, %fd1148, %fd1148;
	and.b32  	%r230, %r318, 1;
	setp.eq.b32 	%p75, %r230, 1;
	selp.f64 	%fd807, 0dBDA8FF8320FD8164, 0d3DE5DB65F9785EBA, %p75;
	ld.global.nc.v2.f64 	{%fd808, %fd809}, [%rd149];
	fma.rn.f64 	%fd810, %fd807, %fd806, %fd808;
	fma.rn.f64 	%fd811, %fd810, %fd806, %fd809;
	ld.global.nc.v2.f64 	{%fd812, %fd813}, [%rd149+16];
	fma.rn.f64 	%fd814, %fd811, %fd806, %fd812;
	fma.rn.f64 	%fd815, %fd814, %fd806, %fd813;
	ld.global.nc.v2.f64 	{%fd816, %fd817}, [%rd149+32];
	fma.rn.f64 	%fd818, %fd815, %fd806, %fd816;
	fma.rn.f64 	%fd819, %fd818, %fd806, %fd817;
	fma.rn.f64 	%fd820, %fd819, %fd1148, %fd1148;
	fma.rn.f64 	%fd821, %fd819, %fd806, 0d3FF0000000000000;
	selp.f64 	%fd822, %fd821, %fd820, %p75;
	and.b32  	%r231, %r318, 2;
	setp.eq.s32 	%p76, %r231, 0;
	mov.f64 	%fd823, 0d0000000000000000;
	sub.f64 	%fd824, %fd823, %fd822;
	selp.f64 	%fd825, %fd822, %fd824, %p76;
	mul.f64 	%fd826, %fd129, %fd825;
	mul.f64 	%fd135, %fd119, %fd826;
	mul.wide.u32 	%rd150, %r315, 8;
	add.s64 	%rd151, %rd13, %rd150;
	ld.global.f64 	%fd827, [%rd151];
	mul.f64 	%fd828, %fd128, %fd827;
	mul.f64 	%fd829, %fd119, %fd828;
	mul.f64 	%fd830, %fd827, %fd825;
	mul.f64 	%fd831, %fd119, %fd830;
	neg.f64 	%fd832, %fd120;
	mul.f64 	%fd833, %fd119, %fd832;
	mul.f64 	%fd834, %fd833, %fd826;
	mul.f64 	%fd835, %fd119, %fd120;
	mul.f64 	%fd836, %fd835, %fd130;
	mul.f64 	%fd837, %fd31, %fd834;
	fma.rn.f64 	%fd136, %fd28, %fd829, %fd837;
	mul.f64 	%fd838, %fd32, %fd834;
	fma.rn.f64 	%fd137, %fd29, %fd829, %fd838;
	mul.f64 	%fd839, %fd834, 0d0000000000000000;
	fma.rn.f64 	%fd138, %fd30, %fd829, %fd839;
	mul.f64 	%fd840, %fd28, %fd831;
	fma.rn.f64 	%fd139, %fd31, %fd836, %fd840;
	mul.f64 	%fd841, %fd29, %fd831;
	fma.rn.f64 	%fd140, %fd32, %fd836, %fd841;
	mul.f64 	%fd842, %fd30, %fd831;
	fma.rn.f64 	%fd141, %fd836, 0d0000000000000000, %fd842;
	@%p15 bra 	$L__BB2_107;
	mul.f64 	%fd142, %fd119, %fd130;
	add.s32 	%r233, %r74, %r72;
	mul.lo.s32 	%r83, %r233, %r116;
	mov.b32 	%r319, 0;
$L__BB2_89:
	mad.lo.s32 	%r234, %r319, %r2, %r311;
	mul.wide.u32 	%rd152, %r234, 8;
	add.s64 	%rd15, %rd9, %rd152;
	ld.global.f64 	%fd843, [%rd15];
	mul.f64 	%fd143, %fd7, %fd843;
	abs.f64 	%fd144, %fd143;
	setp.neu.f64 	%p77, %fd144, 0d7FF0000000000000;
	@%p77 bra 	$L__BB2_91;
	mov.f64 	%fd849, 0d0000000000000000;
	mul.rn.f64 	%fd1150, %fd143, %fd849;
	mov.b32 	%r321, 1;
	bra.uni 	$L__BB2_94;
$L__BB2_91:
	mul.f64 	%fd844, %fd143, 0d3FE45F306DC9C883;
	cvt.rni.s32.f64 	%r320, %fd844;
	cvt.rn.f64.s32 	%fd845, %r320;
	fma.rn.f64 	%fd846, %fd845, 0dBFF921FB54442D18, %fd143;
	fma.rn.f64 	%fd847, %fd845, 0dBC91A62633145C00, %fd846;
	fma.rn.f64 	%fd1150, %fd845, 0dB97B839A252049C0, %fd847;
	setp.ltu.f64 	%p78, %fd144, 0d41E0000000000000;
	@%p78 bra 	$L__BB2_93;
	{ // callseq 27, 0
	.param .b64 param0;
	st.param.f64 	[param0], %fd143;
	.param .align 16 .b8 retval0[16];
	call.uni (retval0), 
	__internal_trig_reduction_slowpathd, 
	(
	param0
	);
	ld.param.f64 	%fd1150, [retval0];
	ld.param.b32 	%r320, [retval0+8];
	} // callseq 27
$L__BB2_93:
	add.s32 	%r321, %r320, 1;
$L__BB2_94:
	shl.b32 	%r237, %r321, 6;
	cvt.u64.u32 	%rd153, %r237;
	and.b64  	%rd154, %rd153, 64;
	mov.u64 	%rd155, __cudart_sin_cos_coeffs;
	add.s64 	%rd156, %rd155, %rd154;
	mul.rn.f64 	%fd850, %fd1150, %fd1150;
	and.b32  	%r238, %r321, 1;
	setp.eq.b32 	%p80, %r238, 1;
	selp.f64 	%fd851, 0dBDA8FF8320FD8164, 0d3DE5DB65F9785EBA, %p80;
	ld.global.nc.v2.f64 	{%fd852, %fd853}, [%rd156];
	fma.rn.f64 	%fd854, %fd851, %fd850, %fd852;
	fma.rn.f64 	%fd855, %fd854, %fd850, %fd853;
	ld.global.nc.v2.f64 	{%fd856, %fd857}, [%rd156+16];
	fma.rn.f64 	%fd858, %fd855, %fd850, %fd856;
	fma.rn.f64 	%fd859, %fd858, %fd850, %fd857;
	ld.global.nc.v2.f64 	{%fd860, %fd861}, [%rd156+32];
	fma.rn.f64 	%fd862, %fd859, %fd850, %fd860;
	fma.rn.f64 	%fd863, %fd862, %fd850, %fd861;
	fma.rn.f64 	%fd864, %fd863, %fd1150, %fd1150;
	fma.rn.f64 	%fd865, %fd863, %fd850, 0d3FF0000000000000;
	selp.f64 	%fd866, %fd865, %fd864, %p80;
	and.b32  	%r239, %r321, 2;
	setp.eq.s32 	%p81, %r239, 0;
	mov.f64 	%fd867, 0d0000000000000000;
	sub.f64 	%fd868, %fd867, %fd866;
	selp.f64 	%fd150, %fd866, %fd868, %p81;
	neg.f64 	%fd151, %fd150;
	div.rn.f64 	%fd869, %fd151, %fd143;
	st.global.f64 	[%rd8], %fd869;
	mul.f64 	%fd152, %fd143, %fd143;
	@%p77 bra 	$L__BB2_96;
	mov.f64 	%fd875, 0d0000000000000000;
	mul.rn.f64 	%fd1151, %fd143, %fd875;
	mov.b32 	%r322, 0;
	bra.uni 	$L__BB2_98;
$L__BB2_96:
	mul.f64 	%fd870, %fd143, 0d3FE45F306DC9C883;
	cvt.rni.s32.f64 	%r322, %fd870;
	cvt.rn.f64.s32 	%fd871, %r322;
	fma.rn.f64 	%fd872, %fd871, 0dBFF921FB54442D18, %fd143;
	fma.rn.f64 	%fd873, %fd871, 0dBC91A62633145C00, %fd872;
	fma.rn.f64 	%fd1151, %fd871, 0dB97B839A252049C0, %fd873;
	setp.ltu.f64 	%p82, %fd144, 0d41E0000000000000;
	@%p82 bra 	$L__BB2_98;
	{ // callseq 28, 0
	.param .b64 param0;
	st.param.f64 	[param0], %fd143;
	.param .align 16 .b8 retval0[16];
	call.uni (retval0), 
	__internal_trig_reduction_slowpathd, 
	(
	param0
	);
	ld.param.f64 	%fd1151, [retval0];
	ld.param.b32 	%r322, [retval0+8];
	} // callseq 28
$L__BB2_98:
	shl.b32 	%r243, %r322, 6;
	cvt.u64.u32 	%rd157, %r243;
	and.b64  	%rd158, %rd157, 64;
	mov.u64 	%rd159, __cudart_sin_cos_coeffs;
	add.s64 	%rd160, %rd159, %rd158;
	mul.rn.f64 	%fd876, %fd1151, %fd1151;
	and.b32  	%r244, %r322, 1;
	setp.eq.b32 	%p84, %r244, 1;
	selp.f64 	%fd877, 0dBDA8FF8320FD8164, 0d3DE5DB65F9785EBA, %p84;
	ld.global.nc.v2.f64 	{%fd878, %fd879}, [%rd160];
	fma.rn.f64 	%fd880, %fd877, %fd876, %fd878;
	fma.rn.f64 	%fd881, %fd880, %fd876, %fd879;
	ld.global.nc.v2.f64 	{%fd882, %fd883}, [%rd160+16];
	fma.rn.f64 	%fd884, %fd881, %fd876, %fd882;
	fma.rn.f64 	%fd885, %fd884, %fd876, %fd883;
	ld.global.nc.v2.f64 	{%fd886, %fd887}, [%rd160+32];
	fma.rn.f64 	%fd888, %fd885, %fd876, %fd886;
	fma.rn.f64 	%fd889, %fd888, %fd876, %fd887;
	fma.rn.f64 	%fd890, %fd889, %fd1151, %fd1151;
	fma.rn.f64 	%fd891, %fd889, %fd876, 0d3FF0000000000000;
	selp.f64 	%fd892, %fd891, %fd890, %p84;
	and.b32  	%r245, %r322, 2;
	setp.eq.s32 	%p85, %r245, 0;
	mov.f64 	%fd893, 0d0000000000000000;
	sub.f64 	%fd894, %fd893, %fd892;
	selp.f64 	%fd895, %fd892, %fd894, %p85;
	div.rn.f64 	%fd896, %fd895, %fd143;
	div.rn.f64 	%fd897, %fd151, %fd152;
	sub.f64 	%fd898, %fd897, %fd896;
	st.global.f64 	[%rd8+8], %fd898;
	ld.global.f64 	%fd899, [%rd15];
	div.rn.f64 	%fd900, %fd150, %fd152;
	add.f64 	%fd901, %fd900, %fd896;
	mul.f64 	%fd902, %fd899, %fd901;
	st.global.f64 	[%rd7], %fd902;
	ld.global.f64 	%fd903, [%rd15];
	add.f64 	%fd904, %fd150, %fd150;
	mul.f64 	%fd905, %fd143, %fd152;
	div.rn.f64 	%fd906, %fd904, %fd905;
	div.rn.f64 	%fd907, %fd150, %fd143;
	sub.f64 	%fd908, %fd906, %fd907;
	add.f64 	%fd909, %fd895, %fd895;
	div.rn.f64 	%fd910, %fd909, %fd152;
	add.f64 	%fd911, %fd908, %fd910;
	mul.f64 	%fd912, %fd903, %fd911;
	st.global.f64 	[%rd7+8], %fd912;
	mov.b32 	%r324, 2;
	@%p63 bra 	$L__BB2_101;
	mov.b32 	%r324, 2;
$L__BB2_100:
	.pragma "nounroll";
	shl.b32 	%r247, %r324, 1;
	add.s32 	%r248, %r247, -1;
	cvt.rn.f64.s32 	%fd913, %r248;
	div.rn.f64 	%fd914, %fd913, %fd143;
	mul.wide.s32 	%rd161, %r324, 8;
	add.s64 	%rd162, %rd8, %rd161;
	ld.global.f64 	%fd915, [%rd162+-8];
	mul.f64 	%fd916, %fd914, %fd915;
	ld.global.f64 	%fd917, [%rd162+-16];
	sub.f64 	%fd918, %fd916, %fd917;
	mul.wide.u32 	%rd163, %r324, 8;
	add.s64 	%rd164, %rd8, %rd163;
	st.global.f64 	[%rd164], %fd918;
	add.s64 	%rd165, %rd7, %rd161;
	ld.global.f64 	%fd919, [%rd165+-8];
	mul.f64 	%fd920, %fd914, %fd919;
	ld.global.f64 	%fd921, [%rd15];
	div.rn.f64 	%fd922, %fd913, %fd152;
	mul.f64 	%fd923, %fd922, %fd921;
	mul.f64 	%fd924, %fd923, %fd915;
	sub.f64 	%fd925, %fd920, %fd924;
	ld.global.f64 	%fd926, [%rd165+-16];
	sub.f64 	%fd927, %fd925, %fd926;
	add.s64 	%rd166, %rd7, %rd163;
	st.global.f64 	[%rd166], %fd927;
	or.b32  	%r249, %r247, 1;
	cvt.rn.f64.s32 	%fd928, %r249;
	div.rn.f64 	%fd929, %fd928, %fd143;
	ld.global.f64 	%fd930, [%rd162];
	mul.f64 	%fd931, %fd929, %fd930;
	ld.global.f64 	%fd932, [%rd162+-8];
	sub.f64 	%fd933, %fd931, %fd932;
	st.global.f64 	[%rd164+8], %fd933;
	ld.global.f64 	%fd934, [%rd165];
	mul.f64 	%fd935, %fd929, %fd934;
	ld.global.f64 	%fd936, [%rd15];
	div.rn.f64 	%fd937, %fd928, %fd152;
	mul.f64 	%fd938, %fd937, %fd936;
	mul.f64 	%fd939, %fd938, %fd930;
	sub.f64 	%fd940, %fd935, %fd939;
	ld.global.f64 	%fd941, [%rd165+-8];
	sub.f64 	%fd942, %fd940, %fd941;
	st.global.f64 	[%rd166+8], %fd942;
	add.s32 	%r250, %r324, 2;
	add.s32 	%r251, %r247, 3;
	cvt.rn.f64.s32 	%fd943, %r251;
	div.rn.f64 	%fd944, %fd943, %fd143;
	ld.global.f64 	%fd945, [%rd162+8];
	mul.f64 	%fd946, %fd944, %fd945;
	ld.global.f64 	%fd947, [%rd162];
	sub.f64 	%fd948, %fd946, %fd947;
	mul.wide.u32 	%rd167, %r250, 8;
	add.s64 	%rd168, %rd8, %rd167;
	st.global.f64 	[%rd168], %fd948;
	ld.global.f64 	%fd949, [%rd165+8];
	mul.f64 	%fd950, %fd944, %fd949;
	ld.global.f64 	%fd951, [%rd15];
	div.rn.f64 	%fd952, %fd943, %fd152;
	mul.f64 	%fd953, %fd952, %fd951;
	mul.f64 	%fd954, %fd953, %fd945;
	sub.f64 	%fd955, %fd950, %fd954;
	ld.global.f64 	%fd956, [%rd165];
	sub.f64 	%fd957, %fd955, %fd956;
	add.s64 	%rd169, %rd7, %rd167;
	st.global.f64 	[%rd169], %fd957;
	add.s32 	%r252, %r247, 5;
	cvt.rn.f64.s32 	%fd958, %r252;
	div.rn.f64 	%fd959, %fd958, %fd143;
	ld.global.f64 	%fd960, [%rd162+16];
	mul.f64 	%fd961, %fd959, %fd960;
	ld.global.f64 	%fd962, [%rd162+8];
	sub.f64 	%fd963, %fd961, %fd962;
	st.global.f64 	[%rd164+24], %fd963;
	ld.global.f64 	%fd964, [%rd165+16];
	mul.f64 	%fd965, %fd959, %fd964;
	ld.global.f64 	%fd966, [%rd15];
	div.rn.f64 	%fd967, %fd958, %fd152;
	mul.f64 	%fd968, %fd967, %fd966;
	mul.f64 	%fd969, %fd968, %fd960;
	sub.f64 	%fd970, %fd965, %fd969;
	ld.global.f64 	%fd971, [%rd165+8];
	sub.f64 	%fd972, %fd970, %fd971;
	st.global.f64 	[%rd166+24], %fd972;
	add.s32 	%r324, %r324, 4;
	and.b32  	%r253, %r63, -4;
	setp.ne.s32 	%p86, %r250, %r253;
	@%p86 bra 	$L__BB2_100;
$L__BB2_101:
	and.b32  	%r254, %r63, 3;
	setp.eq.s32 	%p87, %r254, 0;
	@%p87 bra 	$L__BB2_106;
	setp.eq.s16 	%p88, %rs6, 0;
	@%p88 bra 	$L__BB2_104;
	shl.b32 	%r255, %r324, 1;
	add.s32 	%r256, %r255, -1;
	cvt.rn.f64.s32 	%fd973, %r256;
	div.rn.f64 	%fd974, %fd973, %fd143;
	sub.s32 	%r257, %r256, %r324;
	mul.wide.s32 	%rd170, %r257, 8;
	add.s64 	%rd171, %rd8, %rd170;
	ld.global.f64 	%fd975, [%rd171];
	mul.f64 	%fd976, %fd974, %fd975;
	ld.global.f64 	%fd977, [%rd171+-8];
	sub.f64 	%fd978, %fd976, %fd977;
	mul.wide.u32 	%rd172, %r324, 8;
	add.s64 	%rd173, %rd8, %rd172;
	st.global.f64 	[%rd173], %fd978;
	add.s64 	%rd174, %rd7, %rd170;
	ld.global.f64 	%fd979, [%rd174];
	mul.f64 	%fd980, %fd974, %fd979;
	ld.global.f64 	%fd981, [%rd15];
	div.rn.f64 	%fd982, %fd973, %fd152;
	mul.f64 	%fd983, %fd982, %fd981;
	mul.f64 	%fd984, %fd983, %fd975;
	sub.f64 	%fd985, %fd980, %fd984;
	ld.global.f64 	%fd986, [%rd174+-8];
	sub.f64 	%fd987, %fd985, %fd986;
	add.s64 	%rd175, %rd7, %rd172;
	st.global.f64 	[%rd175], %fd987;
	or.b32  	%r258, %r255, 1;
	cvt.rn.f64.s32 	%fd988, %r258;
	div.rn.f64 	%fd989, %fd988, %fd143;
	ld.global.f64 	%fd990, [%rd171+8];
	mul.f64 	%fd991, %fd989, %fd990;
	ld.global.f64 	%fd992, [%rd171];
	sub.f64 	%fd993, %fd991, %fd992;
	st.global.f64 	[%rd173+8], %fd993;
	ld.global.f64 	%fd994, [%rd174+8];
	mul.f64 	%fd995, %fd989, %fd994;
	ld.global.f64 	%fd996, [%rd15];
	div.rn.f64 	%fd997, %fd988, %fd152;
	mul.f64 	%fd998, %fd997, %fd996;
	ld.global.f64 	%fd999, [%rd171+8];
	mul.f64 	%fd1000, %fd998, %fd999;
	sub.f64 	%fd1001, %fd995, %fd1000;
	ld.global.f64 	%fd1002, [%rd174];
	sub.f64 	%fd1003, %fd1001, %fd1002;
	st.global.f64 	[%rd175+8], %fd1003;
	add.s32 	%r324, %r257, 3;
$L__BB2_104:
	setp.eq.b16 	%p89, %rs7, 1;
	@%p89 bra 	$L__BB2_106;
	shl.b32 	%r259, %r324, 1;
	add.s32 	%r260, %r259, -1;
	cvt.rn.f64.s32 	%fd1004, %r260;
	div.rn.f64 	%fd1005, %fd1004, %fd143;
	mul.wide.s32 	%rd176, %r324, 8;
	add.s64 	%rd177, %rd8, %rd176;
	ld.global.f64 	%fd1006, [%rd177+-8];
	mul.f64 	%fd1007, %fd1005, %fd1006;
	ld.global.f64 	%fd1008, [%rd177+-16];
	sub.f64 	%fd1009, %fd1007, %fd1008;
	mul.wide.u32 	%rd178, %r324, 8;
	add.s64 	%rd179, %rd8, %rd178;
	st.global.f64 	[%rd179], %fd1009;
	add.s64 	%rd180, %rd7, %rd176;
	ld.global.f64 	%fd1010, [%rd180+-8];
	mul.f64 	%fd1011, %fd1005, %fd1010;
	ld.global.f64 	%fd1012, [%rd15];
	div.rn.f64 	%fd1013, %fd1004, %fd152;
	mul.f64 	%fd1014, %fd1013, %fd1012;
	mul.f64 	%fd1015, %fd1014, %fd1006;
	sub.f64 	%fd1016, %fd1011, %fd1015;
	ld.global.f64 	%fd1017, [%rd180+-16];
	sub.f64 	%fd1018, %fd1016, %fd1017;
	add.s64 	%rd181, %rd7, %rd178;
	st.global.f64 	[%rd181], %fd1018;
$L__BB2_106:
	mul.wide.u32 	%rd182, %r311, 8;
	add.s64 	%rd183, %rd8, %rd182;
	ld.global.f64 	%fd1019, [%rd183];
	add.s64 	%rd184, %rd7, %rd182;
	ld.global.f64 	%fd1020, [%rd184];
	neg.f64 	%fd1021, %fd1020;
	mul.f64 	%fd1022, %fd26, %fd1021;
	mul.f64 	%fd1023, %fd27, %fd1021;
	mul.f64 	%fd1024, %fd8, %fd1021;
	add.s32 	%r261, %r319, %r83;
	mad.lo.s32 	%r262, %r261, %r117, %r287;
	mul.f64 	%fd1025, %fd142, %fd1022;
	mul.f64 	%fd1026, %fd136, %fd1019;
	sub.f64 	%fd1027, %fd1025, %fd1026;
	mul.wide.s32 	%rd185, %r262, 8;
	add.s64 	%rd186, %rd6, %rd185;
	st.global.f64 	[%rd186], %fd1027;
	mul.f64 	%fd1028, %fd142, %fd1023;
	mul.f64 	%fd1029, %fd137, %fd1019;
	sub.f64 	%fd1030, %fd1028, %fd1029;
	add.s64 	%rd187, %rd5, %rd185;
	st.global.f64 	[%rd187], %fd1030;
	mul.f64 	%fd1031, %fd142, %fd1024;
	mul.f64 	%fd1032, %fd138, %fd1019;
	sub.f64 	%fd1033, %fd1031, %fd1032;
	add.s64 	%rd188, %rd4, %rd185;
	st.global.f64 	[%rd188], %fd1033;
	mul.f64 	%fd1034, %fd135, %fd1022;
	mul.f64 	%fd1035, %fd139, %fd1019;
	sub.f64 	%fd1036, %fd1034, %fd1035;
	add.s64 	%rd189, %rd3, %rd185;
	st.global.f64 	[%rd189], %fd1036;
	mul.f64 	%fd1037, %fd135, %fd1023;
	mul.f64 	%fd1038, %fd140, %fd1019;
	sub.f64 	%fd1039, %fd1037, %fd1038;
	add.s64 	%rd190, %rd2, %rd185;
	st.global.f64 	[%rd190], %fd1039;
	mul.f64 	%fd1040, %fd135, %fd1024;
	mul.f64 	%fd1041, %fd141, %fd1019;
	sub.f64 	%fd1042, %fd1040, %fd1041;
	add.s64 	%rd191, %rd1, %rd185;
	st.global.f64 	[%rd191], %fd1042;
	add.s32 	%r319, %r319, 1;
	setp.ne.s32 	%p90, %r319, %r116;
	@%p90 bra 	$L__BB2_89;
$L__BB2_107:
	add.s32 	%r315, %r315, 1;
	setp.ne.s32 	%p91, %r315, %r309;
	@%p91 bra 	$L__BB2_70;
	@%p15 bra 	$L__BB2_119;
	mad.lo.s32 	%r100, %r311, %r311, %r311;
	add.s32 	%r101, %r100, 1;
	mov.f64 	%fd1152, 0dBFF0000000000000;
	mov.b32 	%r326, 0;
$L__BB2_110:
	mov.f64 	%fd157, %fd1152;
	setp.lt.u32 	%p93, %r116, 4;
	add.s32 	%r265, %r101, %r326;
	mul.lo.s32 	%r103, %r265, %r116;
	not.b32 	%r266, %r326;
	add.s32 	%r267, %r100, %r266;
	mul.lo.s32 	%r104, %r267, %r116;
	neg.f64 	%fd1152, %fd157;
	mov.b32 	%r329, 0;
	@%p93 bra 	$L__BB2_113;
	mov.b32 	%r327, 0;
$L__BB2_112:
	.pragma "nounroll";
	add.s32 	%r269, %r327, %r103;
	mad.lo.s32 	%r270, %r269, %r117, %r287;
	add.s32 	%r271, %r327, %r104;
	mad.lo.s32 	%r272, %r271, %r117, %r287;
	mul.wide.s32 	%rd192, %r270, 8;
	add.s64 	%rd193, %rd6, %rd192;
	ld.global.f64 	%fd1044, [%rd193];
	mul.f64 	%fd1045, %fd157, %fd1044;
	mul.wide.s32 	%rd194, %r272, 8;
	add.s64 	%rd195, %rd6, %rd194;
	st.global.f64 	[%rd195], %fd1045;
	add.s64 	%rd196, %rd3, %rd192;
	ld.global.f64 	%fd1046, [%rd196];
	mul.f64 	%fd1047, %fd1046, %fd1152;
	add.s64 	%rd197, %rd3, %rd194;
	st.global.f64 	[%rd197], %fd1047;
	add.s64 	%rd198, %rd5, %rd192;
	ld.global.f64 	%fd1048, [%rd198];
	mul.f64 	%fd1049, %fd157, %fd1048;
	add.s64 	%rd199, %rd5, %rd194;
	st.global.f64 	[%rd199], %fd1049;
	add.s64 	%rd200, %rd2, %rd192;
	ld.global.f64 	%fd1050, [%rd200];
	mul.f64 	%fd1051, %fd1050, %fd1152;
	add.s64 	%rd201, %rd2, %rd194;
	st.global.f64 	[%rd201], %fd1051;
	add.s64 	%rd202, %rd4, %rd192;
	ld.global.f64 	%fd1052, [%rd202];
	mul.f64 	%fd1053, %fd157, %fd1052;
	add.s64 	%rd203, %rd4, %rd194;
	st.global.f64 	[%rd203], %fd1053;
	add.s64 	%rd204, %rd1, %rd192;
	ld.global.f64 	%fd1054, [%rd204];
	mul.f64 	%fd1055, %fd1054, %fd1152;
	add.s64 	%rd205, %rd1, %rd194;
	st.global.f64 	[%rd205], %fd1055;
	mul.wide.s32 	%rd206, %r117, 8;
	add.s64 	%rd207, %rd193, %rd206;
	ld.global.f64 	%fd1056, [%rd207];
	mul.f64 	%fd1057, %fd157, %fd1056;
	add.s64 	%rd208, %rd195, %rd206;
	st.global.f64 	[%rd208], %fd1057;
	add.s64 	%rd209, %rd196, %rd206;
	ld.global.f64 	%fd1058, [%rd209];
	mul.f64 	%fd1059, %fd1058, %fd1152;
	add.s64 	%rd210, %rd197, %rd206;
	st.global.f64 	[%rd210], %fd1059;
	add.s64 	%rd211, %rd198, %rd206;
	ld.global.f64 	%fd1060, [%rd211];
	mul.f64 	%fd1061, %fd157, %fd1060;
	add.s64 	%rd212, %rd199, %rd206;
	st.global.f64 	[%rd212], %fd1061;
	add.s64 	%rd213, %rd200, %rd206;
	ld.global.f64 	%fd1062, [%rd213];
	mul.f64 	%fd1063, %fd1062, %fd1152;
	add.s64 	%rd214, %rd201, %rd206;
	st.global.f64 	[%rd214], %fd1063;
	add.s64 	%rd215, %rd202, %rd206;
	ld.global.f64 	%fd1064, [%rd215];
	mul.f64 	%fd1065, %fd157, %fd1064;
	add.s64 	%rd216, %rd203, %rd206;
	st.global.f64 	[%rd216], %fd1065;
	add.s64 	%rd217, %rd204, %rd206;
	ld.global.f64 	%fd1066, [%rd217];
	mul.f64 	%fd1067, %fd1066, %fd1152;
	add.s64 	%rd218, %rd205, %rd206;
	st.global.f64 	[%rd218], %fd1067;
	add.s64 	%rd219, %rd207, %rd206;
	ld.global.f64 	%fd1068, [%rd219];
	mul.f64 	%fd1069, %fd157, %fd1068;
	add.s64 	%rd220, %rd208, %rd206;
	st.global.f64 	[%rd220], %fd1069;
	add.s64 	%rd221, %rd209, %rd206;
	ld.global.f64 	%fd1070, [%rd221];
	mul.f64 	%fd1071, %fd1070, %fd1152;
	add.s64 	%rd222, %rd210, %rd206;
	st.global.f64 	[%rd222], %fd1071;
	add.s64 	%rd223, %rd211, %rd206;
	ld.global.f64 	%fd1072, [%rd223];
	mul.f64 	%fd1073, %fd157, %fd1072;
	add.s64 	%rd224, %rd212, %rd206;
	st.global.f64 	[%rd224], %fd1073;
	add.s64 	%rd225, %rd213, %rd206;
	ld.global.f64 	%fd1074, [%rd225];
	mul.f64 	%fd1075, %fd1074, %fd1152;
	add.s64 	%rd226, %rd214, %rd206;
	st.global.f64 	[%rd226], %fd1075;
	add.s64 	%rd227, %rd215, %rd206;
	ld.global.f64 	%fd1076, [%rd227];
	mul.f64 	%fd1077, %fd157, %fd1076;
	add.s64 	%rd228, %rd216, %rd206;
	st.global.f64 	[%rd228], %fd1077;
	add.s64 	%rd229, %rd217, %rd206;
	ld.global.f64 	%fd1078, [%rd229];
	mul.f64 	%fd1079, %fd1078, %fd1152;
	add.s64 	%rd230, %rd218, %rd206;
	st.global.f64 	[%rd230], %fd1079;
	add.s64 	%rd231, %rd219, %rd206;
	ld.global.f64 	%fd1080, [%rd231];
	mul.f64 	%fd1081, %fd157, %fd1080;
	add.s64 	%rd232, %rd220, %rd206;
	st.global.f64 	[%rd232], %fd1081;
	add.s64 	%rd233, %rd221, %rd206;
	ld.global.f64 	%fd1082, [%rd233];
	mul.f64 	%fd1083, %fd1082, %fd1152;
	add.s64 	%rd234, %rd222, %rd206;
	st.global.f64 	[%rd234], %fd1083;
	add.s64 	%rd235, %rd223, %rd206;
	ld.global.f64 	%fd1084, [%rd235];
	mul.f64 	%fd1085, %fd157, %fd1084;
	add.s64 	%rd236, %rd224, %rd206;
	st.global.f64 	[%rd236], %fd1085;
	add.s64 	%rd237, %rd225, %rd206;
	ld.global.f64 	%fd1086, [%rd237];
	mul.f64 	%fd1087, %fd1086, %fd1152;
	add.s64 	%rd238, %rd226, %rd206;
	st.global.f64 	[%rd238], %fd1087;
	add.s64 	%rd239, %rd227, %rd206;
	ld.global.f64 	%fd1088, [%rd239];
	mul.f64 	%fd1089, %fd157, %fd1088;
	add.s64 	%rd240, %rd228, %rd206;
	st.global.f64 	[%rd240], %fd1089;
	add.s64 	%rd241, %rd229, %rd206;
	ld.global.f64 	%fd1090, [%rd241];
	mul.f64 	%fd1091, %fd1090, %fd1152;
	add.s64 	%rd242, %rd230, %rd206;
	st.global.f64 	[%rd242], %fd1091;
	add.s32 	%r327, %r327, 4;
	setp.ne.s32 	%p94, %r327, %r4;
	mov.u32 	%r329, %r4;
	@%p94 bra 	$L__BB2_112;
$L__BB2_113:
	setp.eq.s32 	%p95, %r3, 0;
	@%p95 bra 	$L__BB2_118;
	setp.eq.s32 	%p96, %r3, 1;
	@%p96 bra 	$L__BB2_116;
	add.s32 	%r273, %r329, %r103;
	mad.lo.s32 	%r274, %r273, %r117, %r287;
	add.s32 	%r275, %r329, %r104;
	mad.lo.s32 	%r276, %r275, %r117, %r287;
	mul.wide.s32 	%rd243, %r274, 8;
	add.s64 	%rd244, %rd6, %rd243;
	ld.global.f64 	%fd1092, [%rd244];
	mul.f64 	%fd1093, %fd157, %fd1092;
	mul.wide.s32 	%rd245, %r276, 8;
	add.s64 	%rd246, %rd6, %rd245;
	st.global.f64 	[%rd246], %fd1093;
	add.s64 	%rd247, %rd3, %rd243;
	ld.global.f64 	%fd1094, [%rd247];
	mul.f64 	%fd1095, %fd1094, %fd1152;
	add.s64 	%rd248, %rd3, %rd245;
	st.global.f64 	[%rd248], %fd1095;
	add.s64 	%rd249, %rd5, %rd243;
	ld.global.f64 	%fd1096, [%rd249];
	mul.f64 	%fd1097, %fd157, %fd1096;
	add.s64 	%rd250, %rd5, %rd245;
	st.global.f64 	[%rd250], %fd1097;
	add.s64 	%rd251, %rd2, %rd243;
	ld.global.f64 	%fd1098, [%rd251];
	mul.f64 	%fd1099, %fd1098, %fd1152;
	add.s64 	%rd252, %rd2, %rd245;
	st.global.f64 	[%rd252], %fd1099;
	add.s64 	%rd253, %rd4, %rd243;
	ld.global.f64 	%fd1100, [%rd253];
	mul.f64 	%fd1101, %fd157, %fd1100;
	add.s64 	%rd254, %rd4, %rd245;
	st.global.f64 	[%rd254], %fd1101;
	add.s64 	%rd255, %rd1, %rd243;
	ld.global.f64 	%fd1102, [%rd255];
	mul.f64 	%fd1103, %fd1102, %fd1152;
	add.s64 	%rd256, %rd1, %rd245;
	st.global.f64 	[%rd256], %fd1103;
	mul.wide.s32 	%rd257, %r117, 8;
	add.s64 	%rd258, %rd244, %rd257;
	ld.global.f64 	%fd1104, [%rd258];
	mul.f64 	%fd1105, %fd157, %fd1104;
	add.s64 	%rd259, %rd246, %rd257;
	st.global.f64 	[%rd259], %fd1105;
	add.s64 	%rd260, %rd247, %rd257;
	ld.global.f64 	%fd1106, [%rd260];
	mul.f64 	%fd1107, %fd1106, %fd1152;
	add.s64 	%rd261, %rd248, %rd257;
	st.global.f64 	[%rd261], %fd1107;
	add.s64 	%rd262, %rd249, %rd257;
	ld.global.f64 	%fd1108, [%rd262];
	mul.f64 	%fd1109, %fd157, %fd1108;
	add.s64 	%rd263, %rd250, %rd257;
	st.global.f64 	[%rd263], %fd1109;
	add.s64 	%rd264, %rd251, %rd257;
	ld.global.f64 	%fd1110, [%rd264];
	mul.f64 	%fd1111, %fd1110, %fd1152;
	add.s64 	%rd265, %rd252, %rd257;
	st.global.f64 	[%rd265], %fd1111;
	add.s64 	%rd266, %rd253, %rd257;
	ld.global.f64 	%fd1112, [%rd266];
	mul.f64 	%fd1113, %fd157, %fd1112;
	add.s64 	%rd267, %rd254, %rd257;
	st.global.f64 	[%rd267], %fd1113;
	add.s64 	%rd268, %rd255, %rd257;
	ld.global.f64 	%fd1114, [%rd268];
	mul.f64 	%fd1115, %fd1114, %fd1152;
	add.s64 	%rd269, %rd256, %rd257;
	st.global.f64 	[%rd269], %fd1115;
	add.s32 	%r329, %r329, 2;
$L__BB2_116:
	and.b32  	%r277, %r116, 1;
	setp.eq.b32 	%p97, %r277, 1;
	not.pred 	%p98, %p97;
	@%p98 bra 	$L__BB2_118;
	add.s32 	%r278, %r329, %r103;
	mad.lo.s32 	%r279, %r278, %r117, %r287;
	add.s32 	%r280, %r329, %r104;
	mad.lo.s32 	%r281, %r280, %r117, %r287;
	mul.wide.s32 	%rd270, %r279, 8;
	add.s64 	%rd271, %rd6, %rd270;
	ld.global.f64 	%fd1116, [%rd271];
	mul.f64 	%fd1117, %fd157, %fd1116;
	mul.wide.s32 	%rd272, %r281, 8;
	add.s64 	%rd273, %rd6, %rd272;
	st.global.f64 	[%rd273], %fd1117;
	add.s64 	%rd274, %rd3, %rd270;
	ld.global.f64 	%fd1118, [%rd274];
	mul.f64 	%fd1119, %fd1118, %fd1152;
	add.s64 	%rd275, %rd3, %rd272;
	st.global.f64 	[%rd275], %fd1119;
	add.s64 	%rd276, %rd5, %rd270;
	ld.global.f64 	%fd1120, [%rd276];
	mul.f64 	%fd1121, %fd157, %fd1120;
	add.s64 	%rd277, %rd5, %rd272;
	st.global.f64 	[%rd277], %fd1121;
	add.s64 	%rd278, %rd2, %rd270;
	ld.global.f64 	%fd1122, [%rd278];
	mul.f64 	%fd1123, %fd1122, %fd1152;
	add.s64 	%rd279, %rd2, %rd272;
	st.global.f64 	[%rd279], %fd1123;
	add.s64 	%rd280, %rd4, %rd270;
	ld.global.f64 	%fd1124, [%rd280];
	mul.f64 	%fd1125, %fd157, %fd1124;
	add.s64 	%rd281, %rd4, %rd272;
	st.global.f64 	[%rd281], %fd1125;
	add.s64 	%rd282, %rd1, %rd270;
	ld.global.f64 	%fd1126, [%rd282];
	mul.f64 	%fd1127, %fd1126, %fd1152;
	add.s64 	%rd283, %rd1, %rd272;
	st.global.f64 	[%rd283], %fd1127;
$L__BB2_118:
	add.s32 	%r326, %r326, 1;
	setp.ne.s32 	%p99, %r326, %r311;
	@%p99 bra 	$L__BB2_110;
$L__BB2_119:
	add.s32 	%r282, %r63, %r311;
	add.s32 	%r311, %r63, 2;
	sub.s32 	%r310, %r282, %r310;
	add.s32 	%r113, %r310, 2;
	setp.ne.s32 	%p100, %r309, %r2;
	add.s16 	%rs8, %rs8, 1;
	mov.u32 	%r308, %r63;
	mov.u32 	%r309, %r113;
	@%p100 bra 	$L__BB2_61;
$L__BB2_120:
	mov.u32 	%r283, %ntid.x;
	mov.u32 	%r284, %nctaid.x;
	mad.lo.s32 	%r287, %r283, %r284, %r287;
	setp.lt.s32 	%p101, %r287, %r117;
	@%p101 bra 	$L__BB2_2;
$L__BB2_121:
	ret;

}
	// .globl	_Z38gpuKernelSphericalHarmonicsBesselDerivIfEvPT_S1_S1_S1_S1_S1_S1_S1_S1_S1_S1_S1_S1_S1_S1_S1_S1_S0_iii
.visible .entry _Z38gpuKernelSphericalHarmonicsBesselDerivIfEvPT_S1_S1_S1_S1_S1_S1_S1_S1_S1_S1_S1_S1_S1_S1_S1_S1_S0_iii(
	.param .u64 .ptr .align 1 _Z38gpuKernelSphericalHarmonicsBesselDerivIfEvPT_S1_S1_S1_S1_S1_S1_S1_S1_S1_S1_S1_S1_S1_S1_S1_S1_S0_iii_param_0,
	.param .u64 .ptr .align 1 _Z38gpuKernelSphericalHarmonicsBesselDerivIfEvPT_S1_S1_S1_S1_S1_S1_S1_S1_S1_S1_S1_S1_S1_S1_S1_S1_S0_iii_param_1,
	.param .u64 .ptr .align 1 _Z38gpuKernelSphericalHarmonicsBesselDerivIfEvPT_S1_S1_S1_S1_S1_S1_S1_S1_S1_S1_S1_S1_S1_S1_S1_S1_S0_iii_param_2,
	.param .u64 .ptr .align 1 _Z38gpuKernelSphericalHarmonicsBesselDerivIfEvPT_S1_S1_S1_S1_S1_S1_S1_S1_S1_S1_S1_S1_S1_S1_S1_S1_S0_iii_param_3,
	.param .u64 .ptr .align 1 _Z38gpuKernelSphericalHarmonicsBesselDerivIfEvPT_S1_S1_S1_S1_S1_S1_S1_S1_S1_S1_S1_S1_S1_S1_S1_S1_S0_iii_param_4,
	.param .u64 .ptr .align 1 _Z38gpuKernelSphericalHarmonicsBesselDerivIfEvPT_S1_S1_S1_S1_S1_S1_S1_S1_S1_S1_S1_S1_S1_S1_S1_S1_S0_iii_param_5,
	.param .u64 .ptr .align 1 _Z38gpuKernelSphericalHarmonicsBesselDerivIfEvPT_S1_S1_S1_S1_S1_S1_S1_S1_S1_S1_S1_S1_S1_S1_S1_S1_S0_iii_param_6,
	.param .u64 .ptr .align 1 _Z38gpuKernelSphericalHarmonicsBesselDerivIfEvPT_S1_S1_S1_S1_S1_S1_S1_S1_S1_S1_S1_S1_S1_S1_S1_S1_S0_iii_param_7,
	.param .u64 .ptr .align 1 _Z38gpuKernelSphericalHarmonicsBesselDerivIfEvPT_S1_S1_S1_S1_S1_S1_S1_S1_S1_S1_S1_S1_S1_S1_S1_S1_S0_iii_param_8,
	.param .u64 .ptr .align 1 _Z38gpuKernelSphericalHarmonicsBesselDerivIfEvPT_S1_S1_S1_S1_S1_S1_S1_S1_S1_S1_S1_S1_S1_S1_S1_S1_S0_iii_param_9,
	.param .u64 .ptr .align 1 _Z38gpuKernelSphericalHarmonicsBesselDerivIfEvPT_S1_S1_S1_S1_S1_S1_S1_S1_S1_S1_S1_S1_S1_S1_S1_S1_S0_iii_param_10,
	.param .u64 .ptr .align 1 _Z38gpuKernelSphericalHarmonicsBesselDerivIfEvPT_S1_S1_S1_S1_S1_S1_S1_S1_S1_S1_S1_S1_S1_S1_S1_S1_S0_iii_param_11,
	.param .u64 .ptr .align 1 _Z38gpuKernelSphericalHarmonicsBesselDerivIfEvPT_S1_S1_S1_S1_S1_S1_S1_S1_S1_S1_S1_S1_S1_S1_S1_S1_S0_iii_param_12,
	.param .u64 .ptr .align 1 _Z38gpuKernelSphericalHarmonicsBesselDerivIfEvPT_S1_S1_S1_S1_S1_S1_S1_S1_S1_S1_S1_S1_S1_S1_S1_S1_S0_iii_param_13,
	.param .u64 .ptr .align 1 _Z38gpuKernelSphericalHarmonicsBesselDerivIfEvPT_S1_S1_S1_S1_S1_S1_S1_S1_S1_S1_S1_S1_S1_S1_S1_S1_S0_iii_param_14,
	.param .u64 .ptr .align 1 _Z38gpuKernelSphericalHarmonicsBesselDerivIfEvPT_S1_S1_S1_S1_S1_S1_S1_S1_S1_S1_S1_S1_S1_S1_S1_S1_S0_iii_param_15,
	.param .u64 .ptr .align 1 _Z38gpuKernelSphericalHarmonicsBesselDerivIfEvPT_S1_S1_S1_S1_S1_S1_S1_S1_S1_S1_S1_S1_S1_S1_S1_S1_S0_iii_param_16,
	.param .f32 _Z38gpuKernelSphericalHarmonicsBesselDerivIfEvPT_S1_S1_S1_S1_S1_S1_S1_S1_S1_S1_S1_S1_S1_S1_S1_S1_S0_iii_param_17,
	.param .u32 _Z38gpuKernelSphericalHarmonicsBesselDerivIfEvPT_S1_S1_S1_S1_S1_S1_S1_S1_S1_S1_S1_S1_S1_S1_S1_S1_S0_iii_param_18,
	.param .u32 _Z38gpuKernelSphericalHarmonicsBesselDerivIfEvPT_S1_S1_S1_S1_S1_S1_S1_S1_S1_S1_S1_S1_S1_S1_S1_S1_S0_iii_param_19,
	.param .u32 _Z38gpuKernelSphericalHarmonicsBesselDerivIfEvPT_S1_S1_S1_S1_S1_S1_S1_S1_S1_S1_S1_S1_S1_S1_S1_S1_S0_iii_param_20
)
{
	.local .align 4 .b8 	__local_depot3[28];
	.reg .b64 	%SP;
	.reg .b64 	%SPL;
	.reg .pred 	%p<320>;
	.reg .b16 	%rs<9>;
	.reg .b32 	%r<1822>;
	.reg .b32 	%f<1549>;
	.reg .b64 	%rd<1051>;
	.reg .b64 	%fd<71>;

	mov.u64 	%SPL, __local_depot3;
	ld.param.u32 	%r403, [_Z38gpuKernelSphericalHarmonicsBesselDerivIfEvPT_S1_S1_S1_S1_S1_S1_S1_S1_S1_S1_S1_S1_S1_S1_S1_S1_S0_iii_param_20];
	add.u64 	%rd1, %SPL, 0;
	add.u64 	%rd2, %SPL, 0;
	add.u64 	%rd3, %SPL, 0;
	add.u64 	%rd4, %SPL, 0;
	add.u64 	%rd5, %SPL, 0;
	add.u64 	%rd6, %SPL, 0;
	add.u64 	%rd7, %SPL, 0;
	add.u64 	%rd8, %SPL, 0;
	add.u64 	%rd9, %SPL, 0;
	add.u64 	%rd10, %SPL, 0;
	add.u64 	%rd11, %SPL, 0;
	add.u64 	%rd12, %SPL, 0;
	add.u64 	%rd13, %SPL, 0;
	add.u64 	%rd14, %SPL, 0;
	add.u64 	%rd15, %SPL, 0;
	add.u64 	%rd16, %SPL, 0;
	add.u64 	%rd17, %SPL, 0;
	add.u64 	%rd18, %SPL, 0;
	add.u64 	%rd19, %SPL, 0;
	add.u64 	%rd20, %SPL, 0;
	add.u64 	%rd21, %SPL, 0;
	add.u64 	%rd22, %SPL, 0;
	add.u64 	%rd23, %SPL, 0;
	add.u64 	%rd24, %SPL, 0;
	add.u64 	%rd25, %SPL, 0;
	add.u64 	%rd26, %SPL, 0;
	add.u64 	%rd27, %SPL, 0;
	add.u64 	%rd28, %SPL, 0;
	add.u64 	%rd29, %SPL, 0;
	add.u64 	%rd30, %SPL, 0;
	add.u64 	%rd31, %SPL, 0;
	add.u64 	%rd32, %SPL, 0;
	add.u64 	%rd33, %SPL, 0;
	add.u64 	%rd34, %SPL, 0;
	add.u64 	%rd35, %SPL, 0;
	mov.u32 	%r404, %tid.x;
	mov.u32 	%r405, %ctaid.x;
	mov.u32 	%r406, %ntid.x;
	mad.lo.s32 	%r1662, %r405, %r406, %r404;
	setp.ge.s32 	%p1, %r1662, %r403;
	@%p1 bra 	$L__BB3_327;
	ld.param.f32 	%f1509, [_Z38gpuKernelSphericalHarmonicsBesselDerivIfEvPT_S1_S1_S1_S1_S1_S1_S1_S1_S1_S1_S1_S1_S1_S1_S1_S1_S0_iii_param_17];
	mul.f32 	%f199, %f1509, 0f40800000;
	rcp.rn.f32 	%f200, %f199;
	sqrt.rn.f32 	%f1, %f200;
$L__BB3_2:
	ld.param.u32 	%r1639, [_Z38gpuKernelSphericalHarmonicsBesselDerivIfEvPT_S1_S1_S1_S1_S1_S1_S1_S1_S1_S1_S1_S1_S1_S1_S1_S1_S0_iii_param_19];
	ld.param.u64 	%rd966, [_Z38gpuKernelSphericalHarmonicsBesselDerivIfEvPT_S1_S1_S1_S1_S1_S1_S1_S1_S1_S1_S1_S1_S1_S1_S1_S1_S0_iii_param_8];
	ld.param.u64 	%rd965, [_Z38gpuKernelSphericalHarmonicsBesselDerivIfEvPT_S1_S1_S1_S1_S1_S1_S1_S1_S1_S1_S1_S1_S1_S1_S1_S1_S0_iii_param_7];
	ld.param.u64 	%rd964, [_Z38gpuKernelSphericalHarmonicsBesselDerivIfEvPT_S1_S1_S1_S1_S1_S1_S1_S1_S1_S1_S1_S1_S1_S1_S1_S1_S0_iii_param_6];
	ld.param.u64 	%rd958, [_Z38gpuKernelSphericalHarmonicsBesselDerivIfEvPT_S1_S1_S1_S1_S1_S1_S1_S1_S1_S1_S1_S1_S1_S1_S1_S1_S0_iii_param_5];
	ld.param.u64 	%rd952, [_Z38gpuKernelSphericalHarmonicsBesselDerivIfEvPT_S1_S1_S1_S1_S1_S1_S1_S1_S1_S1_S1_S1_S1_S1_S1_S1_S0_iii_param_4];
	cvta.to.global.u64 	%rd36, %rd952;
	cvta.to.global.u64 	%rd37, %rd958;
	setp.lt.s32 	%p2, %r1639, 1;
	cvta.to.global.u64 	%rd173, %rd964;
	mul.wide.s32 	%rd174, %r1662, 4;
	add.s64 	%rd175, %rd173, %rd174;
	ld.global.f32 	%f201, [%rd175];
	cvta.to.global.u64 	%rd176, %rd965;
	add.s64 	%rd177, %rd176, %rd174;
	ld.global.f32 	%f202, [%rd177];
	mul.f32 	%f203, %f202, %f202;
	fma.rn.f32 	%f204, %f201, %f201, %f203;
	cvta.to.global.u64 	%rd178, %rd966;
	add.s64 	%rd179, %rd178, %rd174;
	ld.global.f32 	%f205, [%rd179];
	fma.rn.f32 	%f206, %f205, %f205, %f204;
	sqrt.rn.f32 	%f2, %f206;
	div.rn.f32 	%f3, %f205, %f2;
	abs.f32 	%f207, %f3;
	fma.rn.f32 	%f208, %f207, 0fBF000000, 0f3F000000;
	rsqrt.approx.ftz.f32 	%f209, %f208;
	mul.f32 	%f210, %f209, %f208;
	mul.f32 	%f211, %f209, 0fBF000000;
	fma.rn.f32 	%f212, %f210, %f211, 0f3F000000;
	fma.rn.f32 	%f213, %f210, %f212, %f210;
	setp.eq.f32 	%p3, %f207, 0f3F800000;
	selp.f32 	%f214, 0f00000000, %f213, %p3;
	setp.gt.f32 	%p4, %f207, 0f3F0F5C29;
	selp.f32 	%f215, %f214, %f207, %p4;
	copysign.f32 	%f216, %f3, %f215;
	mul.f32 	%f217, %f216, %f216;
	fma.rn.f32 	%f218, %f217, 0f3D10ECEF, 0f3C8B1ABB;
	fma.rn.f32 	%f219, %f218, %f217, 0f3CFC028C;
	fma.rn.f32 	%f220, %f219, %f217, 0f3D372139;
	fma.rn.f32 	%f221, %f220, %f217, 0f3D9993DB;
	fma.rn.f32 	%f222, %f221, %f217, 0f3E2AAAC6;
	mul.f32 	%f223, %f217, %f222;
	fma.rn.f32 	%f224, %f223, %f216, %f216;
	neg.f32 	%f225, %f224;
	selp.f32 	%f226, %f224, %f225, %p4;
	fma.rn.f32 	%f227, 0f3F6EE581, 0f3FD774EB, %f226;
	setp.gt.f32 	%p5, %f3, 0f3F0F5C29;
	selp.f32 	%f228, %f224, %f227, %p5;
	add.f32 	%f229, %f228, %f228;
	selp.f32 	%f4, %f229, %f228, %p4;
	abs.f32 	%f230, %f201;
	abs.f32 	%f231, %f202;
	setp.gt.f32 	%p6, %f231, %f230;
	selp.f32 	%f232, %f231, %f230, %p6;
	selp.f32 	%f233, %f230, %f231, %p6;
	div.rn.f32 	%f234, %f233, %f232;
	mul.f32 	%f235, %f234, %f234;
	fma.rn.f32 	%f236, %f235, 0f3B33710B, 0fBC807748;
	fma.rn.f32 	%f237, %f236, %f235, 0f3D2CDAB2;
	fma.rn.f32 	%f238, %f237, %f235, 0fBD992D10;
	fma.rn.f32 	%f239, %f238, %f235, 0f3DD9EA6C;
	fma.rn.f32 	%f240, %f239, %f235, 0fBE117CB1;
	fma.rn.f32 	%f241, %f240, %f235, 0f3E4CBCE0;
	fma.rn.f32 	%f242, %f241, %f235, 0fBEAAAA7D;
	mul.f32 	%f243, %f235, %f242;
	fma.rn.f32 	%f244, %f243, %f234, %f234;
	neg.f32 	%f245, %f244;
	fma.rn.f32 	%f246, 0f3F6EE581, 0f3FD774EB, %f245;
	selp.f32 	%f247, %f246, %f244, %p6;
	selp.f32 	%f248, 0f3F6EE581, 0f3FEEE581, %p6;
	selp.f32 	%f249, %f244, %f245, %p6;
	mov.b32 	%r407, %f201;
	fma.rn.f32 	%f250, %f248, 0f3FD774EB, %f249;
	setp.lt.s32 	%p7, %r407, 0;
	selp.f32 	%f251, %f250, %f247, %p7;
	add.f32 	%f252, %f231, %f230;
	setp.eq.f32 	%p8, %f232, 0f00000000;
	selp.f32 	%f253, 0f40490FDB, 0f00000000, %p7;
	setp.eq.f32 	%p9, %f230, %f231;
	selp.f32 	%f254, 0f4016CBE4, 0f3F490FDB, %p7;
	selp.f32 	%f255, %f254, %f251, %p9;
	selp.f32 	%f256, %f253, %f255, %p8;
	abs.f32 	%f257, %f252;
	setp.nan.f32 	%p10, %f257, %f257;
	copysign.f32 	%f258, %f202, %f256;
	selp.f32 	%f5, %f252, %f258, %p10;
	mul.f32 	%f259, %f2, %f2;
	sqrt.rn.f32 	%f260, %f204;
	mul.f32 	%f261, %f260, %f260;
	mul.f32 	%f262, %f259, %f260;
	div.rn.f32 	%f6, %f201, %f2;
	div.rn.f32 	%f7, %f202, %f2;
	mul.f32 	%f263, %f201, %f205;
	div.rn.f32 	%f8, %f263, %f262;
	mul.f32 	%f264, %f202, %f205;
	div.rn.f32 	%f9, %f264, %f262;
	neg.f32 	%f265, %f260;
	div.rn.f32 	%f10, %f265, %f259;
	neg.f32 	%f266, %f202;
	div.rn.f32 	%f11, %f266, %f261;
	div.rn.f32 	%f12, %f201, %f261;
	@%p2 bra 	$L__BB3_29;
	mov.b32 	%r1663, 0;
$L__BB3_4:
	ld.param.u32 	%r1628, [_Z38gpuKernelSphericalHarmonicsBesselDerivIfEvPT_S1_S1_S1_S1_S1_S1_S1_S1_S1_S1_S1_S1_S1_S1_S1_S1_S0_iii_param_18];
	ld.param.u64 	%rd967, [_Z38gpuKernelSphericalHarmonicsBesselDerivIfEvPT_S1_S1_S1_S1_S1_S1_S1_S1_S1_S1_S1_S1_S1_S1_S1_S1_S0_iii_param_9];
	mad.lo.s32 	%r409, %r1663, %r1628, %r1663;
	cvta.to.global.u64 	%rd180, %rd967;
	mul.wide.s32 	%rd181, %r409, 4;
	add.s64 	%rd182, %rd180, %rd181;
	ld.global.f32 	%f13, [%rd182];
	mul.f32 	%f267, %f2, %f13;
	mul.f32 	%f268, %f267, 0f3F22F983;
	cvt.rni.s32.f32 	%r1675, %f268;
	cvt.rn.f32.s32 	%f269, %r1675;
	fma.rn.f32 	%f270, %f269, 0fBFC90FDA, %f267;
	fma.rn.f32 	%f271, %f269, 0fB3A22168, %f270;
	fma.rn.f32 	%f1515, %f269, 0fA7C234C5, %f271;
	abs.f32 	%f272, %f267;
	setp.ltu.f32 	%p11, %f272, 0f47CE4780;
	mov.u32 	%r1667, %r1675;
	mov.f32 	%f1513, %f1515;
	@%p11 bra 	$L__BB3_12;
	setp.neu.f32 	%p12, %f272, 0f7F800000;
	@%p12 bra 	$L__BB3_7;
	mov.f32 	%f282, 0f00000000;
	mul.rn.f32 	%f1513, %f267, %f282;
	mov.b32 	%r1667, 0;
	bra.uni 	$L__BB3_12;
$L__BB3_7:
	mov.b64 	%rd1016, 0;
	mov.b32 	%r1664, 0;
	mov.u64 	%rd1014, __cudart_i2opi_f;
	mov.u64 	%rd1015, %rd35;
$L__BB3_8:
	.pragma "nounroll";
	ld.global.nc.u32 	%r411, [%rd1014];
	mov.b32 	%r412, %f267;
	shl.b32 	%r413, %r412, 8;
	or.b32  	%r414, %r413, -2147483648;
	mad.wide.u32 	%rd185, %r411, %r414, %rd1016;
	shr.u64 	%rd1016, %rd185, 32;
	st.local.u32 	[%rd1015], %rd185;
	add.s32 	%r1664, %r1664, 1;
	add.s64 	%rd1015, %rd1015, 4;
	add.s64 	%rd1014, %rd1014, 4;
	setp.ne.s32 	%p13, %r1664, 6;
	@%p13 bra 	$L__BB3_8;
	shr.u32 	%r416, %r412, 23;
	st.local.u32 	[%rd35+24], %rd1016;
	and.b32  	%r417, %r416, 31;
	and.b32  	%r418, %r416, 224;
	add.s32 	%r419, %r418, -128;
	shr.u32 	%r420, %r419, 5;
	mul.wide.u32 	%rd186, %r420, 4;
	sub.s64 	%rd187, %rd35, %rd186;
	ld.local.u32 	%r1665, [%rd187+24];
	ld.local.u32 	%r1666, [%rd187+20];
	setp.eq.s32 	%p14, %r417, 0;
	@%p14 bra 	$L__BB3_11;
	shf.l.wrap.b32 	%r1665, %r1666, %r1665, %r417;
	ld.local.u32 	%r427, [%rd187+16];
	shf.l.wrap.b32 	%r1666, %r427, %r1666, %r417;
$L__BB3_11:
	shr.u32 	%r428, %r1665, 30;
	shf.l.wrap.b32 	%r429, %r1666, %r1665, 2;
	shl.b32 	%r430, %r1666, 2;
	shr.u32 	%r431, %r429, 31;
	add.s32 	%r432, %r431, %r428;
	neg.s32 	%r433, %r432;
	setp.lt.s32 	%p15, %r412, 0;
	selp.b32 	%r1667, %r433, %r432, %p15;
	xor.b32  	%r435, %r429, %r412;
	shr.s32 	%r436, %r429, 31;
	xor.b32  	%r437, %r436, %r429;
	xor.b32  	%r438, %r436, %r430;
	cvt.u64.u32 	%rd190, %r437;
	shl.b64 	%rd191, %rd190, 32;
	cvt.u64.u32 	%rd192, %r438;
	or.b64  	%rd193, %rd191, %rd192;
	cvt.rn.f64.s64 	%fd1, %rd193;
	mul.f64 	%fd2, %fd1, 0d3BF921FB54442D19;
	cvt.rn.f32.f64 	%f279, %fd2;
	neg.f32 	%f280, %f279;
	setp.lt.s32 	%p16, %r435, 0;
	selp.f32 	%f1513, %f280, %f279, %p16;
$L__BB3_12:
	setp.ltu.f32 	%p17, %f272, 0f47CE4780;
	add.s32 	%r440, %r1667, 1;
	mul.rn.f32 	%f285, %f1513, %f1513;
	and.b32  	%r441, %r1667, 1;
	setp.eq.b32 	%p18, %r441, 1;
	selp.f32 	%f286, %f1513, 0f3F800000, %p18;
	fma.rn.f32 	%f287, %f285, %f286, 0f00000000;
	fma.rn.f32 	%f288, %f285, 0f37CBAC00, 0fBAB607ED;
	selp.f32 	%f289, 0fB94D4153, %f288, %p18;
	selp.f32 	%f290, 0f3C0885E4, 0f3D2AAABB, %p18;
	fma.rn.f32 	%f291, %f289, %f285, %f290;
	selp.f32 	%f292, 0fBE2AAAA8, 0fBEFFFFFF, %p18;
	fma.rn.f32 	%f293, %f291, %f285, %f292;
	fma.rn.f32 	%f294, %f293, %f287, %f286;
	and.b32  	%r442, %r440, 2;
	setp.eq.s32 	%p19, %r442, 0;
	mov.f32 	%f295, 0f00000000;
	sub.f32 	%f296, %f295, %f294;
	selp.f32 	%f18, %f294, %f296, %p19;
	mov.u32 	%r1671, %r1675;
	mov.f32 	%f1514, %f1515;
	@%p17 bra 	$L__BB3_20;
	setp.neu.f32 	%p20, %f272, 0f7F800000;
	@%p20 bra 	$L__BB3_15;
	mov.f32 	%f306, 0f00000000;
	mul.rn.f32 	%f1514, %f267, %f306;
	mov.b32 	%r1671, 0;
	bra.uni 	$L__BB3_20;
$L__BB3_15:
	mov.b64 	%rd1017, 0;
	mov.b32 	%r1668, 0;
$L__BB3_16:
	.pragma "nounroll";
	mul.wide.u32 	%rd195, %r1668, 4;
	mov.u64 	%rd196, __cudart_i2opi_f;
	add.s64 	%rd197, %rd196, %rd195;
	ld.global.nc.u32 	%r444, [%rd197];
	mov.b32 	%r445, %f267;
	shl.b32 	%r446, %r445, 8;
	or.b32  	%r447, %r446, -2147483648;
	mad.wide.u32 	%rd198, %r444, %r447, %rd1017;
	shr.u64 	%rd1017, %rd198, 32;
	add.s64 	%rd199, %rd34, %rd195;
	st.local.u32 	[%rd199], %rd198;
	add.s32 	%r1668, %r1668, 1;
	setp.ne.s32 	%p21, %r1668, 6;
	@%p21 bra 	$L__BB3_16;
	shr.u32 	%r449, %r445, 23;
	st.local.u32 	[%rd34+24], %rd1017;
	and.b32  	%r450, %r449, 31;
	and.b32  	%r451, %r449, 224;
	add.s32 	%r452, %r451, -128;
	shr.u32 	%r453, %r452, 5;
	mul.wide.u32 	%rd200, %r453, 4;
	sub.s64 	%rd201, %rd34, %rd200;
	ld.local.u32 	%r1669, [%rd201+24];
	ld.local.u32 	%r1670, [%rd201+20];
	setp.eq.s32 	%p22, %r450, 0;
	@%p22 bra 	$L__BB3_19;
	shf.l.wrap.b32 	%r1669, %r1670, %r1669, %r450;
	ld.local.u32 	%r460, [%rd201+16];
	shf.l.wrap.b32 	%r1670, %r460, %r1670, %r450;
$L__BB3_19:
	shr.u32 	%r461, %r1669, 30;
	shf.l.wrap.b32 	%r462, %r1670, %r1669, 2;
	shl.b32 	%r463, %r1670, 2;
	shr.u32 	%r464, %r462, 31;
	add.s32 	%r465, %r464, %r461;
	neg.s32 	%r466, %r465;
	setp.lt.s32 	%p23, %r445, 0;
	selp.b32 	%r1671, %r466, %r465, %p23;
	xor.b32  	%r468, %r462, %r445;
	shr.s32 	%r469, %r462, 31;
	xor.b32  	%r470, %r469, %r462;
	xor.b32  	%r471, %r469, %r463;
	cvt.u64.u32 	%rd204, %r470;
	shl.b64 	%rd205, %rd204, 32;
	cvt.u64.u32 	%rd206, %r471;
	or.b64  	%rd207, %rd205, %rd206;
	cvt.rn.f64.s64 	%fd3, %rd207;
	mul.f64 	%fd4, %fd3, 0d3BF921FB54442D19;
	cvt.rn.f32.f64 	%f303, %fd4;
	neg.f32 	%f304, %f303;
	setp.lt.s32 	%p24, %r468, 0;
	selp.f32 	%f1514, %f304, %f303, %p24;
$L__BB3_20:
	setp.ltu.f32 	%p25, %f272, 0f47CE4780;
	add.s32 	%r473, %r1671, 1;
	mul.rn.f32 	%f309, %f1514, %f1514;
	and.b32  	%r474, %r1671, 1;
	setp.eq.b32 	%p26, %r474, 1;
	selp.f32 	%f310, %f1514, 0f3F800000, %p26;
	fma.rn.f32 	%f311, %f309, %f310, 0f00000000;
	fma.rn.f32 	%f312, %f309, 0f37CBAC00, 0fBAB607ED;
	selp.f32 	%f313, 0fB94D4153, %f312, %p26;
	selp.f32 	%f314, 0f3C0885E4, 0f3D2AAABB, %p26;
	fma.rn.f32 	%f315, %f313, %f309, %f314;
	selp.f32 	%f316, 0fBE2AAAA8, 0fBEFFFFFF, %p26;
	fma.rn.f32 	%f317, %f315, %f309, %f316;
	fma.rn.f32 	%f318, %f317, %f311, %f310;
	and.b32  	%r475, %r473, 2;
	setp.eq.s32 	%p27, %r475, 0;
	mov.f32 	%f319, 0f00000000;
	sub.f32 	%f320, %f319, %f318;
	selp.f32 	%f321, %f318, %f320, %p27;
	neg.f32 	%f22, %f321;
	@%p25 bra 	$L__BB3_28;
	setp.neu.f32 	%p28, %f272, 0f7F800000;
	@%p28 bra 	$L__BB3_23;
	mov.f32 	%f331, 0f00000000;
	mul.rn.f32 	%f1515, %f267, %f331;
	mov.b32 	%r1675, 0;
	bra.uni 	$L__BB3_28;
$L__BB3_23:
	mov.b64 	%rd1018, 0;
	mov.b32 	%r1672, 0;
$L__BB3_24:
	.pragma "nounroll";
	mul.wide.u32 	%rd209, %r1672, 4;
	mov.u64 	%rd210, __cudart_i2opi_f;
	add.s64 	%rd211, %rd210, %rd209;
	ld.global.nc.u32 	%r477, [%rd211];
	mov.b32 	%r478, %f267;
	shl.b32 	%r479, %r478, 8;
	or.b32  	%r480, %r479, -2147483648;
	mad.wide.u32 	%rd212, %r477, %r480, %rd1018;
	shr.u64 	%rd1018, %rd212, 32;
	add.s64 	%rd213, %rd33, %rd209;
	st.local.u32 	[%rd213], %rd212;
	add.s32 	%r1672, %r1672, 1;
	setp.ne.s32 	%p29, %r1672, 6;
	@%p29 bra 	$L__BB3_24;
	shr.u32 	%r482, %r478, 23;
	st.local.u32 	[%rd33+24], %rd1018;
	and.b32  	%r483, %r482, 31;
	and.b32  	%r484, %r482, 224;
	add.s32 	%r485, %r484, -128;
	shr.u32 	%r486, %r485, 5;
	mul.wide.u32 	%rd214, %r486, 4;
	sub.s64 	%rd215, %rd33, %rd214;
	ld.local.u32 	%r1673, [%rd215+24];
	ld.local.u32 	%r1674, [%rd215+20];
	setp.eq.s32 	%p30, %r483, 0;
	@%p30 bra 	$L__BB3_27;
	shf.l.wrap.b32 	%r1673, %r1674, %r1673, %r483;
	ld.local.u32 	%r493, [%rd215+16];
	shf.l.wrap.b32 	%r1674, %r493, %r1674, %r483;
$L__BB3_27:
	shr.u32 	%r494, %r1673, 30;
	shf.l.wrap.b32 	%r495, %r1674, %r1673, 2;
	shl.b32 	%r496, %r1674, 2;
	shr.u32 	%r497, %r495, 31;
	add.s32 	%r498, %r497, %r494;
	neg.s32 	%r499, %r498;
	setp.lt.s32 	%p31, %r478, 0;
	selp.b32 	%r1675, %r499, %r498, %p31;
	xor.b32  	%r501, %r495, %r478;
	shr.s32 	%r502, %r495, 31;
	xor.b32  	%r503, %r502, %r495;
	xor.b32  	%r504, %r502, %r496;
	cvt.u64.u32 	%rd218, %r503;
	shl.b64 	%rd219, %rd218, 32;
	cvt.u64.u32 	%rd220, %r504;
	or.b64  	%rd221, %rd219, %rd220;
	cvt.rn.f64.s64 	%fd5, %rd221;
	mul.f64 	%fd6, %fd5, 0d3BF921FB54442D19;
	cvt.rn.f32.f64 	%f328, %fd6;
	neg.f32 	%f329, %f328;
	setp.lt.s32 	%p32, %r501, 0;
	selp.f32 	%f1515, %f329, %f328, %p32;
$L__BB3_28:
	ld.param.u32 	%r1654, [_Z38gpuKernelSphericalHarmonicsBesselDerivIfEvPT_S1_S1_S1_S1_S1_S1_S1_S1_S1_S1_S1_S1_S1_S1_S1_S1_S0_iii_param_20];
	ld.param.u32 	%r1640, [_Z38gpuKernelSphericalHarmonicsBesselDerivIfEvPT_S1_S1_S1_S1_S1_S1_S1_S1_S1_S1_S1_S1_S1_S1_S1_S1_S0_iii_param_19];
	ld.param.u64 	%rd945, [_Z38gpuKernelSphericalHarmonicsBesselDerivIfEvPT_S1_S1_S1_S1_S1_S1_S1_S1_S1_S1_S1_S1_S1_S1_S1_S1_S0_iii_param_3];
	ld.param.u64 	%rd938, [_Z38gpuKernelSphericalHarmonicsBesselDerivIfEvPT_S1_S1_S1_S1_S1_S1_S1_S1_S1_S1_S1_S1_S1_S1_S1_S1_S0_iii_param_2];
	ld.param.u64 	%rd931, [_Z38gpuKernelSphericalHarmonicsBesselDerivIfEvPT_S1_S1_S1_S1_S1_S1_S1_S1_S1_S1_S1_S1_S1_S1_S1_S1_S0_iii_param_1];
	ld.param.u64 	%rd924, [_Z38gpuKernelSphericalHarmonicsBesselDerivIfEvPT_S1_S1_S1_S1_S1_S1_S1_S1_S1_S1_S1_S1_S1_S1_S1_S1_S0_iii_param_0];
	div.rn.f32 	%f333, %f18, %f267;
	mul.rn.f32 	%f334, %f1515, %f1515;
	and.b32  	%r506, %r1675, 1;
	setp.eq.b32 	%p33, %r506, 1;
	selp.f32 	%f335, 0f3F800000, %f1515, %p33;
	fma.rn.f32 	%f336, %f334, %f335, 0f00000000;
	fma.rn.f32 	%f337, %f334, 0f37CBAC00, 0fBAB607ED;
	selp.f32 	%f338, %f337, 0fB94D4153, %p33;
	selp.f32 	%f339, 0f3D2AAABB, 0f3C0885E4, %p33;
	fma.rn.f32 	%f340, %f338, %f334, %f339;
	selp.f32 	%f341, 0fBEFFFFFF, 0fBE2AAAA8, %p33;
	fma.rn.f32 	%f342, %f340, %f334, %f341;
	fma.rn.f32 	%f343, %f342, %f336, %f335;
	and.b32  	%r507, %r1675, 2;
	setp.eq.s32 	%p34, %r507, 0;
	mov.f32 	%f344, 0f00000000;
	sub.f32 	%f345, %f344, %f343;
	selp.f32 	%f346, %f343, %f345, %p34;
	div.rn.f32 	%f347, %f346, %f267;
	mul.f32 	%f348, %f267, %f267;
	div.rn.f32 	%f349, %f22, %f348;
	sub.f32 	%f350, %f349, %f347;
	mul.f32 	%f351, %f13, %f350;
	mul.f32 	%f352, %f6, %f351;
	mul.f32 	%f353, %f7, %f351;
	mul.f32 	%f354, %f3, %f351;
	mad.lo.s32 	%r508, %r1663, %r1654, %r1662;
	mul.f32 	%f355, %f1, %f352;
	mul.f32 	%f356, %f11, 0f00000000;
	fma.rn.f32 	%f357, %f8, 0f00000000, %f356;
	fma.rn.f32 	%f358, %f357, %f333, %f355;
	cvta.to.global.u64 	%rd222, %rd924;
	mul.wide.s32 	%rd223, %r508, 4;
	add.s64 	%rd224, %rd222, %rd223;
	st.global.f32 	[%rd224], %f358;
	mul.f32 	%f359, %f1, %f353;
	mul.f32 	%f360, %f12, 0f00000000;
	fma.rn.f32 	%f361, %f9, 0f00000000, %f360;
	fma.rn.f32 	%f362, %f361, %f333, %f359;
	cvta.to.global.u64 	%rd225, %rd938;
	add.s64 	%rd226, %rd225, %rd223;
	st.global.f32 	[%rd226], %f362;
	mul.f32 	%f363, %f1, %f354;
	fma.rn.f32 	%f364, %f10, 0f00000000, 0f00000000;
	fma.rn.f32 	%f365, %f364, %f333, %f363;
	add.s64 	%rd227, %rd36, %rd223;
	st.global.f32 	[%rd227], %f365;
	mul.f32 	%f366, %f352, 0f00000000;
	fma.rn.f32 	%f367, %f357, %f333, %f366;
	cvta.to.global.u64 	%rd228, %rd931;
	add.s64 	%rd229, %rd228, %rd223;
	st.global.f32 	[%rd229], %f367;
	mul.f32 	%f368, %f353, 0f00000000;
	fma.rn.f32 	%f369, %f361, %f333, %f368;
	cvta.to.global.u64 	%rd230, %rd945;
	add.s64 	%rd231, %rd230, %rd223;
	st.global.f32 	[%rd231], %f369;
	mul.f32 	%f370, %f354, 0f00000000;
	fma.rn.f32 	%f371, %f364, %f333, %f370;
	add.s64 	%rd232, %rd37, %rd223;
	st.global.f32 	[%rd232], %f371;
	add.s32 	%r1663, %r1663, 1;
	setp.ne.s32 	%p35, %r1663, %r1640;
	@%p35 bra 	$L__BB3_4;
$L__BB3_29:
	mul.f32 	%f372, %f4, 0f3F22F983;
	cvt.rni.s32.f32 	%r1683, %f372;
	cvt.rn.f32.s32 	%f373, %r1683;
	fma.rn.f32 	%f374, %f373, 0fBFC90FDA, %f4;
	fma.rn.f32 	%f375, %f373, 0fB3A22168, %f374;
	fma.rn.f32 	%f1517, %f373, 0fA7C234C5, %f375;
	abs.f32 	%f376, %f4;
	setp.ltu.f32 	%p36, %f376, 0f47CE4780;
	mov.u32 	%r1679, %r1683;
	mov.f32 	%f1516, %f1517;
	@%p36 bra 	$L__BB3_37;
	setp.neu.f32 	%p37, %f376, 0f7F800000;
	@%p37 bra 	$L__BB3_32;
	mov.f32 	%f380, 0f00000000;
	mul.rn.f32 	%f1516, %f4, %f380;
	mov.b32 	%r1679, 0;
	bra.uni 	$L__BB3_37;
$L__BB3_32:
	mov.b64 	%rd1019, 0;
	mov.b32 	%r1676, 0;
$L__BB3_33:
	.pragma "nounroll";
	mul.wide.u32 	%rd234, %r1676, 4;
	mov.u64 	%rd235, __cudart_i2opi_f;
	add.s64 	%rd236, %rd235, %rd234;
	ld.global.nc.u32 	%r510, [%rd236];
	mov.b32 	%r511, %f4;
	shl.b32 	%r512, %r511, 8;
	or.b32  	%r513, %r512, -2147483648;
	mad.wide.u32 	%rd237, %r510, %r513, %rd1019;
	shr.u64 	%rd1019, %rd237, 32;
	add.s64 	%rd238, %rd32, %rd234;
	st.local.u32 	[%rd238], %rd237;
	add.s32 	%r1676, %r1676, 1;
	setp.ne.s32 	%p38, %r1676, 6;
	@%p38 bra 	$L__BB3_33;
	shr.u32 	%r515, %r511, 23;
	st.local.u32 	[%rd32+24], %rd1019;
	and.b32  	%r516, %r515, 31;
	and.b32  	%r517, %r515, 224;
	add.s32 	%r518, %r517, -128;
	shr.u32 	%r519, %r518, 5;
	mul.wide.u32 	%rd239, %r519, 4;
	sub.s64 	%rd240, %rd32, %rd239;
	ld.local.u32 	%r1677, [%rd240+24];
	ld.local.u32 	%r1678, [%rd240+20];
	setp.eq.s32 	%p39, %r516, 0;
	@%p39 bra 	$L__BB3_36;
	shf.l.wrap.b32 	%r1677, %r1678, %r1677, %r516;
	ld.local.u32 	%r526, [%rd240+16];
	shf.l.wrap.b32 	%r1678, %r526, %r1678, %r516;
$L__BB3_36:
	shr.u32 	%r527, %r1677, 30;
	shf.l.wrap.b32 	%r528, %r1678, %r1677, 2;
	shl.b32 	%r529, %r1678, 2;
	shr.u32 	%r530, %r528, 31;
	add.s32 	%r531, %r530, %r527;
	neg.s32 	%r532, %r531;
	setp.lt.s32 	%p40, %r511, 0;
	selp.b32 	%r1679, %r532, %r531, %p40;
	xor.b32  	%r534, %r528, %r511;
	shr.s32 	%r535, %r528, 31;
	xor.b32  	%r536, %r535, %r528;
	xor.b32  	%r537, %r535, %r529;
	cvt.u64.u32 	%rd243, %r536;
	shl.b64 	%rd244, %rd243, 32;
	cvt.u64.u32 	%rd245, %r537;
	or.b64  	%rd246, %rd244, %rd245;
	cvt.rn.f64.s64 	%fd7, %rd246;
	mul.f64 	%fd8, %fd7, 0d3BF921FB54442D19;
	cvt.rn.f32.f64 	%f378, %fd8;
	neg.f32 	%f379, %f378;
	setp.lt.s32 	%p41, %r534, 0;
	selp.f32 	%f1516, %f379, %f378, %p41;
$L__BB3_37:
	setp.ltu.f32 	%p42, %f376, 0f47CE4780;
	add.s32 	%r539, %r1679, 1;
	mul.rn.f32 	%f382, %f1516, %f1516;
	and.b32  	%r540, %r1679, 1;
	setp.eq.b32 	%p43, %r540, 1;
	selp.f32 	%f383, %f1516, 0f3F800000, %p43;
	fma.rn.f32 	%f384, %f382, %f383, 0f00000000;
	fma.rn.f32 	%f385, %f382, 0f37CBAC00, 0fBAB607ED;
	selp.f32 	%f386, 0fB94D4153, %f385, %p43;
	selp.f32 	%f387, 0f3C0885E4, 0f3D2AAABB, %p43;
	fma.rn.f32 	%f388, %f386, %f382, %f387;
	selp.f32 	%f389, 0fBE2AAAA8, 0fBEFFFFFF, %p43;
	fma.rn.f32 	%f390, %f388, %f382, %f389;
	fma.rn.f32 	%f391, %f390, %f384, %f383;
	and.b32  	%r541, %r539, 2;
	setp.eq.s32 	%p44, %r541, 0;
	mov.f32 	%f392, 0f00000000;
	sub.f32 	%f393, %f392, %f391;
	selp.f32 	%f30, %f391, %f393, %p44;
	@%p42 bra 	$L__BB3_45;
	setp.neu.f32 	%p45, %f376, 0f7F800000;
	@%p45 bra 	$L__BB3_40;
	mov.f32 	%f397, 0f00000000;
	mul.rn.f32 	%f1517, %f4, %f397;
	mov.b32 	%r1683, 0;
	bra.uni 	$L__BB3_45;
$L__BB3_40:
	mov.b32 	%r47, %f4;
	mov.b64 	%rd1020, 0;
	mov.b32 	%r1680, 0;
$L__BB3_41:
	.pragma "nounroll";
	mul.wide.u32 	%rd248, %r1680, 4;
	mov.u64 	%rd249, __cudart_i2opi_f;
	add.s64 	%rd250, %rd249, %rd248;
	ld.global.nc.u32 	%r543, [%rd250];
	shl.b32 	%r544, %r47, 8;
	or.b32  	%r545, %r544, -2147483648;
	mad.wide.u32 	%rd251, %r543, %r545, %rd1020;
	shr.u64 	%rd1020, %rd251, 32;
	add.s64 	%rd252, %rd31, %rd248;
	st.local.u32 	[%rd252], %rd251;
	add.s32 	%r1680, %r1680, 1;
	setp.ne.s32 	%p46, %r1680, 6;
	@%p46 bra 	$L__BB3_41;
	shr.u32 	%r546, %r47, 23;
	st.local.u32 	[%rd31+24], %rd1020;
	and.b32  	%r547, %r546, 31;
	and.b32  	%r548, %r546, 224;
	add.s32 	%r549, %r548, -128;
	shr.u32 	%r550, %r549, 5;
	mul.wide.u32 	%rd253, %r550, 4;
	sub.s64 	%rd254, %rd31, %rd253;
	ld.local.u32 	%r1681, [%rd254+24];
	ld.local.u32 	%r1682, [%rd254+20];
	setp.eq.s32 	%p47, %r547, 0;
	@%p47 bra 	$L__BB3_44;
	shf.l.wrap.b32 	%r1681, %r1682, %r1681, %r547;
	ld.local.u32 	%r556, [%rd254+16];
	shf.l.wrap.b32 	%r1682, %r556, %r1682, %r547;
$L__BB3_44:
	shr.u32 	%r557, %r1681, 30;
	shf.l.wrap.b32 	%r558, %r1682, %r1681, 2;
	shl.b32 	%r559, %r1682, 2;
	shr.u32 	%r560, %r558, 31;
	add.s32 	%r561, %r560, %r557;
	neg.s32 	%r562, %r561;
	setp.lt.s32 	%p48, %r47, 0;
	selp.b32 	%r1683, %r562, %r561, %p48;
	xor.b32  	%r563, %r558, %r47;
	shr.s32 	%r564, %r558, 31;
	xor.b32  	%r565, %r564, %r558;
	xor.b32  	%r566, %r564, %r559;
	cvt.u64.u32 	%rd257, %r565;
	shl.b64 	%rd258, %rd257, 32;
	cvt.u64.u32 	%rd259, %r566;
	or.b64  	%rd260, %rd258, %rd259;
	cvt.rn.f64.s64 	%fd9, %rd260;
	mul.f64 	%fd10, %fd9, 0d3BF921FB54442D19;
	cvt.rn.f32.f64 	%f395, %fd10;
	neg.f32 	%f396, %f395;
	setp.lt.s32 	%p49, %r563, 0;
	selp.f32 	%f1517, %f396, %f395, %p49;
$L__BB3_45:
	ld.param.u32 	%r1641, [_Z38gpuKernelSphericalHarmonicsBesselDerivIfEvPT_S1_S1_S1_S1_S1_S1_S1_S1_S1_S1_S1_S1_S1_S1_S1_S1_S0_iii_param_19];
	ld.param.f32 	%f1510, [_Z38gpuKernelSphericalHarmonicsBesselDerivIfEvPT_S1_S1_S1_S1_S1_S1_S1_S1_S1_S1_S1_S1_S1_S1_S1_S1_S0_iii_param_17];
	ld.param.u64 	%rd1011, [_Z38gpuKernelSphericalHarmonicsBesselDerivIfEvPT_S1_S1_S1_S1_S1_S1_S1_S1_S1_S1_S1_S1_S1_S1_S1_S1_S0_iii_param_16];
	ld.param.u64 	%rd1000, [_Z38gpuKernelSphericalHarmonicsBesselDerivIfEvPT_S1_S1_S1_S1_S1_S1_S1_S1_S1_S1_S1_S1_S1_S1_S1_S1_S0_iii_param_14];
	ld.param.u64 	%rd994, [_Z38gpuKernelSphericalHarmonicsBesselDerivIfEvPT_S1_S1_S1_S1_S1_S1_S1_S1_S1_S1_S1_S1_S1_S1_S1_S1_S0_iii_param_13];
	ld.param.u64 	%rd983, [_Z38gpuKernelSphericalHarmonicsBesselDerivIfEvPT_S1_S1_S1_S1_S1_S1_S1_S1_S1_S1_S1_S1_S1_S1_S1_S1_S0_iii_param_11];
	ld.param.u64 	%rd976, [_Z38gpuKernelSphericalHarmonicsBesselDerivIfEvPT_S1_S1_S1_S1_S1_S1_S1_S1_S1_S1_S1_S1_S1_S1_S1_S1_S0_iii_param_10];
	setp.lt.s32 	%p50, %r1641, 1;
	mul.rn.f32 	%f398, %f1517, %f1517;
	and.b32  	%r568, %r1683, 1;
	setp.eq.b32 	%p51, %r568, 1;
	selp.f32 	%f399, 0f3F800000, %f1517, %p51;
	fma.rn.f32 	%f400, %f398, %f399, 0f00000000;
	fma.rn.f32 	%f401, %f398, 0f37CBAC00, 0fBAB607ED;
	selp.f32 	%f402, %f401, 0fB94D4153, %p51;
	selp.f32 	%f403, 0f3D2AAABB, 0f3C0885E4, %p51;
	fma.rn.f32 	%f404, %f402, %f398, %f403;
	selp.f32 	%f405, 0fBEFFFFFF, 0fBE2AAAA8, %p51;
	fma.rn.f32 	%f406, %f404, %f398, %f405;
	fma.rn.f32 	%f407, %f406, %f400, %f399;
	and.b32  	%r569, %r1683, 2;
	setp.eq.s32 	%p52, %r569, 0;
	mov.f32 	%f408, 0f00000000;
	sub.f32 	%f409, %f408, %f407;
	selp.f32 	%f34, %f407, %f409, %p52;
	neg.f32 	%f35, %f34;
	neg.f32 	%f36, %f30;
	cvta.to.global.u64 	%rd52, %rd976;
	st.global.f32 	[%rd52], %f30;
	st.global.f32 	[%rd52+4], %f35;
	cvta.to.global.u64 	%rd261, %rd994;
	st.global.f32 	[%rd261], %f35;
	st.global.f32 	[%rd261+4], %f36;
	cvta.to.global.u64 	%rd262, %rd983;
	mov.b32 	%r570, 1065353216;
	st.global.u32 	[%rd262], %r570;
	cvta.to.global.u64 	%rd263, %rd1000;
	mov.b32 	%r571, 0;
	st.global.u32 	[%rd263], %r571;
	cvta.to.global.u64 	%rd264, %rd1011;
	ld.global.f32 	%f410, [%rd264+4];
	mul.f32 	%f411, %f410, 0f40400000;
	mul.f32 	%f412, %f1510, 0f40800000;
	mul.f32 	%f413, %f412, %f410;
	div.rn.f32 	%f414, %f411, %f413;
	sqrt.rn.f32 	%f37, %f414;
	mul.f32 	%f415, %f37, %f35;
	mul.f32 	%f416, %f8, %f415;
	fma.rn.f32 	%f38, %f11, 0f00000000, %f416;
	mul.f32 	%f417, %f9, %f415;
	fma.rn.f32 	%f39, %f12, 0f00000000, %f417;
	fma.rn.f32 	%f40, %f10, %f415, 0f00000000;
	@%p50 bra 	$L__BB3_88;
	ld.global.f32 	%f418, [%rd52];
	mul.f32 	%f41, %f37, %f418;
	mov.b32 	%r1684, 0;
$L__BB3_47:
	ld.param.u32 	%r1629, [_Z38gpuKernelSphericalHarmonicsBesselDerivIfEvPT_S1_S1_S1_S1_S1_S1_S1_S1_S1_S1_S1_S1_S1_S1_S1_S1_S0_iii_param_18];
	ld.param.u64 	%rd968, [_Z38gpuKernelSphericalHarmonicsBesselDerivIfEvPT_S1_S1_S1_S1_S1_S1_S1_S1_S1_S1_S1_S1_S1_S1_S1_S1_S0_iii_param_9];
	mad.lo.s32 	%r573, %r1684, %r1629, %r1684;
	cvta.to.global.u64 	%rd265, %rd968;
	mul.wide.s32 	%rd266, %r573, 4;
	add.s64 	%rd267, %rd265, %rd266;
	ld.global.f32 	%f42, [%rd267+4];
	mul.f32 	%f419, %f2, %f42;
	mul.f32 	%f420, %f419, 0f3F22F983;
	cvt.rni.s32.f32 	%r1704, %f420;
	cvt.rn.f32.s32 	%f421, %r1704;
	fma.rn.f32 	%f422, %f421, 0fBFC90FDA, %f419;
	fma.rn.f32 	%f423, %f421, 0fB3A22168, %f422;
	fma.rn.f32 	%f1522, %f421, 0fA7C234C5, %f423;
	abs.f32 	%f424, %f419;
	setp.ltu.f32 	%p53, %f424, 0f47CE4780;
	mov.u32 	%r1688, %r1704;
	mov.f32 	%f1518, %f1522;
	@%p53 bra 	$L__BB3_55;
	setp.neu.f32 	%p54, %f424, 0f7F800000;
	@%p54 bra 	$L__BB3_50;
	mov.f32 	%f434, 0f00000000;
	mul.rn.f32 	%f1518, %f419, %f434;
	mov.b32 	%r1688, 0;
	bra.uni 	$L__BB3_55;
$L__BB3_50:
	mov.b64 	%rd1021, 0;
	mov.b32 	%r1685, 0;
$L__BB3_51:
	.pragma "nounroll";
	mul.wide.u32 	%rd269, %r1685, 4;
	mov.u64 	%rd270, __cudart_i2opi_f;
	add.s64 	%rd271, %rd270, %rd269;
	ld.global.nc.u32 	%r575, [%rd271];
	mov.b32 	%r576, %f419;
	shl.b32 	%r577, %r576, 8;
	or.b32  	%r578, %r577, -2147483648;
	mad.wide.u32 	%rd272, %r575, %r578, %rd1021;
	shr.u64 	%rd1021, %rd272, 32;
	add.s64 	%rd273, %rd30, %rd269;
	st.local.u32 	[%rd273], %rd272;
	add.s32 	%r1685, %r1685, 1;
	setp.ne.s32 	%p55, %r1685, 6;
	@%p55 bra 	$L__BB3_51;
	shr.u32 	%r580, %r576, 23;
	st.local.u32 	[%rd30+24], %rd1021;
	and.b32  	%r581, %r580, 31;
	and.b32  	%r582, %r580, 224;
	add.s32 	%r583, %r582, -128;
	shr.u32 	%r584, %r583, 5;
	mul.wide.u32 	%rd274, %r584, 4;
	sub.s64 	%rd275, %rd30, %rd274;
	ld.local.u32 	%r1686, [%rd275+24];
	ld.local.u32 	%r1687, [%rd275+20];
	setp.eq.s32 	%p56, %r581, 0;
	@%p56 bra 	$L__BB3_54;
	shf.l.wrap.b32 	%r1686, %r1687, %r1686, %r581;
	ld.local.u32 	%r591, [%rd275+16];
	shf.l.wrap.b32 	%r1687, %r591, %r1687, %r581;
$L__BB3_54:
	shr.u32 	%r592, %r1686, 30;
	shf.l.wrap.b32 	%r593, %r1687, %r1686, 2;
	shl.b32 	%r594, %r1687, 2;
	shr.u32 	%r595, %r593, 31;
	add.s32 	%r596, %r595, %r592;
	neg.s32 	%r597, %r596;
	setp.lt.s32 	%p57, %r576, 0;
	selp.b32 	%r1688, %r597, %r596, %p57;
	xor.b32  	%r599, %r593, %r576;
	shr.s32 	%r600, %r593, 31;
	xor.b32  	%r601, %r600, %r593;
	xor.b32  	%r602, %r600, %r594;
	cvt.u64.u32 	%rd278, %r601;
	shl.b64 	%rd279, %rd278, 32;
	cvt.u64.u32 	%rd280, %r602;
	or.b64  	%rd281, %rd279, %rd280;
	cvt.rn.f64.s64 	%fd11, %rd281;
	mul.f64 	%fd12, %fd11, 0d3BF921FB54442D19;
	cvt.rn.f32.f64 	%f431, %fd12;
	neg.f32 	%f432, %f431;
	setp.lt.s32 	%p58, %r599, 0;
	selp.f32 	%f1518, %f432, %f431, %p58;
$L__BB3_55:
	setp.ltu.f32 	%p59, %f424, 0f47CE4780;
	add.s32 	%r604, %r1688, 1;
	mul.rn.f32 	%f437, %f1518, %f1518;
	and.b32  	%r605, %r1688, 1;
	setp.eq.b32 	%p60, %r605, 1;
	selp.f32 	%f438, %f1518, 0f3F800000, %p60;
	fma.rn.f32 	%f439, %f437, %f438, 0f00000000;
	fma.rn.f32 	%f440, %f437, 0f37CBAC00, 0fBAB607ED;
	selp.f32 	%f441, 0fB94D4153, %f440, %p60;
	selp.f32 	%f442, 0f3C0885E4, 0f3D2AAABB, %p60;
	fma.rn.f32 	%f443, %f441, %f437, %f442;
	selp.f32 	%f444, 0fBE2AAAA8, 0fBEFFFFFF, %p60;
	fma.rn.f32 	%f445, %f443, %f437, %f444;
	fma.rn.f32 	%f446, %f445, %f439, %f438;
	and.b32  	%r606, %r604, 2;
	setp.eq.s32 	%p61, %r606, 0;
	mov.f32 	%f447, 0f00000000;
	sub.f32 	%f448, %f447, %f446;
	selp.f32 	%f47, %f446, %f448, %p61;
	mov.u32 	%r1692, %r1704;
	mov.f32 	%f1519, %f1522;
	@%p59 bra 	$L__BB3_63;
	setp.neu.f32 	%p62, %f424, 0f7F800000;
	@%p62 bra 	$L__BB3_58;
	mov.f32 	%f458, 0f00000000;
	mul.rn.f32 	%f1519, %f419, %f458;
	mov.b32 	%r1692, 0;
	bra.uni 	$L__BB3_63;
$L__BB3_58:
	mov.b64 	%rd1022, 0;
	mov.b32 	%r1689, 0;
$L__BB3_59:
	.pragma "nounroll";
	mul.wide.u32 	%rd283, %r1689, 4;
	mov.u64 	%rd284, __cudart_i2opi_f;
	add.s64 	%rd285, %rd284, %rd283;
	ld.global.nc.u32 	%r608, [%rd285];
	mov.b32 	%r609, %f419;
	shl.b32 	%r610, %r609, 8;
	or.b32  	%r611, %r610, -2147483648;
	mad.wide.u32 	%rd286, %r608, %r611, %rd1022;
	shr.u64 	%rd1022, %rd286, 32;
	add.s64 	%rd287, %rd29, %rd283;
	st.local.u32 	[%rd287], %rd286;
	add.s32 	%r1689, %r1689, 1;
	setp.ne.s32 	%p63, %r1689, 6;
	@%p63 bra 	$L__BB3_59;
	shr.u32 	%r613, %r609, 23;
	st.local.u32 	[%rd29+24], %rd1022;
	and.b32  	%r614, %r613, 31;
	and.b32  	%r615, %r613, 224;
	add.s32 	%r616, %r615, -128;
	shr.u32 	%r617, %r616, 5;
	mul.wide.u32 	%rd288, %r617, 4;
	sub.s64 	%rd289, %rd29, %rd288;
	ld.local.u32 	%r1690, [%rd289+24];
	ld.local.u32 	%r1691, [%rd289+20];
	setp.eq.s32 	%p64, %r614, 0;
	@%p64 bra 	$L__BB3_62;
	shf.l.wrap.b32 	%r1690, %r1691, %r1690, %r614;
	ld.local.u32 	%r624, [%rd289+16];
	shf.l.wrap.b32 	%r1691, %r624, %r1691, %r614;
$L__BB3_62:
	shr.u32 	%r625, %r1690, 30;
	shf.l.wrap.b32 	%r626, %r1691, %r1690, 2;
	shl.b32 	%r627, %r1691, 2;
	shr.u32 	%r628, %r626, 31;
	add.s32 	%r629, %r628, %r625;
	neg.s32 	%r630, %r629;
	setp.lt.s32 	%p65, %r609, 0;
	selp.b32 	%r1692, %r630, %r629, %p65;
	xor.b32  	%r632, %r626, %r609;
	shr.s32 	%r633, %r626, 31;
	xor.b32  	%r634, %r633, %r626;
	xor.b32  	%r635, %r633, %r627;
	cvt.u64.u32 	%rd292, %r634;
	shl.b64 	%rd293, %rd292, 32;
	cvt.u64.u32 	%rd294, %r635;
	or.b64  	%rd295, %rd293, %rd294;
	cvt.rn.f64.s64 	%fd13, %rd295;
	mul.f64 	%fd14, %fd13, 0d3BF921FB54442D19;
	cvt.rn.f32.f64 	%f455, %fd14;
	neg.f32 	%f456, %f455;
	setp.lt.s32 	%p66, %r632, 0;
	selp.f32 	%f1519, %f456, %f455, %p66;
$L__BB3_63:
	mul.rn.f32 	%f461, %f1519, %f1519;
	and.b32  	%r637, %r1692, 1;
	setp.eq.b32 	%p68, %r637, 1;
	selp.f32 	%f462, 0f3F800000, %f1519, %p68;
	fma.rn.f32 	%f463, %f461, %f462, 0f00000000;
	fma.rn.f32 	%f464, %f461, 0f37CBAC00, 0fBAB607ED;
	selp.f32 	%f465, %f464, 0fB94D4153, %p68;
	selp.f32 	%f466, 0f3D2AAABB, 0f3C0885E4, %p68;
	fma.rn.f32 	%f467, %f465, %f461, %f466;
	selp.f32 	%f468, 0fBEFFFFFF, 0fBE2AAAA8, %p68;
	fma.rn.f32 	%f469, %f467, %f461, %f468;
	fma.rn.f32 	%f470, %f469, %f463, %f462;
	and.b32  	%r638, %r1692, 2;
	setp.eq.s32 	%p69, %r638, 0;
	mov.f32 	%f471, 0f00000000;
	sub.f32 	%f472, %f471, %f470;
	selp.f32 	%f473, %f470, %f472, %p69;
	div.rn.f32 	%f474, %f473, %f419;
	mul.f32 	%f475, %f419, %f419;
	div.rn.f32 	%f476, %f47, %f475;
	add.f32 	%f51, %f476, %f474;
	mov.u32 	%r1696, %r1704;
	mov.f32 	%f1520, %f1522;
	@%p59 bra 	$L__BB3_71;
	setp.neu.f32 	%p70, %f424, 0f7F800000;
	@%p70 bra 	$L__BB3_66;
	mov.f32 	%f486, 0f00000000;
	mul.rn.f32 	%f1520, %f419, %f486;
	mov.b32 	%r1696, 0;
	bra.uni 	$L__BB3_71;
$L__BB3_66:
	mov.b64 	%rd1023, 0;
	mov.b32 	%r1693, 0;
$L__BB3_67:
	.pragma "nounroll";
	mul.wide.u32 	%rd297, %r1693, 4;
	mov.u64 	%rd298, __cudart_i2opi_f;
	add.s64 	%rd299, %rd298, %rd297;
	ld.global.nc.u32 	%r640, [%rd299];
	mov.b32 	%r641, %f419;
	shl.b32 	%r642, %r641, 8;
	or.b32  	%r643, %r642, -2147483648;
	mad.wide.u32 	%rd300, %r640, %r643, %rd1023;
	shr.u64 	%rd1023, %rd300, 32;
	add.s64 	%rd301, %rd28, %rd297;
	st.local.u32 	[%rd301], %rd300;
	add.s32 	%r1693, %r1693, 1;
	setp.ne.s32 	%p71, %r1693, 6;
	@%p71 bra 	$L__BB3_67;
	shr.u32 	%r645, %r641, 23;
	st.local.u32 	[%rd28+24], %rd1023;
	and.b32  	%r646, %r645, 31;
	and.b32  	%r647, %r645, 224;
	add.s32 	%r648, %r647, -128;
	shr.u32 	%r649, %r648, 5;
	mul.wide.u32 	%rd302, %r649, 4;
	sub.s64 	%rd303, %rd28, %rd302;
	ld.local.u32 	%r1694, [%rd303+24];
	ld.local.u32 	%r1695, [%rd303+20];
	setp.eq.s32 	%p72, %r646, 0;
	@%p72 bra 	$L__BB3_70;
	shf.l.wrap.b32 	%r1694, %r1695, %r1694, %r646;
	ld.local.u32 	%r656, [%rd303+16];
	shf.l.wrap.b32 	%r1695, %r656, %r1695, %r646;
$L__BB3_70:
	shr.u32 	%r657, %r1694, 30;
	shf.l.wrap.b32 	%r658, %r1695, %r1694, 2;
	shl.b32 	%r659, %r1695, 2;
	shr.u32 	%r660, %r658, 31;
	add.s32 	%r661, %r660, %r657;
	neg.s32 	%r662, %r661;
	setp.lt.s32 	%p73, %r641, 0;
	selp.b32 	%r1696, %r662, %r661, %p73;
	xor.b32  	%r664, %r658, %r641;
	shr.s32 	%r665, %r658, 31;
	xor.b32  	%r666, %r665, %r658;
	xor.b32  	%r667, %r665, %r659;
	cvt.u64.u32 	%rd306, %r666;
	shl.b64 	%rd307, %rd306, 32;
	cvt.u64.u32 	%rd308, %r667;
	or.b64  	%rd309, %rd307, %rd308;
	cvt.rn.f64.s64 	%fd15, %rd309;
	mul.f64 	%fd16, %fd15, 0d3BF921FB54442D19;
	cvt.rn.f32.f64 	%f483, %fd16;
	neg.f32 	%f484, %f483;
	setp.lt.s32 	%p74, %r664, 0;
	selp.f32 	%f1520, %f484, %f483, %p74;
$L__BB3_71:
	add.s32 	%r669, %r1696, 1;
	mul.rn.f32 	%f489, %f1520, %f1520;
	and.b32  	%r670, %r1696, 1;
	setp.eq.b32 	%p76, %r670, 1;
	selp.f32 	%f490, %f1520, 0f3F800000, %p76;
	fma.rn.f32 	%f491, %f489, %f490, 0f00000000;
	fma.rn.f32 	%f492, %f489, 0f37CBAC00, 0fBAB607ED;
	selp.f32 	%f493, 0fB94D4153, %f492, %p76;
	selp.f32 	%f494, 0f3C0885E4, 0f3D2AAABB, %p76;
	fma.rn.f32 	%f495, %f493, %f489, %f494;
	selp.f32 	%f496, 0fBE2AAAA8, 0fBEFFFFFF, %p76;
	fma.rn.f32 	%f497, %f495, %f489, %f496;
	fma.rn.f32 	%f498, %f497, %f491, %f490;
	and.b32  	%r671, %r669, 2;
	setp.eq.s32 	%p77, %r671, 0;
	mov.f32 	%f499, 0f00000000;
	sub.f32 	%f500, %f499, %f498;
	selp.f32 	%f55, %f498, %f500, %p77;
	mov.u32 	%r1700, %r1704;
	mov.f32 	%f1521, %f1522;
	@%p59 bra 	$L__BB3_79;
	setp.neu.f32 	%p78, %f424, 0f7F800000;
	@%p78 bra 	$L__BB3_74;
	mov.f32 	%f510, 0f00000000;
	mul.rn.f32 	%f1521, %f419, %f510;
	mov.b32 	%r1700, 0;
	bra.uni 	$L__BB3_79;
$L__BB3_74:
	mov.b64 	%rd1024, 0;
	mov.b32 	%r1697, 0;
$L__BB3_75:
	.pragma "nounroll";
	mul.wide.u32 	%rd311, %r1697, 4;
	mov.u64 	%rd312, __cudart_i2opi_f;
	add.s64 	%rd313, %rd312, %rd311;
	ld.global.nc.u32 	%r673, [%rd313];
	mov.b32 	%r674, %f419;
	shl.b32 	%r675, %r674, 8;
	or.b32  	%r676, %r675, -2147483648;
	mad.wide.u32 	%rd314, %r673, %r676, %rd1024;
	shr.u64 	%rd1024, %rd314, 32;
	add.s64 	%rd315, %rd27, %rd311;
	st.local.u32 	[%rd315], %rd314;
	add.s32 	%r1697, %r1697, 1;
	setp.ne.s32 	%p79, %r1697, 6;
	@%p79 bra 	$L__BB3_75;
	shr.u32 	%r678, %r674, 23;
	st.local.u32 	[%rd27+24], %rd1024;
	and.b32  	%r679, %r678, 31;
	and.b32  	%r680, %r678, 224;
	add.s32 	%r681, %r680, -128;
	shr.u32 	%r682, %r681, 5;
	mul.wide.u32 	%rd316, %r682, 4;
	sub.s64 	%rd317, %rd27, %rd316;
	ld.local.u32 	%r1698, [%rd317+24];
	ld.local.u32 	%r1699, [%rd317+20];
	setp.eq.s32 	%p80, %r679, 0;
	@%p80 bra 	$L__BB3_78;
	shf.l.wrap.b32 	%r1698, %r1699, %r1698, %r679;
	ld.local.u32 	%r689, [%rd317+16];
	shf.l.wrap.b32 	%r1699, %r689, %r1699, %r679;
$L__BB3_78:
	shr.u32 	%r690, %r1698, 30;
	shf.l.wrap.b32 	%r691, %r1699, %r1698, 2;
	shl.b32 	%r692, %r1699, 2;
	shr.u32 	%r693, %r691, 31;
	add.s32 	%r694, %r693, %r690;
	neg.s32 	%r695, %r694;
	setp.lt.s32 	%p81, %r674, 0;
	selp.b32 	%r1700, %r695, %r694, %p81;
	xor.b32  	%r697, %r691, %r674;
	shr.s32 	%r698, %r691, 31;
	xor.b32  	%r699, %r698, %r691;
	xor.b32  	%r700, %r698, %r692;
	cvt.u64.u32 	%rd320, %r699;
	shl.b64 	%rd321, %rd320, 32;
	cvt.u64.u32 	%rd322, %r700;
	or.b64  	%rd323, %rd321, %rd322;
	cvt.rn.f64.s64 	%fd17, %rd323;
	mul.f64 	%fd18, %fd17, 0d3BF921FB54442D19;
	cvt.rn.f32.f64 	%f507, %fd18;
	neg.f32 	%f508, %f507;
	setp.lt.s32 	%p82, %r697, 0;
	selp.f32 	%f1521, %f508, %f507, %p82;
$L__BB3_79:
	add.s32 	%r702, %r1700, 1;
	mul.rn.f32 	%f513, %f1521, %f1521;
	and.b32  	%r703, %r1700, 1;
	setp.eq.b32 	%p84, %r703, 1;
	selp.f32 	%f514, %f1521, 0f3F800000, %p84;
	fma.rn.f32 	%f515, %f513, %f514, 0f00000000;
	fma.rn.f32 	%f516, %f513, 0f37CBAC00, 0fBAB607ED;
	selp.f32 	%f517, 0fB94D4153, %f516, %p84;
	selp.f32 	%f518, 0f3C0885E4, 0f3D2AAABB, %p84;
	fma.rn.f32 	%f519, %f517, %f513, %f518;
	selp.f32 	%f520, 0fBE2AAAA8, 0fBEFFFFFF, %p84;
	fma.rn.f32 	%f521, %f519, %f513, %f520;
	fma.rn.f32 	%f522, %f521, %f515, %f514;
	and.b32  	%r704, %r702, 2;
	setp.eq.s32 	%p85, %r704, 0;
	mov.f32 	%f523, 0f00000000;
	sub.f32 	%f524, %f523, %f522;
	selp.f32 	%f525, %f522, %f524, %p85;
	add.f32 	%f526, %f525, %f525;
	mul.f32 	%f528, %f419, %f475;
	div.rn.f32 	%f529, %f526, %f528;
	div.rn.f32 	%f530, %f55, %f419;
	sub.f32 	%f59, %f530, %f529;
	@%p59 bra 	$L__BB3_87;
	setp.neu.f32 	%p86, %f424, 0f7F800000;
	@%p86 bra 	$L__BB3_82;
	mov.f32 	%f540, 0f00000000;
	mul.rn.f32 	%f1522, %f419, %f540;
	mov.b32 	%r1704, 0;
	bra.uni 	$L__BB3_87;
$L__BB3_82:
	mov.b64 	%rd1025, 0;
	mov.b32 	%r1701, 0;
$L__BB3_83:
	.pragma "nounroll";
	mul.wide.u32 	%rd325, %r1701, 4;
	mov.u64 	%rd326, __cudart_i2opi_f;
	add.s64 	%rd327, %rd326, %rd325;
	ld.global.nc.u32 	%r706, [%rd327];
	mov.b32 	%r707, %f419;
	shl.b32 	%r708, %r707, 8;
	or.b32  	%r709, %r708, -2147483648;
	mad.wide.u32 	%rd328, %r706, %r709, %rd1025;
	shr.u64 	%rd1025, %rd328, 32;
	add.s64 	%rd329, %rd26, %rd325;
	st.local.u32 	[%rd329], %rd328;
	add.s32 	%r1701, %r1701, 1;
	setp.ne.s32 	%p87, %r1701, 6;
	@%p87 bra 	$L__BB3_83;
	shr.u32 	%r711, %r707, 23;
	st.local.u32 	[%rd26+24], %rd1025;
	and.b32  	%r712, %r711, 31;
	and.b32  	%r713, %r711, 224;
	add.s32 	%r714, %r713, -128;
	shr.u32 	%r715, %r714, 5;
	mul.wide.u32 	%rd330, %r715, 4;
	sub.s64 	%rd331, %rd26, %rd330;
	ld.local.u32 	%r1702, [%rd331+24];
	ld.local.u32 	%r1703, [%rd331+20];
	setp.eq.s32 	%p88, %r712, 0;
	@%p88 bra 	$L__BB3_86;
	shf.l.wrap.b32 	%r1702, %r1703, %r1702, %r712;
	ld.local.u32 	%r722, [%rd331+16];
	shf.l.wrap.b32 	%r1703, %r722, %r1703, %r712;
$L__BB3_86:
	shr.u32 	%r723, %r1702, 30;
	shf.l.wrap.b32 	%r724, %r1703, %r1702, 2;
	shl.b32 	%r725, %r1703, 2;
	shr.u32 	%r726, %r724, 31;
	add.s32 	%r727, %r726, %r723;
	neg.s32 	%r728, %r727;
	setp.lt.s32 	%p89, %r707, 0;
	selp.b32 	%r1704, %r728, %r727, %p89;
	xor.b32  	%r730, %r724, %r707;
	shr.s32 	%r731, %r724, 31;
	xor.b32  	%r732, %r731, %r724;
	xor.b32  	%r733, %r731, %r725;
	cvt.u64.u32 	%rd334, %r732;
	shl.b64 	%rd335, %rd334, 32;
	cvt.u64.u32 	%rd336, %r733;
	or.b64  	%rd337, %rd335, %rd336;
	cvt.rn.f64.s64 	%fd19, %rd337;
	mul.f64 	%fd20, %fd19, 0d3BF921FB54442D19;
	cvt.rn.f32.f64 	%f537, %fd20;
	neg.f32 	%f538, %f537;
	setp.lt.s32 	%p90, %r730, 0;
	selp.f32 	%f1522, %f538, %f537, %p90;
$L__BB3_87:
	ld.param.u32 	%r1655, [_Z38gpuKernelSphericalHarmonicsBesselDerivIfEvPT_S1_S1_S1_S1_S1_S1_S1_S1_S1_S1_S1_S1_S1_S1_S1_S1_S0_iii_param_20];
	ld.param.u32 	%r1642, [_Z38gpuKernelSphericalHarmonicsBesselDerivIfEvPT_S1_S1_S1_S1_S1_S1_S1_S1_S1_S1_S1_S1_S1_S1_S1_S1_S0_iii_param_19];
	ld.param.u64 	%rd946, [_Z38gpuKernelSphericalHarmonicsBesselDerivIfEvPT_S1_S1_S1_S1_S1_S1_S1_S1_S1_S1_S1_S1_S1_S1_S1_S1_S0_iii_param_3];
	ld.param.u64 	%rd939, [_Z38gpuKernelSphericalHarmonicsBesselDerivIfEvPT_S1_S1_S1_S1_S1_S1_S1_S1_S1_S1_S1_S1_S1_S1_S1_S1_S0_iii_param_2];
	ld.param.u64 	%rd932, [_Z38gpuKernelSphericalHarmonicsBesselDerivIfEvPT_S1_S1_S1_S1_S1_S1_S1_S1_S1_S1_S1_S1_S1_S1_S1_S1_S0_iii_param_1];
	ld.param.u64 	%rd925, [_Z38gpuKernelSphericalHarmonicsBesselDerivIfEvPT_S1_S1_S1_S1_S1_S1_S1_S1_S1_S1_S1_S1_S1_S1_S1_S1_S0_iii_param_0];
	mul.rn.f32 	%f541, %f1522, %f1522;
	and.b32  	%r735, %r1704, 1;
	setp.eq.b32 	%p91, %r735, 1;
	selp.f32 	%f542, 0f3F800000, %f1522, %p91;
	fma.rn.f32 	%f543, %f541, %f542, 0f00000000;
	fma.rn.f32 	%f544, %f541, 0f37CBAC00, 0fBAB607ED;
	selp.f32 	%f545, %f544, 0fB94D4153, %p91;
	selp.f32 	%f546, 0f3D2AAABB, 0f3C0885E4, %p91;
	fma.rn.f32 	%f547, %f545, %f541, %f546;
	selp.f32 	%f548, 0fBEFFFFFF, 0fBE2AAAA8, %p91;
	fma.rn.f32 	%f549, %f547, %f541, %f548;
	fma.rn.f32 	%f550, %f549, %f543, %f542;
	and.b32  	%r736, %r1704, 2;
	setp.eq.s32 	%p92, %r736, 0;
	mov.f32 	%f551, 0f00000000;
	sub.f32 	%f552, %f551, %f550;
	selp.f32 	%f553, %f550, %f552, %p92;
	add.f32 	%f554, %f553, %f553;
	div.rn.f32 	%f557, %f554, %f475;
	sub.f32 	%f558, %f59, %f557;
	mul.f32 	%f559, %f42, %f558;
	mul.f32 	%f560, %f6, %f559;
	mul.f32 	%f561, %f7, %f559;
	mul.f32 	%f562, %f3, %f559;
	shl.b32 	%r737, %r1642, 1;
	add.s32 	%r738, %r737, %r1684;
	mad.lo.s32 	%r739, %r738, %r1655, %r1662;
	mul.f32 	%f563, %f41, %f560;
	fma.rn.f32 	%f564, %f38, %f51, %f563;
	cvta.to.global.u64 	%rd338, %rd925;
	mul.wide.s32 	%rd339, %r739, 4;
	add.s64 	%rd340, %rd338, %rd339;
	st.global.f32 	[%rd340], %f564;
	mul.f32 	%f565, %f41, %f561;
	fma.rn.f32 	%f566, %f39, %f51, %f565;
	cvta.to.global.u64 	%rd341, %rd939;
	add.s64 	%rd342, %rd341, %rd339;
	st.global.f32 	[%rd342], %f566;
	mul.f32 	%f567, %f41, %f562;
	fma.rn.f32 	%f568, %f40, %f51, %f567;
	add.s64 	%rd343, %rd36, %rd339;
	st.global.f32 	[%rd343], %f568;
	mul.f32 	%f569, %f560, 0f00000000;
	mul.f32 	%f570, %f11, 0f00000000;
	fma.rn.f32 	%f571, %f8, 0f00000000, %f570;
	fma.rn.f32 	%f572, %f571, %f51, %f569;
	cvta.to.global.u64 	%rd344, %rd932;
	add.s64 	%rd345, %rd344, %rd339;
	st.global.f32 	[%rd345], %f572;
	mul.f32 	%f573, %f561, 0f00000000;
	mul.f32 	%f574, %f12, 0f00000000;
	fma.rn.f32 	%f575, %f9, 0f00000000, %f574;
	fma.rn.f32 	%f576, %f575, %f51, %f573;
	cvta.to.global.u64 	%rd346, %rd946;
	add.s64 	%rd347, %rd346, %rd339;
	st.global.f32 	[%rd347], %f576;
	mul.f32 	%f577, %f562, 0f00000000;
	fma.rn.f32 	%f578, %f10, 0f00000000, 0f00000000;
	fma.rn.f32 	%f579, %f578, %f51, %f577;
	add.s64 	%rd348, %rd37, %rd339;
	st.global.f32 	[%rd348], %f579;
	add.s32 	%r1684, %r1684, 1;
	setp.ne.s32 	%p93, %r1684, %r1642;
	@%p93 bra 	$L__BB3_47;
$L__BB3_88:
	ld.param.f32 	%f1511, [_Z38gpuKernelSphericalHarmonicsBesselDerivIfEvPT_S1_S1_S1_S1_S1_S1_S1_S1_S1_S1_S1_S1_S1_S1_S1_S1_S0_iii_param_17];
	ld.param.u64 	%rd1012, [_Z38gpuKernelSphericalHarmonicsBesselDerivIfEvPT_S1_S1_S1_S1_S1_S1_S1_S1_S1_S1_S1_S1_S1_S1_S1_S1_S0_iii_param_16];
	cvta.to.global.u64 	%rd349, %rd1012;
	ld.global.f32 	%f580, [%rd349];
	mul.f32 	%f581, %f580, 0f40400000;
	ld.global.f32 	%f582, [%rd349+8];
	mul.f32 	%f583, %f1511, 0f40800000;
	mul.f32 	%f584, %f583, %f582;
	div.rn.f32 	%f585, %f581, %f584;
	sqrt.rn.f32 	%f63, %f585;
	mul.f32 	%f586, %f5, 0f3F22F983;
	cvt.rni.s32.f32 	%r1728, %f586;
	cvt.rn.f32.s32 	%f587, %r1728;
	fma.rn.f32 	%f588, %f587, 0fBFC90FDA, %f5;
	fma.rn.f32 	%f589, %f587, 0fB3A22168, %f588;
	fma.rn.f32 	%f1528, %f587, 0fA7C234C5, %f589;
	abs.f32 	%f590, %f5;
	setp.ltu.f32 	%p94, %f590, 0f47CE4780;
	mov.u32 	%r1708, %r1728;
	mov.f32 	%f1523, %f1528;
	@%p94 bra 	$L__BB3_96;
	setp.neu.f32 	%p95, %f590, 0f7F800000;
	@%p95 bra 	$L__BB3_91;
	mov.f32 	%f594, 0f00000000;
	mul.rn.f32 	%f1523, %f5, %f594;
	mov.b32 	%r1708, 0;
	bra.uni 	$L__BB3_96;
$L__BB3_91:
	mov.b64 	%rd1026, 0;
	mov.b32 	%r1705, 0;
$L__BB3_92:
	.pragma "nounroll";
	mul.wide.u32 	%rd351, %r1705, 4;
	mov.u64 	%rd352, __cudart_i2opi_f;
	add.s64 	%rd353, %rd352, %rd351;
	ld.global.nc.u32 	%r741, [%rd353];
	mov.b32 	%r742, %f5;
	shl.b32 	%r743, %r742, 8;
	or.b32  	%r744, %r743, -2147483648;
	mad.wide.u32 	%rd354, %r741, %r744, %rd1026;
	shr.u64 	%rd1026, %rd354, 32;
	add.s64 	%rd355, %rd25, %rd351;
	st.local.u32 	[%rd355], %rd354;
	add.s32 	%r1705, %r1705, 1;
	setp.ne.s32 	%p96, %r1705, 6;
	@%p96 bra 	$L__BB3_92;
	shr.u32 	%r746, %r742, 23;
	st.local.u32 	[%rd25+24], %rd1026;
	and.b32  	%r747, %r746, 31;
	and.b32  	%r748, %r746, 224;
	add.s32 	%r749, %r748, -128;
	shr.u32 	%r750, %r749, 5;
	mul.wide.u32 	%rd356, %r750, 4;
	sub.s64 	%rd357, %rd25, %rd356;
	ld.local.u32 	%r1706, [%rd357+24];
	ld.local.u32 	%r1707, [%rd357+20];
	setp.eq.s32 	%p97, %r747, 0;
	@%p97 bra 	$L__BB3_95;
	shf.l.wrap.b32 	%r1706, %r1707, %r1706, %r747;
	ld.local.u32 	%r757, [%rd357+16];
	shf.l.wrap.b32 	%r1707, %r757, %r1707, %r747;
$L__BB3_95:
	shr.u32 	%r758, %r1706, 30;
	shf.l.wrap.b32 	%r759, %r1707, %r1706, 2;
	shl.b32 	%r760, %r1707, 2;
	shr.u32 	%r761, %r759, 31;
	add.s32 	%r762, %r761, %r758;
	neg.s32 	%r763, %r762;
	setp.lt.s32 	%p98, %r742, 0;
	selp.b32 	%r1708, %r763, %r762, %p98;
	xor.b32  	%r765, %r759, %r742;
	shr.s32 	%r766, %r759, 31;
	xor.b32  	%r767, %r766, %r759;
	xor.b32  	%r768, %r766, %r760;
	cvt.u64.u32 	%rd360, %r767;
	shl.b64 	%rd361, %rd360, 32;
	cvt.u64.u32 	%rd362, %r768;
	or.b64  	%rd363, %rd361, %rd362;
	cvt.rn.f64.s64 	%fd21, %rd363;
	mul.f64 	%fd22, %fd21, 0d3BF921FB54442D19;
	cvt.rn.f32.f64 	%f592, %fd22;
	neg.f32 	%f593, %f592;
	setp.lt.s32 	%p99, %r765, 0;
	selp.f32 	%f1523, %f593, %f592, %p99;
$L__BB3_96:
	ld.param.u64 	%rd977, [_Z38gpuKernelSphericalHarmonicsBesselDerivIfEvPT_S1_S1_S1_S1_S1_S1_S1_S1_S1_S1_S1_S1_S1_S1_S1_S1_S0_iii_param_10];
	setp.ltu.f32 	%p100, %f590, 0f47CE4780;
	add.s32 	%r770, %r1708, 1;
	mul.rn.f32 	%f596, %f1523, %f1523;
	and.b32  	%r771, %r1708, 1;
	setp.eq.b32 	%p101, %r771, 1;
	selp.f32 	%f597, %f1523, 0f3F800000, %p101;
	fma.rn.f32 	%f598, %f596, %f597, 0f00000000;
	fma.rn.f32 	%f599, %f596, 0f37CBAC00, 0fBAB607ED;
	selp.f32 	%f600, 0fB94D4153, %f599, %p101;
	selp.f32 	%f601, 0f3C0885E4, 0f3D2AAABB, %p101;
	fma.rn.f32 	%f602, %f600, %f596, %f601;
	selp.f32 	%f603, 0fBE2AAAA8, 0fBEFFFFFF, %p101;
	fma.rn.f32 	%f604, %f602, %f596, %f603;
	fma.rn.f32 	%f605, %f604, %f598, %f597;
	and.b32  	%r772, %r770, 2;
	setp.eq.s32 	%p102, %r772, 0;
	mov.f32 	%f606, 0f00000000;
	sub.f32 	%f607, %f606, %f605;
	selp.f32 	%f608, %f605, %f607, %p102;
	mul.f32 	%f68, %f63, %f608;
	cvta.to.global.u64 	%rd364, %rd977;
	ld.global.f32 	%f69, [%rd364+4];
	mov.u32 	%r1712, %r1728;
	mov.f32 	%f1524, %f1528;
	@%p100 bra 	$L__BB3_104;
	setp.neu.f32 	%p103, %f590, 0f7F800000;
	@%p103 bra 	$L__BB3_99;
	mov.f32 	%f612, 0f00000000;
	mul.rn.f32 	%f1524, %f5, %f612;
	mov.b32 	%r1712, 0;
	bra.uni 	$L__BB3_104;
$L__BB3_99:
	mov.b64 	%rd1027, 0;
	mov.b32 	%r1709, 0;
$L__BB3_100:
	.pragma "nounroll";
	mul.wide.u32 	%rd366, %r1709, 4;
	mov.u64 	%rd367, __cudart_i2opi_f;
	add.s64 	%rd368, %rd367, %rd366;
	ld.global.nc.u32 	%r774, [%rd368];
	mov.b32 	%r775, %f5;
	shl.b32 	%r776, %r775, 8;
	or.b32  	%r777, %r776, -2147483648;
	mad.wide.u32 	%rd369, %r774, %r777, %rd1027;
	shr.u64 	%rd1027, %rd369, 32;
	add.s64 	%rd370, %rd24, %rd366;
	st.local.u32 	[%rd370], %rd369;
	add.s32 	%r1709, %r1709, 1;
	setp.ne.s32 	%p104, %r1709, 6;
	@%p104 bra 	$L__BB3_100;
	shr.u32 	%r779, %r775, 23;
	st.local.u32 	[%rd24+24], %rd1027;
	and.b32  	%r780, %r779, 31;
	and.b32  	%r781, %r779, 224;
	add.s32 	%r782, %r781, -128;
	shr.u32 	%r783, %r782, 5;
	mul.wide.u32 	%rd371, %r783, 4;
	sub.s64 	%rd372, %rd24, %rd371;
	ld.local.u32 	%r1710, [%rd372+24];
	ld.local.u32 	%r1711, [%rd372+20];
	setp.eq.s32 	%p105, %r780, 0;
	@%p105 bra 	$L__BB3_103;
	shf.l.wrap.b32 	%r1710, %r1711, %r1710, %r780;
	ld.local.u32 	%r790, [%rd372+16];
	shf.l.wrap.b32 	%r1711, %r790, %r1711, %r780;
$L__BB3_103:
	shr.u32 	%r791, %r1710, 30;
	shf.l.wrap.b32 	%r792, %r1711, %r1710, 2;
	shl.b32 	%r793, %r1711, 2;
	shr.u32 	%r794, %r792, 31;
	add.s32 	%r795, %r794, %r791;
	neg.s32 	%r796, %r795;
	setp.lt.s32 	%p106, %r775, 0;
	selp.b32 	%r1712, %r796, %r795, %p106;
	xor.b32  	%r798, %r792, %r775;
	shr.s32 	%r799, %r792, 31;
	xor.b32  	%r800, %r799, %r792;
	xor.b32  	%r801, %r799, %r793;
	cvt.u64.u32 	%rd375, %r800;
	shl.b64 	%rd376, %rd375, 32;
	cvt.u64.u32 	%rd377, %r801;
	or.b64  	%rd378, %rd376, %rd377;
	cvt.rn.f64.s64 	%fd23, %rd378;
	mul.f64 	%fd24, %fd23, 0d3BF921FB54442D19;
	cvt.rn.f32.f64 	%f610, %fd24;
	neg.f32 	%f611, %f610;
	setp.lt.s32 	%p107, %r798, 0;
	selp.f32 	%f1524, %f611, %f610, %p107;
$L__BB3_104:
	setp.ltu.f32 	%p108, %f590, 0f47CE4780;
	mul.rn.f32 	%f614, %f1524, %f1524;
	and.b32  	%r803, %r1712, 1;
	setp.eq.b32 	%p109, %r803, 1;
	selp.f32 	%f615, 0f3F800000, %f1524, %p109;
	fma.rn.f32 	%f616, %f614, %f615, 0f00000000;
	fma.rn.f32 	%f617, %f614, 0f37CBAC00, 0fBAB607ED;
	selp.f32 	%f618, %f617, 0fB94D4153, %p109;
	selp.f32 	%f619, 0f3D2AAABB, 0f3C0885E4, %p109;
	fma.rn.f32 	%f620, %f618, %f614, %f619;
	selp.f32 	%f621, 0fBEFFFFFF, 0fBE2AAAA8, %p109;
	fma.rn.f32 	%f622, %f620, %f614, %f621;
	fma.rn.f32 	%f623, %f622, %f616, %f615;
	and.b32  	%r804, %r1712, 2;
	setp.eq.s32 	%p110, %r804, 0;
	mov.f32 	%f624, 0f00000000;
	sub.f32 	%f625, %f624, %f623;
	selp.f32 	%f626, %f623, %f625, %p110;
	mul.f32 	%f73, %f63, %f626;
	mov.u32 	%r1716, %r1728;
	mov.f32 	%f1525, %f1528;
	@%p108 bra 	$L__BB3_112;
	setp.neu.f32 	%p111, %f590, 0f7F800000;
	@%p111 bra 	$L__BB3_107;
	mov.f32 	%f630, 0f00000000;
	mul.rn.f32 	%f1525, %f5, %f630;
	mov.b32 	%r1716, 0;
	bra.uni 	$L__BB3_112;
$L__BB3_107:
	mov.b64 	%rd1028, 0;
	mov.b32 	%r1713, 0;
$L__BB3_108:
	.pragma "nounroll";
	mul.wide.u32 	%rd380, %r1713, 4;
	mov.u64 	%rd381, __cudart_i2opi_f;
	add.s64 	%rd382, %rd381, %rd380;
	ld.global.nc.u32 	%r806, [%rd382];
	mov.b32 	%r807, %f5;
	shl.b32 	%r808, %r807, 8;
	or.b32  	%r809, %r808, -2147483648;
	mad.wide.u32 	%rd383, %r806, %r809, %rd1028;
	shr.u64 	%rd1028, %rd383, 32;
	add.s64 	%rd384, %rd23, %rd380;
	st.local.u32 	[%rd384], %rd383;
	add.s32 	%r1713, %r1713, 1;
	setp.ne.s32 	%p112, %r1713, 6;
	@%p112 bra 	$L__BB3_108;
	shr.u32 	%r811, %r807, 23;
	st.local.u32 	[%rd23+24], %rd1028;
	and.b32  	%r812, %r811, 31;
	and.b32  	%r813, %r811, 224;
	add.s32 	%r814, %r813, -128;
	shr.u32 	%r815, %r814, 5;
	mul.wide.u32 	%rd385, %r815, 4;
	sub.s64 	%rd386, %rd23, %rd385;
	ld.local.u32 	%r1714, [%rd386+24];
	ld.local.u32 	%r1715, [%rd386+20];
	setp.eq.s32 	%p113, %r812, 0;
	@%p113 bra 	$L__BB3_111;
	shf.l.wrap.b32 	%r1714, %r1715, %r1714, %r812;
	ld.local.u32 	%r822, [%rd386+16];
	shf.l.wrap.b32 	%r1715, %r822, %r1715, %r812;
$L__BB3_111:
	shr.u32 	%r823, %r1714, 30;
	shf.l.wrap.b32 	%r824, %r1715, %r1714, 2;
	shl.b32 	%r825, %r1715, 2;
	shr.u32 	%r826, %r824, 31;
	add.s32 	%r827, %r826, %r823;
	neg.s32 	%r828, %r827;
	setp.lt.s32 	%p114, %r807, 0;
	selp.b32 	%r1716, %r828, %r827, %p114;
	xor.b32  	%r830, %r824, %r807;
	shr.s32 	%r831, %r824, 31;
	xor.b32  	%r832, %r831, %r824;
	xor.b32  	%r833, %r831, %r825;
	cvt.u64.u32 	%rd389, %r832;
	shl.b64 	%rd390, %rd389, 32;
	cvt.u64.u32 	%rd391, %r833;
	or.b64  	%rd392, %rd390, %rd391;
	cvt.rn.f64.s64 	%fd25, %rd392;
	mul.f64 	%fd26, %fd25, 0d3BF921FB54442D19;
	cvt.rn.f32.f64 	%f628, %fd26;
	neg.f32 	%f629, %f628;
	setp.lt.s32 	%p115, %r830, 0;
	selp.f32 	%f1525, %f629, %f628, %p115;
$L__BB3_112:
	setp.ltu.f32 	%p116, %f590, 0f47CE4780;
	add.s32 	%r835, %r1716, 1;
	mul.rn.f32 	%f632, %f1525, %f1525;
	and.b32  	%r836, %r1716, 1;
	setp.eq.b32 	%p117, %r836, 1;
	selp.f32 	%f633, %f1525, 0f3F800000, %p117;
	fma.rn.f32 	%f634, %f632, %f633, 0f00000000;
	fma.rn.f32 	%f635, %f632, 0f37CBAC00, 0fBAB607ED;
	selp.f32 	%f636, 0fB94D4153, %f635, %p117;
	selp.f32 	%f637, 0f3C0885E4, 0f3D2AAABB, %p117;
	fma.rn.f32 	%f638, %f636, %f632, %f637;
	selp.f32 	%f639, 0fBE2AAAA8, 0fBEFFFFFF, %p117;
	fma.rn.f32 	%f640, %f638, %f632, %f639;
	fma.rn.f32 	%f641, %f640, %f634, %f633;
	and.b32  	%r837, %r835, 2;
	setp.eq.s32 	%p118, %r837, 0;
	mov.f32 	%f642, 0f00000000;
	sub.f32 	%f643, %f642, %f641;
	selp.f32 	%f644, %f641, %f643, %p118;
	mul.f32 	%f77, %f644, %f36;
	mov.u32 	%r1720, %r1728;
	mov.f32 	%f1526, %f1528;
	@%p116 bra 	$L__BB3_120;
	setp.neu.f32 	%p119, %f590, 0f7F800000;
	@%p119 bra 	$L__BB3_115;
	mov.f32 	%f648, 0f00000000;
	mul.rn.f32 	%f1526, %f5, %f648;
	mov.b32 	%r1720, 0;
	bra.uni 	$L__BB3_120;
$L__BB3_115:
	mov.b64 	%rd1029, 0;
	mov.b32 	%r1717, 0;
$L__BB3_116:
	.pragma "nounroll";
	mul.wide.u32 	%rd394, %r1717, 4;
	mov.u64 	%rd395, __cudart_i2opi_f;
	add.s64 	%rd396, %rd395, %rd394;
	ld.global.nc.u32 	%r839, [%rd396];
	mov.b32 	%r840, %f5;
	shl.b32 	%r841, %r840, 8;
	or.b32  	%r842, %r841, -2147483648;
	mad.wide.u32 	%rd397, %r839, %r842, %rd1029;
	shr.u64 	%rd1029, %rd397, 32;
	add.s64 	%rd398, %rd22, %rd394;
	st.local.u32 	[%rd398], %rd397;
	add.s32 	%r1717, %r1717, 1;
	setp.ne.s32 	%p120, %r1717, 6;
	@%p120 bra 	$L__BB3_116;
	shr.u32 	%r844, %r840, 23;
	st.local.u32 	[%rd22+24], %rd1029;
	and.b32  	%r845, %r844, 31;
	and.b32  	%r846, %r844, 224;
	add.s32 	%r847, %r846, -128;
	shr.u32 	%r848, %r847, 5;
	mul.wide.u32 	%rd399, %r848, 4;
	sub.s64 	%rd400, %rd22, %rd399;
	ld.local.u32 	%r1718, [%rd400+24];
	ld.local.u32 	%r1719, [%rd400+20];
	setp.eq.s32 	%p121, %r845, 0;
	@%p121 bra 	$L__BB3_119;
	shf.l.wrap.b32 	%r1718, %r1719, %r1718, %r845;
	ld.local.u32 	%r855, [%rd400+16];
	shf.l.wrap.b32 	%r1719, %r855, %r1719, %r845;
$L__BB3_119:
	shr.u32 	%r856, %r1718, 30;
	shf.l.wrap.b32 	%r857, %r1719, %r1718, 2;
	shl.b32 	%r858, %r1719, 2;
	shr.u32 	%r859, %r857, 31;
	add.s32 	%r860, %r859, %r856;
	neg.s32 	%r861, %r860;
	setp.lt.s32 	%p122, %r840, 0;
	selp.b32 	%r1720, %r861, %r860, %p122;
	xor.b32  	%r863, %r857, %r840;
	shr.s32 	%r864, %r857, 31;
	xor.b32  	%r865, %r864, %r857;
	xor.b32  	%r866, %r864, %r858;
	cvt.u64.u32 	%rd403, %r865;
	shl.b64 	%rd404, %rd403, 32;
	cvt.u64.u32 	%rd405, %r866;
	or.b64  	%rd406, %rd404, %rd405;
	cvt.rn.f64.s64 	%fd27, %rd406;
	mul.f64 	%fd28, %fd27, 0d3BF921FB54442D19;
	cvt.rn.f32.f64 	%f646, %fd28;
	neg.f32 	%f647, %f646;
	setp.lt.s32 	%p123, %r863, 0;
	selp.f32 	%f1526, %f647, %f646, %p123;
$L__BB3_120:
	setp.ltu.f32 	%p124, %f590, 0f47CE4780;
	mul.rn.f32 	%f650, %f1526, %f1526;
	and.b32  	%r868, %r1720, 1;
	setp.eq.b32 	%p125, %r868, 1;
	selp.f32 	%f651, 0f3F800000, %f1526, %p125;
	fma.rn.f32 	%f652, %f650, %f651, 0f00000000;
	fma.rn.f32 	%f653, %f650, 0f37CBAC00, 0fBAB607ED;
	selp.f32 	%f654, %f653, 0fB94D4153, %p125;
	selp.f32 	%f655, 0f3D2AAABB, 0f3C0885E4, %p125;
	fma.rn.f32 	%f656, %f654, %f650, %f655;
	selp.f32 	%f657, 0fBEFFFFFF, 0fBE2AAAA8, %p125;
	fma.rn.f32 	%f658, %f656, %f650, %f657;
	fma.rn.f32 	%f659, %f658, %f652, %f651;
	and.b32  	%r869, %r1720, 2;
	setp.eq.s32 	%p126, %r869, 0;
	mov.f32 	%f660, 0f00000000;
	sub.f32 	%f661, %f660, %f659;
	selp.f32 	%f662, %f659, %f661, %p126;
	mul.f32 	%f81, %f662, %f36;
	mov.u32 	%r1724, %r1728;
	mov.f32 	%f1527, %f1528;
	@%p124 bra 	$L__BB3_128;
	setp.neu.f32 	%p127, %f590, 0f7F800000;
	@%p127 bra 	$L__BB3_123;
	mov.f32 	%f666, 0f00000000;
	mul.rn.f32 	%f1527, %f5, %f666;
	mov.b32 	%r1724, 0;
	bra.uni 	$L__BB3_128;
$L__BB3_123:
	mov.b64 	%rd1030, 0;
	mov.b32 	%r1721, 0;
$L__BB3_124:
	.pragma "nounroll";
	mul.wide.u32 	%rd408, %r1721, 4;
	mov.u64 	%rd409, __cudart_i2opi_f;
	add.s64 	%rd410, %rd409, %rd408;
	ld.global.nc.u32 	%r871, [%rd410];
	mov.b32 	%r872, %f5;
	shl.b32 	%r873, %r872, 8;
	or.b32  	%r874, %r873, -2147483648;
	mad.wide.u32 	%rd411, %r871, %r874, %rd1030;
	shr.u64 	%rd1030, %rd411, 32;
	add.s64 	%rd412, %rd21, %rd408;
	st.local.u32 	[%rd412], %rd411;
	add.s32 	%r1721, %r1721, 1;
	setp.ne.s32 	%p128, %r1721, 6;
	@%p128 bra 	$L__BB3_124;
	shr.u32 	%r876, %r872, 23;
	st.local.u32 	[%rd21+24], %rd1030;
	and.b32  	%r877, %r876, 31;
	and.b32  	%r878, %r876, 224;
	add.s32 	%r879, %r878, -128;
	shr.u32 	%r880, %r879, 5;
	mul.wide.u32 	%rd413, %r880, 4;
	sub.s64 	%rd414, %rd21, %rd413;
	ld.local.u32 	%r1722, [%rd414+24];
	ld.local.u32 	%r1723, [%rd414+20];
	setp.eq.s32 	%p129, %r877, 0;
	@%p129 bra 	$L__BB3_127;
	shf.l.wrap.b32 	%r1722, %r1723, %r1722, %r877;
	ld.local.u32 	%r887, [%rd414+16];
	shf.l.wrap.b32 	%r1723, %r887, %r1723, %r877;
$L__BB3_127:
	shr.u32 	%r888, %r1722, 30;
	shf.l.wrap.b32 	%r889, %r1723, %r1722, 2;
	shl.b32 	%r890, %r1723, 2;
	shr.u32 	%r891, %r889, 31;
	add.s32 	%r892, %r891, %r888;
	neg.s32 	%r893, %r892;
	setp.lt.s32 	%p130, %r872, 0;
	selp.b32 	%r1724, %r893, %r892, %p130;
	xor.b32  	%r895, %r889, %r872;
	shr.s32 	%r896, %r889, 31;
	xor.b32  	%r897, %r896, %r889;
	xor.b32  	%r898, %r896, %r890;
	cvt.u64.u32 	%rd417, %r897;
	shl.b64 	%rd418, %rd417, 32;
	cvt.u64.u32 	%rd419, %r898;
	or.b64  	%rd420, %rd418, %rd419;
	cvt.rn.f64.s64 	%fd29, %rd420;
	mul.f64 	%fd30, %fd29, 0d3BF921FB54442D19;
	cvt.rn.f32.f64 	%f664, %fd30;
	neg.f32 	%f665, %f664;
	setp.lt.s32 	%p131, %r895, 0;
	selp.f32 	%f1527, %f665, %f664, %p131;
$L__BB3_128:
	setp.ltu.f32 	%p132, %f590, 0f47CE4780;
	mul.rn.f32 	%f668, %f1527, %f1527;
	and.b32  	%r900, %r1724, 1;
	setp.eq.b32 	%p133, %r900, 1;
	selp.f32 	%f669, 0f3F800000, %f1527, %p133;
	fma.rn.f32 	%f670, %f668, %f669, 0f00000000;
	fma.rn.f32 	%f671, %f668, 0f37CBAC00, 0fBAB607ED;
	selp.f32 	%f672, %f671, 0fB94D4153, %p133;
	selp.f32 	%f673, 0f3D2AAABB, 0f3C0885E4, %p133;
	fma.rn.f32 	%f674, %f672, %f668, %f673;
	selp.f32 	%f675, 0fBEFFFFFF, 0fBE2AAAA8, %p133;
	fma.rn.f32 	%f676, %f674, %f668, %f675;
	fma.rn.f32 	%f677, %f676, %f670, %f669;
	and.b32  	%r901, %r1724, 2;
	setp.eq.s32 	%p134, %r901, 0;
	mov.f32 	%f678, 0f00000000;
	sub.f32 	%f679, %f678, %f677;
	selp.f32 	%f680, %f677, %f679, %p134;
	mul.f32 	%f85, %f69, %f680;
	@%p132 bra 	$L__BB3_136;
	setp.neu.f32 	%p135, %f590, 0f7F800000;
	@%p135 bra 	$L__BB3_131;
	mov.f32 	%f684, 0f00000000;
	mul.rn.f32 	%f1528, %f5, %f684;
	mov.b32 	%r1728, 0;
	bra.uni 	$L__BB3_136;
$L__BB3_131:
	mov.b64 	%rd1031, 0;
	mov.b32 	%r1725, 0;
$L__BB3_132:
	.pragma "nounroll";
	mul.wide.u32 	%rd422, %r1725, 4;
	mov.u64 	%rd423, __cudart_i2opi_f;
	add.s64 	%rd424, %rd423, %rd422;
	ld.global.nc.u32 	%r903, [%rd424];
	mov.b32 	%r904, %f5;
	shl.b32 	%r905, %r904, 8;
	or.b32  	%r906, %r905, -2147483648;
	mad.wide.u32 	%rd425, %r903, %r906, %rd1031;
	shr.u64 	%rd1031, %rd425, 32;
	add.s64 	%rd426, %rd20, %rd422;
	st.local.u32 	[%rd426], %rd425;
	add.s32 	%r1725, %r1725, 1;
	setp.ne.s32 	%p136, %r1725, 6;
	@%p136 bra 	$L__BB3_132;
	shr.u32 	%r908, %r904, 23;
	st.local.u32 	[%rd20+24], %rd1031;
	and.b32  	%r909, %r908, 31;
	and.b32  	%r910, %r908, 224;
	add.s32 	%r911, %r910, -128;
	shr.u32 	%r912, %r911, 5;
	mul.wide.u32 	%rd427, %r912, 4;
	sub.s64 	%rd428, %rd20, %rd427;
	ld.local.u32 	%r1726, [%rd428+24];
	ld.local.u32 	%r1727, [%rd428+20];
	setp.eq.s32 	%p137, %r909, 0;
	@%p137 bra 	$L__BB3_135;
	shf.l.wrap.b32 	%r1726, %r1727, %r1726, %r909;
	ld.local.u32 	%r919, [%rd428+16];
	shf.l.wrap.b32 	%r1727, %r919, %r1727, %r909;
$L__BB3_135:
	shr.u32 	%r920, %r1726, 30;
	shf.l.wrap.b32 	%r921, %r1727, %r1726, 2;
	shl.b32 	%r922, %r1727, 2;
	shr.u32 	%r923, %r921, 31;
	add.s32 	%r924, %r923, %r920;
	neg.s32 	%r925, %r924;
	setp.lt.s32 	%p138, %r904, 0;
	selp.b32 	%r1728, %r925, %r924, %p138;
	xor.b32  	%r927, %r921, %r904;
	shr.s32 	%r928, %r921, 31;
	xor.b32  	%r929, %r928, %r921;
	xor.b32  	%r930, %r928, %r922;
	cvt.u64.u32 	%rd431, %r929;
	shl.b64 	%rd432, %rd431, 32;
	cvt.u64.u32 	%rd433, %r930;
	or.b64  	%rd434, %rd432, %rd433;
	cvt.rn.f64.s64 	%fd31, %rd434;
	mul.f64 	%fd32, %fd31, 0d3BF921FB54442D19;
	cvt.rn.f32.f64 	%f682, %fd32;
	neg.f32 	%f683, %f682;
	setp.lt.s32 	%p139, %r927, 0;
	selp.f32 	%f1528, %f683, %f682, %p139;
$L__BB3_136:
	ld.param.u32 	%r1643, [_Z38gpuKernelSphericalHarmonicsBesselDerivIfEvPT_S1_S1_S1_S1_S1_S1_S1_S1_S1_S1_S1_S1_S1_S1_S1_S1_S0_iii_param_19];
	neg.f32 	%f685, %f63;
	mul.f32 	%f686, %f85, %f685;
	mul.f32 	%f687, %f63, %f81;
	mul.f32 	%f688, %f63, %f77;
	setp.lt.s32 	%p140, %r1643, 1;
	add.s32 	%r932, %r1728, 1;
	mul.rn.f32 	%f689, %f1528, %f1528;
	and.b32  	%r933, %r1728, 1;
	setp.eq.b32 	%p141, %r933, 1;
	selp.f32 	%f690, %f1528, 0f3F800000, %p141;
	fma.rn.f32 	%f691, %f689, %f690, 0f00000000;
	fma.rn.f32 	%f692, %f689, 0f37CBAC00, 0fBAB607ED;
	selp.f32 	%f693, 0fB94D4153, %f692, %p141;
	selp.f32 	%f694, 0f3C0885E4, 0f3D2AAABB, %p141;
	fma.rn.f32 	%f695, %f693, %f689, %f694;
	selp.f32 	%f696, 0fBE2AAAA8, 0fBEFFFFFF, %p141;
	fma.rn.f32 	%f697, %f695, %f689, %f696;
	fma.rn.f32 	%f698, %f697, %f691, %f690;
	and.b32  	%r934, %r932, 2;
	setp.eq.s32 	%p142, %r934, 0;
	mov.f32 	%f699, 0f00000000;
	sub.f32 	%f700, %f699, %f698;
	selp.f32 	%f701, %f698, %f700, %p142;
	mul.f32 	%f702, %f69, %f701;
	mul.f32 	%f703, %f63, %f702;
	mul.f32 	%f704, %f11, %f686;
	fma.rn.f32 	%f89, %f8, %f688, %f704;
	mul.f32 	%f705, %f12, %f686;
	fma.rn.f32 	%f90, %f9, %f688, %f705;
	mul.f32 	%f706, %f686, 0f00000000;
	fma.rn.f32 	%f91, %f10, %f688, %f706;
	mul.f32 	%f707, %f11, %f703;
	fma.rn.f32 	%f92, %f8, %f687, %f707;
	mul.f32 	%f708, %f12, %f703;
	fma.rn.f32 	%f93, %f9, %f687, %f708;
	mul.f32 	%f709, %f703, 0f00000000;
	fma.rn.f32 	%f94, %f10, %f687, %f709;
	@%p140 bra 	$L__BB3_141;
	mul.f32 	%f95, %f69, %f73;
	mul.f32 	%f96, %f69, %f68;
	mov.b32 	%r1729, 0;
$L__BB3_138:
	ld.param.u32 	%r1630, [_Z38gpuKernelSphericalHarmonicsBesselDerivIfEvPT_S1_S1_S1_S1_S1_S1_S1_S1_S1_S1_S1_S1_S1_S1_S1_S1_S0_iii_param_18];
	ld.param.u64 	%rd969, [_Z38gpuKernelSphericalHarmonicsBesselDerivIfEvPT_S1_S1_S1_S1_S1_S1_S1_S1_S1_S1_S1_S1_S1_S1_S1_S1_S0_iii_param_9];
	mad.lo.s32 	%r936, %r1729, %r1630, %r1729;
	cvta.to.global.u64 	%rd435, %rd969;
	mul.wide.s32 	%rd436, %r936, 4;
	add.s64 	%rd437, %rd435, %rd436;
	ld.global.f32 	%f97, [%rd437+4];
	mul.f32 	%f710, %f2, %f97;
	mul.f32 	%f711, %f710, 0f3F22F983;
	cvt.rni.s32.f32 	%r1749, %f711;
	cvt.rn.f32.s32 	%f712, %r1749;
	fma.rn.f32 	%f713, %f712, 0fBFC90FDA, %f710;
	fma.rn.f32 	%f714, %f712, 0fB3A22168, %f713;
	fma.rn.f32 	%f1533, %f712, 0fA7C234C5, %f714;
	abs.f32 	%f715, %f710;
	setp.ltu.f32 	%p143, %f715, 0f47CE4780;
	mov.u32 	%r1733, %r1749;
	mov.f32 	%f1529, %f1533;
	@%p143 bra 	$L__BB3_160;
	setp.neu.f32 	%p144, %f715, 0f7F800000;
	@%p144 bra 	$L__BB3_155;
	mov.f32 	%f725, 0f00000000;
	mul.rn.f32 	%f1529, %f710, %f725;
	mov.b32 	%r1733, 0;
	bra.uni 	$L__BB3_160;
$L__BB3_141:
	ld.param.u32 	%r1631, [_Z38gpuKernelSphericalHarmonicsBesselDerivIfEvPT_S1_S1_S1_S1_S1_S1_S1_S1_S1_S1_S1_S1_S1_S1_S1_S1_S0_iii_param_18];
	setp.lt.s32 	%p184, %r1631, 2;
	@%p184 bra 	$L__BB3_326;
	mov.b32 	%r1753, 2;
	mov.b32 	%r1752, 1;
	mov.b32 	%r1751, 3;
	mov.b32 	%r1750, 0;
	mov.b16 	%rs8, 0;
$L__BB3_143:
	ld.param.u64 	%rd1001, [_Z38gpuKernelSphericalHarmonicsBesselDerivIfEvPT_S1_S1_S1_S1_S1_S1_S1_S1_S1_S1_S1_S1_S1_S1_S1_S1_S0_iii_param_14];
	ld.param.u64 	%rd995, [_Z38gpuKernelSphericalHarmonicsBesselDerivIfEvPT_S1_S1_S1_S1_S1_S1_S1_S1_S1_S1_S1_S1_S1_S1_S1_S1_S0_iii_param_13];
	ld.param.u64 	%rd984, [_Z38gpuKernelSphericalHarmonicsBesselDerivIfEvPT_S1_S1_S1_S1_S1_S1_S1_S1_S1_S1_S1_S1_S1_S1_S1_S1_S0_iii_param_11];
	ld.param.u64 	%rd978, [_Z38gpuKernelSphericalHarmonicsBesselDerivIfEvPT_S1_S1_S1_S1_S1_S1_S1_S1_S1_S1_S1_S1_S1_S1_S1_S1_S0_iii_param_10];
	add.s32 	%r229, %r1750, 1;
	cvta.to.global.u64 	%rd528, %rd978;
	mul.wide.s32 	%rd529, %r1753, 4;
	add.s64 	%rd530, %rd528, %rd529;
	ld.global.f32 	%f875, [%rd530+-4];
	cvta.to.global.u64 	%rd531, %rd984;
	add.s64 	%rd532, %rd531, %rd529;
	st.global.f32 	[%rd532+-4], %f875;
	add.s32 	%r1110, %r229, %r1753;
	cvt.rn.f32.s32 	%f118, %r1110;
	mul.f32 	%f876, %f30, %f875;
	mul.f32 	%f877, %f876, %f118;
	st.global.f32 	[%rd530+-4], %f877;
	mul.f32 	%f878, %f875, %f35;
	mul.f32 	%f879, %f878, %f118;
	st.global.f32 	[%rd530], %f879;
	cvta.to.global.u64 	%rd533, %rd995;
	add.s64 	%rd534, %rd533, %rd529;
	ld.global.f32 	%f880, [%rd534+-4];
	cvta.to.global.u64 	%rd535, %rd1001;
	add.s64 	%rd536, %rd535, %rd529;
	st.global.f32 	[%rd536+-4], %f880;
	mul.f32 	%f881, %f30, %f880;
	mul.f32 	%f882, %f34, %f875;
	sub.f32 	%f883, %f881, %f882;
	mul.f32 	%f884, %f883, %f118;
	st.global.f32 	[%rd534+-4], %f884;
	mul.f32 	%f885, %f875, %f36;
	mul.f32 	%f886, %f34, %f880;
	sub.f32 	%f887, %f885, %f886;
	mul.f32 	%f888, %f887, %f118;
	st.global.f32 	[%rd534], %f888;
	setp.lt.u32 	%p185, %r1750, 3;
	mov.b32 	%r1756, 0;
	@%p185 bra 	$L__BB3_146;
	mov.b32 	%r1754, 0;
$L__BB3_145:
	.pragma "nounroll";
	ld.param.u64 	%rd1002, [_Z38gpuKernelSphericalHarmonicsBesselDerivIfEvPT_S1_S1_S1_S1_S1_S1_S1_S1_S1_S1_S1_S1_S1_S1_S1_S1_S0_iii_param_14];
	ld.param.u64 	%rd996, [_Z38gpuKernelSphericalHarmonicsBesselDerivIfEvPT_S1_S1_S1_S1_S1_S1_S1_S1_S1_S1_S1_S1_S1_S1_S1_S1_S0_iii_param_13];
	ld.param.u64 	%rd985, [_Z38gpuKernelSphericalHarmonicsBesselDerivIfEvPT_S1_S1_S1_S1_S1_S1_S1_S1_S1_S1_S1_S1_S1_S1_S1_S1_S0_iii_param_11];
	ld.param.u64 	%rd979, [_Z38gpuKernelSphericalHarmonicsBesselDerivIfEvPT_S1_S1_S1_S1_S1_S1_S1_S1_S1_S1_S1_S1_S1_S1_S1_S1_S0_iii_param_10];
	cvta.to.global.u64 	%rd537, %rd979;
	mul.wide.u32 	%rd538, %r1754, 4;
	add.s64 	%rd539, %rd537, %rd538;
	ld.global.f32 	%f889, [%rd539];
	mul.f32 	%f890, %f30, %f889;
	mul.f32 	%f891, %f890, %f118;
	add.s32 	%r1112, %r1753, %r1754;
	add.s32 	%r1113, %r1112, -1;
	cvt.rn.f32.s32 	%f892, %r1113;
	cvta.to.global.u64 	%rd540, %rd985;
	add.s64 	%rd541, %rd540, %rd538;
	ld.global.f32 	%f893, [%rd541];
	mul.f32 	%f894, %f893, %f892;
	sub.f32 	%f895, %f891, %f894;
	sub.s32 	%r1114, %r1753, %r1754;
	cvt.rn.f32.s32 	%f896, %r1114;
	div.rn.f32 	%f897, %f895, %f896;
	st.global.f32 	[%rd539], %f897;
	st.global.f32 	[%rd541], %f889;
	cvta.to.global.u64 	%rd542, %rd996;
	add.s64 	%rd543, %rd542, %rd538;
	ld.global.f32 	%f898, [%rd543];
	mul.f32 	%f899, %f30, %f898;
	mul.f32 	%f900, %f34, %f889;
	sub.f32 	%f901, %f899, %f900;
	mul.f32 	%f902, %f901, %f118;
	cvta.to.global.u64 	%rd544, %rd1002;
	add.s64 	%rd545, %rd544, %rd538;
	ld.global.f32 	%f903, [%rd545];
	mul.f32 	%f904, %f903, %f892;
	sub.f32 	%f905, %f902, %f904;
	div.rn.f32 	%f906, %f905, %f896;
	st.global.f32 	[%rd543], %f906;
	st.global.f32 	[%rd545], %f898;
	not.b32 	%r1115, %r1754;
	ld.global.f32 	%f907, [%rd539+4];
	mul.f32 	%f908, %f30, %f907;
	mul.f32 	%f909, %f908, %f118;
	cvt.rn.f32.s32 	%f910, %r1112;
	ld.global.f32 	%f911, [%rd541+4];
	mul.f32 	%f912, %f911, %f910;
	sub.f32 	%f913, %f909, %f912;
	add.s32 	%r1116, %r1753, %r1115;
	cvt.rn.f32.s32 	%f914, %r1116;
	div.rn.f32 	%f915, %f913, %f914;
	st.global.f32 	[%rd539+4], %f915;
	st.global.f32 	[%rd541+4], %f907;
	ld.global.f32 	%f916, [%rd543+4];
	mul.f32 	%f917, %f30, %f916;
	mul.f32 	%f918, %f34, %f907;
	sub.f32 	%f919, %f917, %f918;
	mul.f32 	%f920, %f919, %f118;
	ld.global.f32 	%f921, [%rd545+4];
	mul.f32 	%f922, %f921, %f910;
	sub.f32 	%f923, %f920, %f922;
	div.rn.f32 	%f924, %f923, %f914;
	st.global.f32 	[%rd543+4], %f924;
	st.global.f32 	[%rd545+4], %f916;
	ld.global.f32 	%f925, [%rd539+8];
	mul.f32 	%f926, %f30, %f925;
	mul.f32 	%f927, %f926, %f118;
	add.s32 	%r1117, %r1112, 1;
	cvt.rn.f32.s32 	%f928, %r1117;
	ld.global.f32 	%f929, [%rd541+8];
	mul.f32 	%f930, %f929, %f928;
	sub.f32 	%f931, %f927, %f930;
	add.s32 	%r1118, %r1114, -2;
	cvt.rn.f32.s32 	%f932, %r1118;
	div.rn.f32 	%f933, %f931, %f932;
	st.global.f32 	[%rd539+8], %f933;
	st.global.f32 	[%rd541+8], %f925;
	ld.global.f32 	%f934, [%rd543+8];
	mul.f32 	%f935, %f30, %f934;
	mul.f32 	%f936, %f34, %f925;
	sub.f32 	%f937, %f935, %f936;
	mul.f32 	%f938, %f937, %f118;
	ld.global.f32 	%f939, [%rd545+8];
	mul.f32 	%f940, %f939, %f928;
	sub.f32 	%f941, %f938, %f940;
	div.rn.f32 	%f942, %f941, %f932;
	st.global.f32 	[%rd543+8], %f942;
	st.global.f32 	[%rd545+8], %f934;
	ld.global.f32 	%f943, [%rd539+12];
	mul.f32 	%f944, %f30, %f943;
	mul.f32 	%f945, %f944, %f118;
	add.s32 	%r1119, %r1112, 2;
	cvt.rn.f32.s32 	%f946, %r1119;
	ld.global.f32 	%f947, [%rd541+12];
	mul.f32 	%f948, %f947, %f946;
	sub.f32 	%f949, %f945, %f948;
	add.s32 	%r1120, %r1114, -3;
	cvt.rn.f32.s32 	%f950, %r1120;
	div.rn.f32 	%f951, %f949, %f950;
	st.global.f32 	[%rd539+12], %f951;
	st.global.f32 	[%rd541+12], %f943;
	ld.global.f32 	%f952, [%rd543+12];
	mul.f32 	%f953, %f30, %f952;
	mul.f32 	%f954, %f34, %f943;
	sub.f32 	%f955, %f953, %f954;
	mul.f32 	%f956, %f955, %f118;
	ld.global.f32 	%f957, [%rd545+12];
	mul.f32 	%f958, %f957, %f946;
	sub.f32 	%f959, %f956, %f958;
	div.rn.f32 	%f960, %f959, %f950;
	st.global.f32 	[%rd543+12], %f960;
	st.global.f32 	[%rd545+12], %f952;
	add.s32 	%r1754, %r1754, 4;
	and.b32  	%r1756, %r1752, 2147483644;
	setp.ne.s32 	%p186, %r1754, %r1756;
	@%p186 bra 	$L__BB3_145;
$L__BB3_146:
	and.b32  	%r1121, %r1752, 3;
	setp.eq.s32 	%p187, %r1121, 0;
	@%p187 bra 	$L__BB3_151;
	and.b16  	%rs4, %rs8, 3;
	setp.eq.s16 	%p188, %rs4, 0;
	@%p188 bra 	$L__BB3_149;
	ld.param.u64 	%rd1003, [_Z38gpuKernelSphericalHarmonicsBesselDerivIfEvPT_S1_S1_S1_S1_S1_S1_S1_S1_S1_S1_S1_S1_S1_S1_S1_S1_S0_iii_param_14];
	ld.param.u64 	%rd997, [_Z38gpuKernelSphericalHarmonicsBesselDerivIfEvPT_S1_S1_S1_S1_S1_S1_S1_S1_S1_S1_S1_S1_S1_S1_S1_S1_S0_iii_param_13];
	ld.param.u64 	%rd986, [_Z38gpuKernelSphericalHarmonicsBesselDerivIfEvPT_S1_S1_S1_S1_S1_S1_S1_S1_S1_S1_S1_S1_S1_S1_S1_S1_S0_iii_param_11];
	ld.param.u64 	%rd980, [_Z38gpuKernelSphericalHarmonicsBesselDerivIfEvPT_S1_S1_S1_S1_S1_S1_S1_S1_S1_S1_S1_S1_S1_S1_S1_S1_S0_iii_param_10];
	cvta.to.global.u64 	%rd546, %rd980;
	mul.wide.u32 	%rd547, %r1756, 4;
	add.s64 	%rd548, %rd546, %rd547;
	ld.global.f32 	%f961, [%rd548];
	mul.f32 	%f962, %f30, %f961;
	mul.f32 	%f963, %f962, %f118;
	add.s32 	%r1122, %r1753, %r1756;
	add.s32 	%r1123, %r1122, -1;
	cvt.rn.f32.s32 	%f964, %r1123;
	cvta.to.global.u64 	%rd549, %rd986;
	add.s64 	%rd550, %rd549, %rd547;
	ld.global.f32 	%f965, [%rd550];
	mul.f32 	%f966, %f965, %f964;
	sub.f32 	%f967, %f963, %f966;
	sub.s32 	%r1124, %r1753, %r1756;
	cvt.rn.f32.s32 	%f968, %r1124;
	div.rn.f32 	%f969, %f967, %f968;
	st.global.f32 	[%rd548], %f969;
	st.global.f32 	[%rd550], %f961;
	cvta.to.global.u64 	%rd551, %rd997;
	add.s64 	%rd552, %rd551, %rd547;
	ld.global.f32 	%f970, [%rd552];
	mul.f32 	%f971, %f30, %f970;
	mul.f32 	%f972, %f34, %f961;
	sub.f32 	%f973, %f971, %f972;
	mul.f32 	%f974, %f973, %f118;
	cvta.to.global.u64 	%rd553, %rd1003;
	add.s64 	%rd554, %rd553, %rd547;
	ld.global.f32 	%f975, [%rd554];
	mul.f32 	%f976, %f975, %f964;
	sub.f32 	%f977, %f974, %f976;
	div.rn.f32 	%f978, %f977, %f968;
	st.global.f32 	[%rd552], %f978;
	st.global.f32 	[%rd554], %f970;
	not.b32 	%r1125, %r1756;
	ld.global.f32 	%f979, [%rd548+4];
	mul.f32 	%f980, %f30, %f979;
	mul.f32 	%f981, %f980, %f118;
	cvt.rn.f32.s32 	%f982, %r1122;
	ld.global.f32 	%f983, [%rd550+4];
	mul.f32 	%f984, %f983, %f982;
	sub.f32 	%f985, %f981, %f984;
	add.s32 	%r1126, %r1753, %r1125;
	cvt.rn.f32.s32 	%f986, %r1126;
	div.rn.f32 	%f987, %f985, %f986;
	st.global.f32 	[%rd548+4], %f987;
	st.global.f32 	[%rd550+4], %f979;
	ld.global.f32 	%f988, [%rd552+4];
	mul.f32 	%f989, %f30, %f988;
	mul.f32 	%f990, %f34, %f979;
	sub.f32 	%f991, %f989, %f990;
	mul.f32 	%f992, %f991, %f118;
	ld.global.f32 	%f993, [%rd554+4];
	mul.f32 	%f994, %f993, %f982;
	sub.f32 	%f995, %f992, %f994;
	div.rn.f32 	%f996, %f995, %f986;
	st.global.f32 	[%rd552+4], %f996;
	st.global.f32 	[%rd554+4], %f988;
	add.s32 	%r1756, %r1756, 2;
$L__BB3_149:
	and.b16  	%rs5, %rs8, 1;
	setp.eq.b16 	%p189, %rs5, 1;
	@%p189 bra 	$L__BB3_151;
	ld.param.u64 	%rd1004, [_Z38gpuKernelSphericalHarmonicsBesselDerivIfEvPT_S1_S1_S1_S1_S1_S1_S1_S1_S1_S1_S1_S1_S1_S1_S1_S1_S0_iii_param_14];
	ld.param.u64 	%rd998, [_Z38gpuKernelSphericalHarmonicsBesselDerivIfEvPT_S1_S1_S1_S1_S1_S1_S1_S1_S1_S1_S1_S1_S1_S1_S1_S1_S0_iii_param_13];
	ld.param.u64 	%rd987, [_Z38gpuKernelSphericalHarmonicsBesselDerivIfEvPT_S1_S1_S1_S1_S1_S1_S1_S1_S1_S1_S1_S1_S1_S1_S1_S1_S0_iii_param_11];
	ld.param.u64 	%rd981, [_Z38gpuKernelSphericalHarmonicsBesselDerivIfEvPT_S1_S1_S1_S1_S1_S1_S1_S1_S1_S1_S1_S1_S1_S1_S1_S1_S0_iii_param_10];
	cvta.to.global.u64 	%rd555, %rd981;
	mul.wide.u32 	%rd556, %r1756, 4;
	add.s64 	%rd557, %rd555, %rd556;
	ld.global.f32 	%f997, [%rd557];
	mul.f32 	%f998, %f30, %f997;
	mul.f32 	%f999, %f998, %f118;
	add.s32 	%r1127, %r1753, %r1756;
	add.s32 	%r1128, %r1127, -1;
	cvt.rn.f32.s32 	%f1000, %r1128;
	cvta.to.global.u64 	%rd558, %rd987;
	add.s64 	%rd559, %rd558, %rd556;
	ld.global.f32 	%f1001, [%rd559];
	mul.f32 	%f1002, %f1001, %f1000;
	sub.f32 	%f1003, %f999, %f1002;
	sub.s32 	%r1129, %r1753, %r1756;
	cvt.rn.f32.s32 	%f1004, %r1129;
	div.rn.f32 	%f1005, %f1003, %f1004;
	st.global.f32 	[%rd557], %f1005;
	st.global.f32 	[%rd559], %f997;
	cvta.to.global.u64 	%rd560, %rd998;
	add.s64 	%rd561, %rd560, %rd556;
	ld.global.f32 	%f1006, [%rd561];
	mul.f32 	%f1007, %f30, %f1006;
	mul.f32 	%f1008, %f34, %f997;
	sub.f32 	%f1009, %f1007, %f1008;
	mul.f32 	%f1010, %f1009, %f118;
	cvta.to.global.u64 	%rd562, %rd1004;
	add.s64 	%rd563, %rd562, %rd556;
	ld.global.f32 	%f1011, [%rd563];
	mul.f32 	%f1012, %f1011, %f1000;
	sub.f32 	%f1013, %f1010, %f1012;
	div.rn.f32 	%f1014, %f1013, %f1004;
	st.global.f32 	[%rd561], %f1014;
	st.global.f32 	[%rd563], %f1006;
$L__BB3_151:
	mov.b32 	%r1757, 0;
	and.b16  	%rs6, %rs8, 3;
	and.b16  	%rs7, %rs8, 1;
$L__BB3_152:
	ld.param.f32 	%f1512, [_Z38gpuKernelSphericalHarmonicsBesselDerivIfEvPT_S1_S1_S1_S1_S1_S1_S1_S1_S1_S1_S1_S1_S1_S1_S1_S1_S0_iii_param_17];
	ld.param.u64 	%rd1013, [_Z38gpuKernelSphericalHarmonicsBesselDerivIfEvPT_S1_S1_S1_S1_S1_S1_S1_S1_S1_S1_S1_S1_S1_S1_S1_S1_S0_iii_param_16];
	sub.s32 	%r1131, %r1753, %r1757;
	cvta.to.global.u64 	%rd564, %rd1013;
	mul.wide.u32 	%rd565, %r1131, 4;
	add.s64 	%rd566, %rd564, %rd565;
	ld.global.f32 	%f1015, [%rd566];
	add.s32 	%r1132, %r229, %r1753;
	add.s32 	%r1133, %r1132, 2;
	cvt.rn.f32.u32 	%f1016, %r1133;
	mul.f32 	%f1017, %f1015, %f1016;
	add.s32 	%r1134, %r1757, %r1753;
	mul.wide.u32 	%rd567, %r1134, 4;
	add.s64 	%rd568, %rd564, %rd567;
	ld.global.f32 	%f1018, [%rd568];
	mul.f32 	%f1019, %f1512, 0f40800000;
	mul.f32 	%f1020, %f1019, %f1018;
	div.rn.f32 	%f1021, %f1017, %f1020;
	sqrt.rn.f32 	%f119, %f1021;
	cvt.rn.f32.u32 	%f1022, %r1757;
	mul.f32 	%f120, %f5, %f1022;
	mul.f32 	%f1023, %f120, 0f3F22F983;
	cvt.rni.s32.f32 	%r1781, %f1023;
	cvt.rn.f32.s32 	%f1024, %r1781;
	fma.rn.f32 	%f1025, %f1024, 0fBFC90FDA, %f120;
	fma.rn.f32 	%f1026, %f1024, 0fB3A22168, %f1025;
	fma.rn.f32 	%f1539, %f1024, 0fA7C234C5, %f1026;
	abs.f32 	%f122, %f120;
	setp.ltu.f32 	%p190, %f122, 0f47CE4780;
	mov.u32 	%r1761, %r1781;
	mov.f32 	%f1534, %f1539;
	@%p190 bra 	$L__BB3_198;
	setp.neu.f32 	%p191, %f122, 0f7F800000;
	@%p191 bra 	$L__BB3_193;
	mov.f32 	%f1029, 0f00000000;
	mul.rn.f32 	%f1534, %f120, %f1029;
	mov.b32 	%r1761, 0;
	bra.uni 	$L__BB3_198;
$L__BB3_155:
	mov.b64 	%rd1032, 0;
	mov.b32 	%r1730, 0;
$L__BB3_156:
	.pragma "nounroll";
	mul.wide.u32 	%rd439, %r1730, 4;
	mov.u64 	%rd440, __cudart_i2opi_f;
	add.s64 	%rd441, %rd440, %rd439;
	ld.global.nc.u32 	%r938, [%rd441];
	mov.b32 	%r939, %f710;
	shl.b32 	%r940, %r939, 8;
	or.b32  	%r941, %r940, -2147483648;
	mad.wide.u32 	%rd442, %r938, %r941, %rd1032;
	shr.u64 	%rd1032, %rd442, 32;
	add.s64 	%rd443, %rd19, %rd439;
	st.local.u32 	[%rd443], %rd442;
	add.s32 	%r1730, %r1730, 1;
	setp.ne.s32 	%p145, %r1730, 6;
	@%p145 bra 	$L__BB3_156;
	shr.u32 	%r943, %r939, 23;
	st.local.u32 	[%rd19+24], %rd1032;
	and.b32  	%r944, %r943, 31;
	and.b32  	%r945, %r943, 224;
	add.s32 	%r946, %r945, -128;
	shr.u32 	%r947, %r946, 5;
	mul.wide.u32 	%rd444, %r947, 4;
	sub.s64 	%rd445, %rd19, %rd444;
	ld.local.u32 	%r1731, [%rd445+24];
	ld.local.u32 	%r1732, [%rd445+20];
	setp.eq.s32 	%p146, %r944, 0;
	@%p146 bra 	$L__BB3_159;
	shf.l.wrap.b32 	%r1731, %r1732, %r1731, %r944;
	ld.local.u32 	%r954, [%rd445+16];
	shf.l.wrap.b32 	%r1732, %r954, %r1732, %r944;
$L__BB3_159:
	shr.u32 	%r955, %r1731, 30;
	shf.l.wrap.b32 	%r956, %r1732, %r1731, 2;
	shl.b32 	%r957, %r1732, 2;
	shr.u32 	%r958, %r956, 31;
	add.s32 	%r959, %r958, %r955;
	neg.s32 	%r960, %r959;
	setp.lt.s32 	%p147, %r939, 0;
	selp.b32 	%r1733, %r960, %r959, %p147;
	xor.b32  	%r962, %r956, %r939;
	shr.s32 	%r963, %r956, 31;
	xor.b32  	%r964, %r963, %r956;
	xor.b32  	%r965, %r963, %r957;
	cvt.u64.u32 	%rd448, %r964;
	shl.b64 	%rd449, %rd448, 32;
	cvt.u64.u32 	%rd450, %r965;
	or.b64  	%rd451, %rd449, %rd450;
	cvt.rn.f64.s64 	%fd33, %rd451;
	mul.f64 	%fd34, %fd33, 0d3BF921FB54442D19;
	cvt.rn.f32.f64 	%f722, %fd34;
	neg.f32 	%f723, %f722;
	setp.lt.s32 	%p148, %r962, 0;
	selp.f32 	%f1529, %f723, %f722, %p148;
$L__BB3_160:
	setp.ltu.f32 	%p149, %f715, 0f47CE4780;
	add.s32 	%r967, %r1733, 1;
	mul.rn.f32 	%f728, %f1529, %f1529;
	and.b32  	%r968, %r1733, 1;
	setp.eq.b32 	%p150, %r968, 1;
	selp.f32 	%f729, %f1529, 0f3F800000, %p150;
	fma.rn.f32 	%f730, %f728, %f729, 0f00000000;
	fma.rn.f32 	%f731, %f728, 0f37CBAC00, 0fBAB607ED;
	selp.f32 	%f732, 0fB94D4153, %f731, %p150;
	selp.f32 	%f733, 0f3C0885E4, 0f3D2AAABB, %p150;
	fma.rn.f32 	%f734, %f732, %f728, %f733;
	selp.f32 	%f735, 0fBE2AAAA8, 0fBEFFFFFF, %p150;
	fma.rn.f32 	%f736, %f734, %f728, %f735;
	fma.rn.f32 	%f737, %f736, %f730, %f729;
	and.b32  	%r969, %r967, 2;
	setp.eq.s32 	%p151, %r969, 0;
	mov.f32 	%f738, 0f00000000;
	sub.f32 	%f739, %f738, %f737;
	selp.f32 	%f102, %f737, %f739, %p151;
	mov.u32 	%r1737, %r1749;
	mov.f32 	%f1530, %f1533;
	@%p149 bra 	$L__BB3_168;
	setp.neu.f32 	%p152, %f715, 0f7F800000;
	@%p152 bra 	$L__BB3_163;
	mov.f32 	%f749, 0f00000000;
	mul.rn.f32 	%f1530, %f710, %f749;
	mov.b32 	%r1737, 0;
	bra.uni 	$L__BB3_168;
$L__BB3_163:
	mov.b64 	%rd1033, 0;
	mov.b32 	%r1734, 0;
$L__BB3_164:
	.pragma "nounroll";
	mul.wide.u32 	%rd453, %r1734, 4;
	mov.u64 	%rd454, __cudart_i2opi_f;
	add.s64 	%rd455, %rd454, %rd453;
	ld.global.nc.u32 	%r971, [%rd455];
	mov.b32 	%r972, %f710;
	shl.b32 	%r973, %r972, 8;
	or.b32  	%r974, %r973, -2147483648;
	mad.wide.u32 	%rd456, %r971, %r974, %rd1033;
	shr.u64 	%rd1033, %rd456, 32;
	add.s64 	%rd457, %rd18, %rd453;
	st.local.u32 	[%rd457], %rd456;
	add.s32 	%r1734, %r1734, 1;
	setp.ne.s32 	%p153, %r1734, 6;
	@%p153 bra 	$L__BB3_164;
	shr.u32 	%r976, %r972, 23;
	st.local.u32 	[%rd18+24], %rd1033;
	and.b32  	%r977, %r976, 31;
	and.b32  	%r978, %r976, 224;
	add.s32 	%r979, %r978, -128;
	shr.u32 	%r980, %r979, 5;
	mul.wide.u32 	%rd458, %r980, 4;
	sub.s64 	%rd459, %rd18, %rd458;
	ld.local.u32 	%r1735, [%rd459+24];
	ld.local.u32 	%r1736, [%rd459+20];
	setp.eq.s32 	%p154, %r977, 0;
	@%p154 bra 	$L__BB3_167;
	shf.l.wrap.b32 	%r1735, %r1736, %r1735, %r977;
	ld.local.u32 	%r987, [%rd459+16];
	shf.l.wrap.b32 	%r1736, %r987, %r1736, %r977;
$L__BB3_167:
	shr.u32 	%r988, %r1735, 30;
	shf.l.wrap.b32 	%r989, %r1736, %r1735, 2;
	shl.b32 	%r990, %r1736, 2;
	shr.u32 	%r991, %r989, 31;
	add.s32 	%r992, %r991, %r988;
	neg.s32 	%r993, %r992;
	setp.lt.s32 	%p155, %r972, 0;
	selp.b32 	%r1737, %r993, %r992, %p155;
	xor.b32  	%r995, %r989, %r972;
	shr.s32 	%r996, %r989, 31;
	xor.b32  	%r997, %r996, %r989;
	xor.b32  	%r998, %r996, %r990;
	cvt.u64.u32 	%rd462, %r997;
	shl.b64 	%rd463, %rd462, 32;
	cvt.u64.u32 	%rd464, %r998;
	or.b64  	%rd465, %rd463, %rd464;
	cvt.rn.f64.s64 	%fd35, %rd465;
	mul.f64 	%fd36, %fd35, 0d3BF921FB54442D19;
	cvt.rn.f32.f64 	%f746, %fd36;
	neg.f32 	%f747, %f746;
	setp.lt.s32 	%p156, %r995, 0;
	selp.f32 	%f1530, %f747, %f746, %p156;
$L__BB3_168:
	mul.rn.f32 	%f752, %f1530, %f1530;
	and.b32  	%r1000, %r1737, 1;
	setp.eq.b32 	%p158, %r1000, 1;
	selp.f32 	%f753, 0f3F800000, %f1530, %p158;
	fma.rn.f32 	%f754, %f752, %f753, 0f00000000;
	fma.rn.f32 	%f755, %f752, 0f37CBAC00, 0fBAB607ED;
	selp.f32 	%f756, %f755, 0fB94D4153, %p158;
	selp.f32 	%f757, 0f3D2AAABB, 0f3C0885E4, %p158;
	fma.rn.f32 	%f758, %f756, %f752, %f757;
	selp.f32 	%f759, 0fBEFFFFFF, 0fBE2AAAA8, %p158;
	fma.rn.f32 	%f760, %f758, %f752, %f759;
	fma.rn.f32 	%f761, %f760, %f754, %f753;
	and.b32  	%r1001, %r1737, 2;
	setp.eq.s32 	%p159, %r1001, 0;
	mov.f32 	%f762, 0f00000000;
	sub.f32 	%f763, %f762, %f761;
	selp.f32 	%f764, %f761, %f763, %p159;
	div.rn.f32 	%f765, %f764, %f710;
	mul.f32 	%f766, %f710, %f710;
	div.rn.f32 	%f767, %f102, %f766;
	add.f32 	%f106, %f767, %f765;
	mov.u32 	%r1741, %r1749;
	mov.f32 	%f1531, %f1533;
	@%p149 bra 	$L__BB3_176;
	setp.neu.f32 	%p160, %f715, 0f7F800000;
	@%p160 bra 	$L__BB3_171;
	mov.f32 	%f777, 0f00000000;
	mul.rn.f32 	%f1531, %f710, %f777;
	mov.b32 	%r1741, 0;
	bra.uni 	$L__BB3_176;
$L__BB3_171:
	mov.b64 	%rd1034, 0;
	mov.b32 	%r1738, 0;
$L__BB3_172:
	.pragma "nounroll";
	mul.wide.u32 	%rd467, %r1738, 4;
	mov.u64 	%rd468, __cudart_i2opi_f;
	add.s64 	%rd469, %rd468, %rd467;
	ld.global.nc.u32 	%r1003, [%rd469];
	mov.b32 	%r1004, %f710;
	shl.b32 	%r1005, %r1004, 8;
	or.b32  	%r1006, %r1005, -2147483648;
	mad.wide.u32 	%rd470, %r1003, %r1006, %rd1034;
	shr.u64 	%rd1034, %rd470, 32;
	add.s64 	%rd471, %rd17, %rd467;
	st.local.u32 	[%rd471], %rd470;
	add.s32 	%r1738, %r1738, 1;
	setp.ne.s32 	%p161, %r1738, 6;
	@%p161 bra 	$L__BB3_172;
	shr.u32 	%r1008, %r1004, 23;
	st.local.u32 	[%rd17+24], %rd1034;
	and.b32  	%r1009, %r1008, 31;
	and.b32  	%r1010, %r1008, 224;
	add.s32 	%r1011, %r1010, -128;
	shr.u32 	%r1012, %r1011, 5;
	mul.wide.u32 	%rd472, %r1012, 4;
	sub.s64 	%rd473, %rd17, %rd472;
	ld.local.u32 	%r1739, [%rd473+24];
	ld.local.u32 	%r1740, [%rd473+20];
	setp.eq.s32 	%p162, %r1009, 0;
	@%p162 bra 	$L__BB3_175;
	shf.l.wrap.b32 	%r1739, %r1740, %r1739, %r1009;
	ld.local.u32 	%r1019, [%rd473+16];
	shf.l.wrap.b32 	%r1740, %r1019, %r1740, %r1009;
$L__BB3_175:
	shr.u32 	%r1020, %r1739, 30;
	shf.l.wrap.b32 	%r1021, %r1740, %r1739, 2;
	shl.b32 	%r1022, %r1740, 2;
	shr.u32 	%r1023, %r1021, 31;
	add.s32 	%r1024, %r1023, %r1020;
	neg.s32 	%r1025, %r1024;
	setp.lt.s32 	%p163, %r1004, 0;
	selp.b32 	%r1741, %r1025, %r1024, %p163;
	xor.b32  	%r1027, %r1021, %r1004;
	shr.s32 	%r1028, %r1021, 31;
	xor.b32  	%r1029, %r1028, %r1021;
	xor.b32  	%r1030, %r1028, %r1022;
	cvt.u64.u32 	%rd476, %r1029;
	shl.b64 	%rd477, %rd476, 32;
	cvt.u64.u32 	%rd478, %r1030;
	or.b64  	%rd479, %rd477, %rd478;
	cvt.rn.f64.s64 	%fd37, %rd479;
	mul.f64 	%fd38, %fd37, 0d3BF921FB54442D19;
	cvt.rn.f32.f64 	%f774, %fd38;
	neg.f32 	%f775, %f774;
	setp.lt.s32 	%p164, %r1027, 0;
	selp.f32 	%f1531, %f775, %f774, %p164;
$L__BB3_176:
	add.s32 	%r1032, %r1741, 1;
	mul.rn.f32 	%f780, %f1531, %f1531;
	and.b32  	%r1033, %r1741, 1;
	setp.eq.b32 	%p166, %r1033, 1;
	selp.f32 	%f781, %f1531, 0f3F800000, %p166;
	fma.rn.f32 	%f782, %f780, %f781, 0f00000000;
	fma.rn.f32 	%f783, %f780, 0f37CBAC00, 0fBAB607ED;
	selp.f32 	%f784, 0fB94D4153, %f783, %p166;
	selp.f32 	%f785, 0f3C0885E4, 0f3D2AAABB, %p166;
	fma.rn.f32 	%f786, %f784, %f780, %f785;
	selp.f32 	%f787, 0fBE2AAAA8, 0fBEFFFFFF, %p166;
	fma.rn.f32 	%f788, %f786, %f780, %f787;
	fma.rn.f32 	%f789, %f788, %f782, %f781;
	and.b32  	%r1034, %r1032, 2;
	setp.eq.s32 	%p167, %r1034, 0;
	mov.f32 	%f790, 0f00000000;
	sub.f32 	%f791, %f790, %f789;
	selp.f32 	%f110, %f789, %f791, %p167;
	mov.u32 	%r1745, %r1749;
	mov.f32 	%f1532, %f1533;
	@%p149 bra 	$L__BB3_184;
	setp.neu.f32 	%p168, %f715, 0f7F800000;
	@%p168 bra 	$L__BB3_179;
	mov.f32 	%f801, 0f00000000;
	mul.rn.f32 	%f1532, %f710, %f801;
	mov.b32 	%r1745, 0;
	bra.uni 	$L__BB3_184;
$L__BB3_179:
	mov.b64 	%rd1035, 0;
	mov.b32 	%r1742, 0;
$L__BB3_180:
	.pragma "nounroll";
	mul.wide.u32 	%rd481, %r1742, 4;
	mov.u64 	%rd482, __cudart_i2opi_f;
	add.s64 	%rd483, %rd482, %rd481;
	ld.global.nc.u32 	%r1036, [%rd483];
	mov.b32 	%r1037, %f710;
	shl.b32 	%r1038, %r1037, 8;
	or.b32  	%r1039, %r1038, -2147483648;
	mad.wide.u32 	%rd484, %r1036, %r1039, %rd1035;
	shr.u64 	%rd1035, %rd484, 32;
	add.s64 	%rd485, %rd16, %rd481;
	st.local.u32 	[%rd485], %rd484;
	add.s32 	%r1742, %r1742, 1;
	setp.ne.s32 	%p169, %r1742, 6;
	@%p169 bra 	$L__BB3_180;
	shr.u32 	%r1041, %r1037, 23;
	st.local.u32 	[%rd16+24], %rd1035;
	and.b32  	%r1042, %r1041, 31;
	and.b32  	%r1043, %r1041, 224;
	add.s32 	%r1044, %r1043, -128;
	shr.u32 	%r1045, %r1044, 5;
	mul.wide.u32 	%rd486, %r1045, 4;
	sub.s64 	%rd487, %rd16, %rd486;
	ld.local.u32 	%r1743, [%rd487+24];
	ld.local.u32 	%r1744, [%rd487+20];
	setp.eq.s32 	%p170, %r1042, 0;
	@%p170 bra 	$L__BB3_183;
	shf.l.wrap.b32 	%r1743, %r1744, %r1743, %r1042;
	ld.local.u32 	%r1052, [%rd487+16];
	shf.l.wrap.b32 	%r1744, %r1052, %r1744, %r1042;
$L__BB3_183:
	shr.u32 	%r1053, %r1743, 30;
	shf.l.wrap.b32 	%r1054, %r1744, %r1743, 2;
	shl.b32 	%r1055, %r1744, 2;
	shr.u32 	%r1056, %r1054, 31;
	add.s32 	%r1057, %r1056, %r1053;
	neg.s32 	%r1058, %r1057;
	setp.lt.s32 	%p171, %r1037, 0;
	selp.b32 	%r1745, %r1058, %r1057, %p171;
	xor.b32  	%r1060, %r1054, %r1037;
	shr.s32 	%r1061, %r1054, 31;
	xor.b32  	%r1062, %r1061, %r1054;
	xor.b32  	%r1063, %r1061, %r1055;
	cvt.u64.u32 	%rd490, %r1062;
	shl.b64 	%rd491, %rd490, 32;
	cvt.u64.u32 	%rd492, %r1063;
	or.b64  	%rd493, %rd491, %rd492;
	cvt.rn.f64.s64 	%fd39, %rd493;
	mul.f64 	%fd40, %fd39, 0d3BF921FB54442D19;
	cvt.rn.f32.f64 	%f798, %fd40;
	neg.f32 	%f799, %f798;
	setp.lt.s32 	%p172, %r1060, 0;
	selp.f32 	%f1532, %f799, %f798, %p172;
$L__BB3_184:
	add.s32 	%r1065, %r1745, 1;
	mul.rn.f32 	%f804, %f1532, %f1532;
	and.b32  	%r1066, %r1745, 1;
	setp.eq.b32 	%p174, %r1066, 1;
	selp.f32 	%f805, %f1532, 0f3F800000, %p174;
	fma.rn.f32 	%f806, %f804, %f805, 0f00000000;
	fma.rn.f32 	%f807, %f804, 0f37CBAC00, 0fBAB607ED;
	selp.f32 	%f808, 0fB94D4153, %f807, %p174;
	selp.f32 	%f809, 0f3C0885E4, 0f3D2AAABB, %p174;
	fma.rn.f32 	%f810, %f808, %f804, %f809;
	selp.f32 	%f811, 0fBE2AAAA8, 0fBEFFFFFF, %p174;
	fma.rn.f32 	%f812, %f810, %f804, %f811;
	fma.rn.f32 	%f813, %f812, %f806, %f805;
	and.b32  	%r1067, %r1065, 2;
	setp.eq.s32 	%p175, %r1067, 0;
	mov.f32 	%f814, 0f00000000;
	sub.f32 	%f815, %f814, %f813;
	selp.f32 	%f816, %f813, %f815, %p175;
	add.f32 	%f817, %f816, %f816;
	mul.f32 	%f819, %f710, %f766;
	div.rn.f32 	%f820, %f817, %f819;
	div.rn.f32 	%f821, %f110, %f710;
	sub.f32 	%f114, %f821, %f820;
	@%p149 bra 	$L__BB3_192;
	setp.neu.f32 	%p176, %f715, 0f7F800000;
	@%p176 bra 	$L__BB3_187;
	mov.f32 	%f831, 0f00000000;
	mul.rn.f32 	%f1533, %f710, %f831;
	mov.b32 	%r1749, 0;
	bra.uni 	$L__BB3_192;
$L__BB3_187:
	mov.b64 	%rd1036, 0;
	mov.b32 	%r1746, 0;
$L__BB3_188:
	.pragma "nounroll";
	mul.wide.u32 	%rd495, %r1746, 4;
	mov.u64 	%rd496, __cudart_i2opi_f;
	add.s64 	%rd497, %rd496, %rd495;
	ld.global.nc.u32 	%r1069, [%rd497];
	mov.b32 	%r1070, %f710;
	shl.b32 	%r1071, %r1070, 8;
	or.b32  	%r1072, %r1071, -2147483648;
	mad.wide.u32 	%rd498, %r1069, %r1072, %rd1036;
	shr.u64 	%rd1036, %rd498, 32;
	add.s64 	%rd499, %rd15, %rd495;
	st.local.u32 	[%rd499], %rd498;
	add.s32 	%r1746, %r1746, 1;
	setp.ne.s32 	%p177, %r1746, 6;
	@%p177 bra 	$L__BB3_188;
	shr.u32 	%r1074, %r1070, 23;
	st.local.u32 	[%rd15+24], %rd1036;
	and.b32  	%r1075, %r1074, 31;
	and.b32  	%r1076, %r1074, 224;
	add.s32 	%r1077, %r1076, -128;
	shr.u32 	%r1078, %r1077, 5;
	mul.wide.u32 	%rd500, %r1078, 4;
	sub.s64 	%rd501, %rd15, %rd500;
	ld.local.u32 	%r1747, [%rd501+24];
	ld.local.u32 	%r1748, [%rd501+20];
	setp.eq.s32 	%p178, %r1075, 0;
	@%p178 bra 	$L__BB3_191;
	shf.l.wrap.b32 	%r1747, %r1748, %r1747, %r1075;
	ld.local.u32 	%r1085, [%rd501+16];
	shf.l.wrap.b32 	%r1748, %r1085, %r1748, %r1075;
$L__BB3_191:
	shr.u32 	%r1086, %r1747, 30;
	shf.l.wrap.b32 	%r1087, %r1748, %r1747, 2;
	shl.b32 	%r1088, %r1748, 2;
	shr.u32 	%r1089, %r1087, 31;
	add.s32 	%r1090, %r1089, %r1086;
	neg.s32 	%r1091, %r1090;
	setp.lt.s32 	%p179, %r1070, 0;
	selp.b32 	%r1749, %r1091, %r1090, %p179;
	xor.b32  	%r1093, %r1087, %r1070;
	shr.s32 	%r1094, %r1087, 31;
	xor.b32  	%r1095, %r1094, %r1087;
	xor.b32  	%r1096, %r1094, %r1088;
	cvt.u64.u32 	%rd504, %r1095;
	shl.b64 	%rd505, %rd504, 32;
	cvt.u64.u32 	%rd506, %r1096;
	or.b64  	%rd507, %rd505, %rd506;
	cvt.rn.f64.s64 	%fd41, %rd507;
	mul.f64 	%fd42, %fd41, 0d3BF921FB54442D19;
	cvt.rn.f32.f64 	%f828, %fd42;
	neg.f32 	%f829, %f828;
	setp.lt.s32 	%p180, %r1093, 0;
	selp.f32 	%f1533, %f829, %f828, %p180;
$L__BB3_192:
	ld.param.u32 	%r1656, [_Z38gpuKernelSphericalHarmonicsBesselDerivIfEvPT_S1_S1_S1_S1_S1_S1_S1_S1_S1_S1_S1_S1_S1_S1_S1_S1_S0_iii_param_20];
	ld.param.u32 	%r1644, [_Z38gpuKernelSphericalHarmonicsBesselDerivIfEvPT_S1_S1_S1_S1_S1_S1_S1_S1_S1_S1_S1_S1_S1_S1_S1_S1_S0_iii_param_19];
	ld.param.u64 	%rd959, [_Z38gpuKernelSphericalHarmonicsBesselDerivIfEvPT_S1_S1_S1_S1_S1_S1_S1_S1_S1_S1_S1_S1_S1_S1_S1_S1_S0_iii_param_5];
	ld.param.u64 	%rd953, [_Z38gpuKernelSphericalHarmonicsBesselDerivIfEvPT_S1_S1_S1_S1_S1_S1_S1_S1_S1_S1_S1_S1_S1_S1_S1_S1_S0_iii_param_4];
	ld.param.u64 	%rd947, [_Z38gpuKernelSphericalHarmonicsBesselDerivIfEvPT_S1_S1_S1_S1_S1_S1_S1_S1_S1_S1_S1_S1_S1_S1_S1_S1_S0_iii_param_3];
	ld.param.u64 	%rd940, [_Z38gpuKernelSphericalHarmonicsBesselDerivIfEvPT_S1_S1_S1_S1_S1_S1_S1_S1_S1_S1_S1_S1_S1_S1_S1_S1_S0_iii_param_2];
	ld.param.u64 	%rd933, [_Z38gpuKernelSphericalHarmonicsBesselDerivIfEvPT_S1_S1_S1_S1_S1_S1_S1_S1_S1_S1_S1_S1_S1_S1_S1_S1_S0_iii_param_1];
	ld.param.u64 	%rd926, [_Z38gpuKernelSphericalHarmonicsBesselDerivIfEvPT_S1_S1_S1_S1_S1_S1_S1_S1_S1_S1_S1_S1_S1_S1_S1_S1_S0_iii_param_0];
	mul.rn.f32 	%f832, %f1533, %f1533;
	and.b32  	%r1098, %r1749, 1;
	setp.eq.b32 	%p181, %r1098, 1;
	selp.f32 	%f833, 0f3F800000, %f1533, %p181;
	fma.rn.f32 	%f834, %f832, %f833, 0f00000000;
	fma.rn.f32 	%f835, %f832, 0f37CBAC00, 0fBAB607ED;
	selp.f32 	%f836, %f835, 0fB94D4153, %p181;
	selp.f32 	%f837, 0f3D2AAABB, 0f3C0885E4, %p181;
	fma.rn.f32 	%f838, %f836, %f832, %f837;
	selp.f32 	%f839, 0fBEFFFFFF, 0fBE2AAAA8, %p181;
	fma.rn.f32 	%f840, %f838, %f832, %f839;
	fma.rn.f32 	%f841, %f840, %f834, %f833;
	and.b32  	%r1099, %r1749, 2;
	setp.eq.s32 	%p182, %r1099, 0;
	mov.f32 	%f842, 0f00000000;
	sub.f32 	%f843, %f842, %f841;
	selp.f32 	%f844, %f841, %f843, %p182;
	add.f32 	%f845, %f844, %f844;
	div.rn.f32 	%f848, %f845, %f766;
	sub.f32 	%f849, %f114, %f848;
	mul.f32 	%f850, %f97, %f849;
	mul.f32 	%f851, %f6, %f850;
	mul.f32 	%f852, %f7, %f850;
	mul.f32 	%f853, %f3, %f850;
	mad.lo.s32 	%r1100, %r1644, 3, %r1729;
	mad.lo.s32 	%r1101, %r1100, %r1656, %r1662;
	mul.f32 	%f854, %f96, %f851;
	fma.rn.f32 	%f855, %f89, %f106, %f854;
	cvta.to.global.u64 	%rd508, %rd926;
	mul.wide.s32 	%rd509, %r1101, 4;
	add.s64 	%rd510, %rd508, %rd509;
	st.global.f32 	[%rd510], %f855;
	mul.f32 	%f856, %f96, %f852;
	fma.rn.f32 	%f857, %f90, %f106, %f856;
	cvta.to.global.u64 	%rd511, %rd940;
	add.s64 	%rd512, %rd511, %rd509;
	st.global.f32 	[%rd512], %f857;
	mul.f32 	%f858, %f96, %f853;
	fma.rn.f32 	%f859, %f91, %f106, %f858;
	cvta.to.global.u64 	%rd513, %rd953;
	add.s64 	%rd514, %rd513, %rd509;
	st.global.f32 	[%rd514], %f859;
	mul.f32 	%f860, %f95, %f851;
	fma.rn.f32 	%f861, %f92, %f106, %f860;
	cvta.to.global.u64 	%rd515, %rd933;
	add.s64 	%rd516, %rd515, %rd509;
	st.global.f32 	[%rd516], %f861;
	mul.f32 	%f862, %f95, %f852;
	fma.rn.f32 	%f863, %f93, %f106, %f862;
	cvta.to.global.u64 	%rd517, %rd947;
	add.s64 	%rd518, %rd517, %rd509;
	st.global.f32 	[%rd518], %f863;
	mul.f32 	%f864, %f95, %f853;
	fma.rn.f32 	%f865, %f94, %f106, %f864;
	cvta.to.global.u64 	%rd519, %rd959;
	add.s64 	%rd520, %rd519, %rd509;
	st.global.f32 	[%rd520], %f865;
	shl.b32 	%r1102, %r1644, 1;
	sub.s32 	%r1103, %r1100, %r1102;
	mad.lo.s32 	%r1104, %r1103, %r1656, %r1662;
	ld.global.f32 	%f866, [%rd510];
	neg.f32 	%f867, %f866;
	mul.wide.s32 	%rd521, %r1104, 4;
	add.s64 	%rd522, %rd508, %rd521;
	st.global.f32 	[%rd522], %f867;
	ld.global.f32 	%f868, [%rd512];
	neg.f32 	%f869, %f868;
	add.s64 	%rd523, %rd511, %rd521;
	st.global.f32 	[%rd523], %f869;
	ld.global.f32 	%f870, [%rd514];
	neg.f32 	%f871, %f870;
	add.s64 	%rd524, %rd513, %rd521;
	st.global.f32 	[%rd524], %f871;
	ld.global.f32 	%f872, [%rd516];
	add.s64 	%rd525, %rd515, %rd521;
	st.global.f32 	[%rd525], %f872;
	ld.global.f32 	%f873, [%rd518];
	add.s64 	%rd526, %rd517, %rd521;
	st.global.f32 	[%rd526], %f873;
	ld.global.f32 	%f874, [%rd520];
	add.s64 	%rd527, %rd519, %rd521;
	st.global.f32 	[%rd527], %f874;
	add.s32 	%r1729, %r1729, 1;
	setp.eq.s32 	%p183, %r1729, %r1644;
	@%p183 bra 	$L__BB3_141;
	bra.uni 	$L__BB3_138;
$L__BB3_193:
	mov.b64 	%rd1037, 0;
	mov.b32 	%r1758, 0;
$L__BB3_194:
	.pragma "nounroll";
	mul.wide.u32 	%rd570, %r1758, 4;
	mov.u64 	%rd571, __cudart_i2opi_f;
	add.s64 	%rd572, %rd571, %rd570;
	ld.global.nc.u32 	%r1136, [%rd572];
	mov.b32 	%r1137, %f120;
	shl.b32 	%r1138, %r1137, 8;
	or.b32  	%r1139, %r1138, -2147483648;
	mad.wide.u32 	%rd573, %r1136, %r1139, %rd1037;
	shr.u64 	%rd1037, %rd573, 32;
	add.s64 	%rd574, %rd14, %rd570;
	st.local.u32 	[%rd574], %rd573;
	add.s32 	%r1758, %r1758, 1;
	setp.ne.s32 	%p192, %r1758, 6;
	@%p192 bra 	$L__BB3_194;
	shr.u32 	%r1141, %r1137, 23;
	st.local.u32 	[%rd14+24], %rd1037;
	and.b32  	%r1142, %r1141, 31;
	and.b32  	%r1143, %r1141, 224;
	add.s32 	%r1144, %r1143, -128;
	shr.u32 	%r1145, %r1144, 5;
	mul.wide.u32 	%rd575, %r1145, 4;
	sub.s64 	%rd576, %rd14, %rd575;
	ld.local.u32 	%r1759, [%rd576+24];
	ld.local.u32 	%r1760, [%rd576+20];
	setp.eq.s32 	%p193, %r1142, 0;
	@%p193 bra 	$L__BB3_197;
	shf.l.wrap.b32 	%r1759, %r1760, %r1759, %r1142;
	ld.local.u32 	%r1152, [%rd576+16];
	shf.l.wrap.b32 	%r1760, %r1152, %r1760, %r1142;
$L__BB3_197:
	shr.u32 	%r1153, %r1759, 30;
	shf.l.wrap.b32 	%r1154, %r1760, %r1759, 2;
	shl.b32 	%r1155, %r1760, 2;
	shr.u32 	%r1156, %r1154, 31;
	add.s32 	%r1157, %r1156, %r1153;
	neg.s32 	%r1158, %r1157;
	setp.lt.s32 	%p194, %r1137, 0;
	selp.b32 	%r1761, %r1158, %r1157, %p194;
	xor.b32  	%r1160, %r1154, %r1137;
	shr.s32 	%r1161, %r1154, 31;
	xor.b32  	%r1162, %r1161, %r1154;
	xor.b32  	%r1163, %r1161, %r1155;
	cvt.u64.u32 	%rd579, %r1162;
	shl.b64 	%rd580, %rd579, 32;
	cvt.u64.u32 	%rd581, %r1163;
	or.b64  	%rd582, %rd580, %rd581;
	cvt.rn.f64.s64 	%fd43, %rd582;
	mul.f64 	%fd44, %fd43, 0d3BF921FB54442D19;
	cvt.rn.f32.f64 	%f1027, %fd44;
	neg.f32 	%f1028, %f1027;
	setp.lt.s32 	%p195, %r1160, 0;
	selp.f32 	%f1534, %f1028, %f1027, %p195;
$L__BB3_198:
	ld.param.u64 	%rd982, [_Z38gpuKernelSphericalHarmonicsBesselDerivIfEvPT_S1_S1_S1_S1_S1_S1_S1_S1_S1_S1_S1_S1_S1_S1_S1_S1_S0_iii_param_10];
	setp.ltu.f32 	%p196, %f122, 0f47CE4780;
	add.s32 	%r1165, %r1761, 1;
	mul.rn.f32 	%f1030, %f1534, %f1534;
	and.b32  	%r1166, %r1761, 1;
	setp.eq.b32 	%p197, %r1166, 1;
	selp.f32 	%f1031, %f1534, 0f3F800000, %p197;
	fma.rn.f32 	%f1032, %f1030, %f1031, 0f00000000;
	fma.rn.f32 	%f1033, %f1030, 0f37CBAC00, 0fBAB607ED;
	selp.f32 	%f1034, 0fB94D4153, %f1033, %p197;
	selp.f32 	%f1035, 0f3C0885E4, 0f3D2AAABB, %p197;
	fma.rn.f32 	%f1036, %f1034, %f1030, %f1035;
	selp.f32 	%f1037, 0fBE2AAAA8, 0fBEFFFFFF, %p197;
	fma.rn.f32 	%f1038, %f1036, %f1030, %f1037;
	fma.rn.f32 	%f1039, %f1038, %f1032, %f1031;
	and.b32  	%r1167, %r1165, 2;
	setp.eq.s32 	%p198, %r1167, 0;
	mov.f32 	%f1040, 0f00000000;
	sub.f32 	%f1041, %f1040, %f1039;
	selp.f32 	%f1042, %f1039, %f1041, %p198;
	cvta.to.global.u64 	%rd583, %rd982;
	mul.wide.u32 	%rd584, %r1757, 4;
	add.s64 	%rd585, %rd583, %rd584;
	ld.global.f32 	%f126, [%rd585];
	mul.f32 	%f127, %f126, %f1042;
	mov.u32 	%r1765, %r1781;
	mov.f32 	%f1535, %f1539;
	@%p196 bra 	$L__BB3_206;
	setp.neu.f32 	%p199, %f122, 0f7F800000;
	@%p199 bra 	$L__BB3_201;
	mov.f32 	%f1045, 0f00000000;
	mul.rn.f32 	%f1535, %f120, %f1045;
	mov.b32 	%r1765, 0;
	bra.uni 	$L__BB3_206;
$L__BB3_201:
	mov.b64 	%rd1038, 0;
	mov.b32 	%r1762, 0;
$L__BB3_202:
	.pragma "nounroll";
	mul.wide.u32 	%rd587, %r1762, 4;
	mov.u64 	%rd588, __cudart_i2opi_f;
	add.s64 	%rd589, %rd588, %rd587;
	ld.global.nc.u32 	%r1169, [%rd589];
	mov.b32 	%r1170, %f120;
	shl.b32 	%r1171, %r1170, 8;
	or.b32  	%r1172, %r1171, -2147483648;
	mad.wide.u32 	%rd590, %r1169, %r1172, %rd1038;
	shr.u64 	%rd1038, %rd590, 32;
	add.s64 	%rd591, %rd13, %rd587;
	st.local.u32 	[%rd591], %rd590;
	add.s32 	%r1762, %r1762, 1;
	setp.ne.s32 	%p200, %r1762, 6;
	@%p200 bra 	$L__BB3_202;
	shr.u32 	%r1174, %r1170, 23;
	st.local.u32 	[%rd13+24], %rd1038;
	and.b32  	%r1175, %r1174, 31;
	and.b32  	%r1176, %r1174, 224;
	add.s32 	%r1177, %r1176, -128;
	shr.u32 	%r1178, %r1177, 5;
	mul.wide.u32 	%rd592, %r1178, 4;
	sub.s64 	%rd593, %rd13, %rd592;
	ld.local.u32 	%r1763, [%rd593+24];
	ld.local.u32 	%r1764, [%rd593+20];
	setp.eq.s32 	%p201, %r1175, 0;
	@%p201 bra 	$L__BB3_205;
	shf.l.wrap.b32 	%r1763, %r1764, %r1763, %r1175;
	ld.local.u32 	%r1185, [%rd593+16];
	shf.l.wrap.b32 	%r1764, %r1185, %r1764, %r1175;
$L__BB3_205:
	shr.u32 	%r1186, %r1763, 30;
	shf.l.wrap.b32 	%r1187, %r1764, %r1763, 2;
	shl.b32 	%r1188, %r1764, 2;
	shr.u32 	%r1189, %r1187, 31;
	add.s32 	%r1190, %r1189, %r1186;
	neg.s32 	%r1191, %r1190;
	setp.lt.s32 	%p202, %r1170, 0;
	selp.b32 	%r1765, %r1191, %r1190, %p202;
	xor.b32  	%r1193, %r1187, %r1170;
	shr.s32 	%r1194, %r1187, 31;
	xor.b32  	%r1195, %r1194, %r1187;
	xor.b32  	%r1196, %r1194, %r1188;
	cvt.u64.u32 	%rd596, %r1195;
	shl.b64 	%rd597, %rd596, 32;
	cvt.u64.u32 	%rd598, %r1196;
	or.b64  	%rd599, %rd597, %rd598;
	cvt.rn.f64.s64 	%fd45, %rd599;
	mul.f64 	%fd46, %fd45, 0d3BF921FB54442D19;
	cvt.rn.f32.f64 	%f1043, %fd46;
	neg.f32 	%f1044, %f1043;
	setp.lt.s32 	%p203, %r1193, 0;
	selp.f32 	%f1535, %f1044, %f1043, %p203;
$L__BB3_206:
	setp.ltu.f32 	%p204, %f122, 0f47CE4780;
	mul.rn.f32 	%f1046, %f1535, %f1535;
	and.b32  	%r1198, %r1765, 1;
	setp.eq.b32 	%p205, %r1198, 1;
	selp.f32 	%f1047, 0f3F800000, %f1535, %p205;
	fma.rn.f32 	%f1048, %f1046, %f1047, 0f00000000;
	fma.rn.f32 	%f1049, %f1046, 0f37CBAC00, 0fBAB607ED;
	selp.f32 	%f1050, %f1049, 0fB94D4153, %p205;
	selp.f32 	%f1051, 0f3D2AAABB, 0f3C0885E4, %p205;
	fma.rn.f32 	%f1052, %f1050, %f1046, %f1051;
	selp.f32 	%f1053, 0fBEFFFFFF, 0fBE2AAAA8, %p205;
	fma.rn.f32 	%f1054, %f1052, %f1046, %f1053;
	fma.rn.f32 	%f1055, %f1054, %f1048, %f1047;
	and.b32  	%r1199, %r1765, 2;
	setp.eq.s32 	%p206, %r1199, 0;
	mov.f32 	%f1056, 0f00000000;
	sub.f32 	%f1057, %f1056, %f1055;
	selp.f32 	%f1058, %f1055, %f1057, %p206;
	mul.f32 	%f131, %f126, %f1058;
	mov.u32 	%r1769, %r1781;
	mov.f32 	%f1536, %f1539;
	@%p204 bra 	$L__BB3_214;
	setp.neu.f32 	%p207, %f122, 0f7F800000;
	@%p207 bra 	$L__BB3_209;
	mov.f32 	%f1061, 0f00000000;
	mul.rn.f32 	%f1536, %f120, %f1061;
	mov.b32 	%r1769, 0;
	bra.uni 	$L__BB3_214;
$L__BB3_209:
	mov.b64 	%rd1039, 0;
	mov.b32 	%r1766, 0;
$L__BB3_210:
	.pragma "nounroll";
	mul.wide.u32 	%rd601, %r1766, 4;
	mov.u64 	%rd602, __cudart_i2opi_f;
	add.s64 	%rd603, %rd602, %rd601;
	ld.global.nc.u32 	%r1201, [%rd603];
	mov.b32 	%r1202, %f120;
	shl.b32 	%r1203, %r1202, 8;
	or.b32  	%r1204, %r1203, -2147483648;
	mad.wide.u32 	%rd604, %r1201, %r1204, %rd1039;
	shr.u64 	%rd1039, %rd604, 32;
	add.s64 	%rd605, %rd12, %rd601;
	st.local.u32 	[%rd605], %rd604;
	add.s32 	%r1766, %r1766, 1;
	setp.ne.s32 	%p208, %r1766, 6;
	@%p208 bra 	$L__BB3_210;
	shr.u32 	%r1206, %r1202, 23;
	st.local.u32 	[%rd12+24], %rd1039;
	and.b32  	%r1207, %r1206, 31;
	and.b32  	%r1208, %r1206, 224;
	add.s32 	%r1209, %r1208, -128;
	shr.u32 	%r1210, %r1209, 5;
	mul.wide.u32 	%rd606, %r1210, 4;
	sub.s64 	%rd607, %rd12, %rd606;
	ld.local.u32 	%r1767, [%rd607+24];
	ld.local.u32 	%r1768, [%rd607+20];
	setp.eq.s32 	%p209, %r1207, 0;
	@%p209 bra 	$L__BB3_213;
	shf.l.wrap.b32 	%r1767, %r1768, %r1767, %r1207;
	ld.local.u32 	%r1217, [%rd607+16];
	shf.l.wrap.b32 	%r1768, %r1217, %r1768, %r1207;
$L__BB3_213:
	shr.u32 	%r1218, %r1767, 30;
	shf.l.wrap.b32 	%r1219, %r1768, %r1767, 2;
	shl.b32 	%r1220, %r1768, 2;
	shr.u32 	%r1221, %r1219, 31;
	add.s32 	%r1222, %r1221, %r1218;
	neg.s32 	%r1223, %r1222;
	setp.lt.s32 	%p210, %r1202, 0;
	selp.b32 	%r1769, %r1223, %r1222, %p210;
	xor.b32  	%r1225, %r1219, %r1202;
	shr.s32 	%r1226, %r1219, 31;
	xor.b32  	%r1227, %r1226, %r1219;
	xor.b32  	%r1228, %r1226, %r1220;
	cvt.u64.u32 	%rd610, %r1227;
	shl.b64 	%rd611, %rd610, 32;
	cvt.u64.u32 	%rd612, %r1228;
	or.b64  	%rd613, %rd611, %rd612;
	cvt.rn.f64.s64 	%fd47, %rd613;
	mul.f64 	%fd48, %fd47, 0d3BF921FB54442D19;
	cvt.rn.f32.f64 	%f1059, %fd48;
	neg.f32 	%f1060, %f1059;
	setp.lt.s32 	%p211, %r1225, 0;
	selp.f32 	%f1536, %f1060, %f1059, %p211;
$L__BB3_214:
	ld.param.u64 	%rd999, [_Z38gpuKernelSphericalHarmonicsBesselDerivIfEvPT_S1_S1_S1_S1_S1_S1_S1_S1_S1_S1_S1_S1_S1_S1_S1_S1_S0_iii_param_13];
	add.s32 	%r1230, %r1769, 1;
	mul.rn.f32 	%f1062, %f1536, %f1536;
	and.b32  	%r1231, %r1769, 1;
	setp.eq.b32 	%p213, %r1231, 1;
	selp.f32 	%f1063, %f1536, 0f3F800000, %p213;
	fma.rn.f32 	%f1064, %f1062, %f1063, 0f00000000;
	fma.rn.f32 	%f1065, %f1062, 0f37CBAC00, 0fBAB607ED;
	selp.f32 	%f1066, 0fB94D4153, %f1065, %p213;
	selp.f32 	%f1067, 0f3C0885E4, 0f3D2AAABB, %p213;
	fma.rn.f32 	%f1068, %f1066, %f1062, %f1067;
	selp.f32 	%f1069, 0fBE2AAAA8, 0fBEFFFFFF, %p213;
	fma.rn.f32 	%f1070, %f1068, %f1062, %f1069;
	fma.rn.f32 	%f1071, %f1070, %f1064, %f1063;
	and.b32  	%r1232, %r1230, 2;
	setp.eq.s32 	%p214, %r1232, 0;
	mov.f32 	%f1072, 0f00000000;
	sub.f32 	%f1073, %f1072, %f1071;
	selp.f32 	%f1074, %f1071, %f1073, %p214;
	cvta.to.global.u64 	%rd614, %rd999;
	add.s64 	%rd616, %rd614, %rd584;
	ld.global.f32 	%f135, [%rd616];
	mul.f32 	%f136, %f135, %f1074;
	mov.u32 	%r1773, %r1781;
	mov.f32 	%f1537, %f1539;
	@%p204 bra 	$L__BB3_222;
	setp.neu.f32 	%p215, %f122, 0f7F800000;
	@%p215 bra 	$L__BB3_217;
	mov.f32 	%f1077, 0f00000000;
	mul.rn.f32 	%f1537, %f120, %f1077;
	mov.b32 	%r1773, 0;
	bra.uni 	$L__BB3_222;
$L__BB3_217:
	mov.b64 	%rd1040, 0;
	mov.b32 	%r1770, 0;
$L__BB3_218:
	.pragma "nounroll";
	mul.wide.u32 	%rd618, %r1770, 4;
	mov.u64 	%rd619, __cudart_i2opi_f;
	add.s64 	%rd620, %rd619, %rd618;
	ld.global.nc.u32 	%r1234, [%rd620];
	mov.b32 	%r1235, %f120;
	shl.b32 	%r1236, %r1235, 8;
	or.b32  	%r1237, %r1236, -2147483648;
	mad.wide.u32 	%rd621, %r1234, %r1237, %rd1040;
	shr.u64 	%rd1040, %rd621, 32;
	add.s64 	%rd622, %rd11, %rd618;
	st.local.u32 	[%rd622], %rd621;
	add.s32 	%r1770, %r1770, 1;
	setp.ne.s32 	%p216, %r1770, 6;
	@%p216 bra 	$L__BB3_218;
	shr.u32 	%r1239, %r1235, 23;
	st.local.u32 	[%rd11+24], %rd1040;
	and.b32  	%r1240, %r1239, 31;
	and.b32  	%r1241, %r1239, 224;
	add.s32 	%r1242, %r1241, -128;
	shr.u32 	%r1243, %r1242, 5;
	mul.wide.u32 	%rd623, %r1243, 4;
	sub.s64 	%rd624, %rd11, %rd623;
	ld.local.u32 	%r1771, [%rd624+24];
	ld.local.u32 	%r1772, [%rd624+20];
	setp.eq.s32 	%p217, %r1240, 0;
	@%p217 bra 	$L__BB3_221;
	shf.l.wrap.b32 	%r1771, %r1772, %r1771, %r1240;
	ld.local.u32 	%r1250, [%rd624+16];
	shf.l.wrap.b32 	%r1772, %r1250, %r1772, %r1240;
$L__BB3_221:
	shr.u32 	%r1251, %r1771, 30;
	shf.l.wrap.b32 	%r1252, %r1772, %r1771, 2;
	shl.b32 	%r1253, %r1772, 2;
	shr.u32 	%r1254, %r1252, 31;
	add.s32 	%r1255, %r1254, %r1251;
	neg.s32 	%r1256, %r1255;
	setp.lt.s32 	%p218, %r1235, 0;
	selp.b32 	%r1773, %r1256, %r1255, %p218;
	xor.b32  	%r1258, %r1252, %r1235;
	shr.s32 	%r1259, %r1252, 31;
	xor.b32  	%r1260, %r1259, %r1252;
	xor.b32  	%r1261, %r1259, %r1253;
	cvt.u64.u32 	%rd627, %r1260;
	shl.b64 	%rd628, %rd627, 32;
	cvt.u64.u32 	%rd629, %r1261;
	or.b64  	%rd630, %rd628, %rd629;
	cvt.rn.f64.s64 	%fd49, %rd630;
	mul.f64 	%fd50, %fd49, 0d3BF921FB54442D19;
	cvt.rn.f32.f64 	%f1075, %fd50;
	neg.f32 	%f1076, %f1075;
	setp.lt.s32 	%p219, %r1258, 0;
	selp.f32 	%f1537, %f1076, %f1075, %p219;
$L__BB3_222:
	mul.rn.f32 	%f1078, %f1537, %f1537;
	and.b32  	%r1263, %r1773, 1;
	setp.eq.b32 	%p221, %r1263, 1;
	selp.f32 	%f1079, 0f3F800000, %f1537, %p221;
	fma.rn.f32 	%f1080, %f1078, %f1079, 0f00000000;
	fma.rn.f32 	%f1081, %f1078, 0f37CBAC00, 0fBAB607ED;
	selp.f32 	%f1082, %f1081, 0fB94D4153, %p221;
	selp.f32 	%f1083, 0f3D2AAABB, 0f3C0885E4, %p221;
	fma.rn.f32 	%f1084, %f1082, %f1078, %f1083;
	selp.f32 	%f1085, 0fBEFFFFFF, 0fBE2AAAA8, %p221;
	fma.rn.f32 	%f1086, %f1084, %f1078, %f1085;
	fma.rn.f32 	%f1087, %f1086, %f1080, %f1079;
	and.b32  	%r1264, %r1773, 2;
	setp.eq.s32 	%p222, %r1264, 0;
	mov.f32 	%f1088, 0f00000000;
	sub.f32 	%f1089, %f1088, %f1087;
	selp.f32 	%f1090, %f1087, %f1089, %p222;
	mul.f32 	%f140, %f135, %f1090;
	mov.u32 	%r1777, %r1781;
	mov.f32 	%f1538, %f1539;
	@%p204 bra 	$L__BB3_230;
	setp.neu.f32 	%p223, %f122, 0f7F800000;
	@%p223 bra 	$L__BB3_225;
	mov.f32 	%f1093, 0f00000000;
	mul.rn.f32 	%f1538, %f120, %f1093;
	mov.b32 	%r1777, 0;
	bra.uni 	$L__BB3_230;
$L__BB3_225:
	mov.b64 	%rd1041, 0;
	mov.b32 	%r1774, 0;
$L__BB3_226:
	.pragma "nounroll";
	mul.wide.u32 	%rd632, %r1774, 4;
	mov.u64 	%rd633, __cudart_i2opi_f;
	add.s64 	%rd634, %rd633, %rd632;
	ld.global.nc.u32 	%r1266, [%rd634];
	mov.b32 	%r1267, %f120;
	shl.b32 	%r1268, %r1267, 8;
	or.b32  	%r1269, %r1268, -2147483648;
	mad.wide.u32 	%rd635, %r1266, %r1269, %rd1041;
	shr.u64 	%rd1041, %rd635, 32;
	add.s64 	%rd636, %rd10, %rd632;
	st.local.u32 	[%rd636], %rd635;
	add.s32 	%r1774, %r1774, 1;
	setp.ne.s32 	%p224, %r1774, 6;
	@%p224 bra 	$L__BB3_226;
	shr.u32 	%r1271, %r1267, 23;
	st.local.u32 	[%rd10+24], %rd1041;
	and.b32  	%r1272, %r1271, 31;
	and.b32  	%r1273, %r1271, 224;
	add.s32 	%r1274, %r1273, -128;
	shr.u32 	%r1275, %r1274, 5;
	mul.wide.u32 	%rd637, %r1275, 4;
	sub.s64 	%rd638, %rd10, %rd637;
	ld.local.u32 	%r1775, [%rd638+24];
	ld.local.u32 	%r1776, [%rd638+20];
	setp.eq.s32 	%p225, %r1272, 0;
	@%p225 bra 	$L__BB3_229;
	shf.l.wrap.b32 	%r1775, %r1776, %r1775, %r1272;
	ld.local.u32 	%r1282, [%rd638+16];
	shf.l.wrap.b32 	%r1776, %r1282, %r1776, %r1272;
$L__BB3_229:
	shr.u32 	%r1283, %r1775, 30;
	shf.l.wrap.b32 	%r1284, %r1776, %r1775, 2;
	shl.b32 	%r1285, %r1776, 2;
	shr.u32 	%r1286, %r1284, 31;
	add.s32 	%r1287, %r1286, %r1283;
	neg.s32 	%r1288, %r1287;
	setp.lt.s32 	%p226, %r1267, 0;
	selp.b32 	%r1777, %r1288, %r1287, %p226;
	xor.b32  	%r1290, %r1284, %r1267;
	shr.s32 	%r1291, %r1284, 31;
	xor.b32  	%r1292, %r1291, %r1284;
	xor.b32  	%r1293, %r1291, %r1285;
	cvt.u64.u32 	%rd641, %r1292;
	shl.b64 	%rd642, %rd641, 32;
	cvt.u64.u32 	%rd643, %r1293;
	or.b64  	%rd644, %rd642, %rd643;
	cvt.rn.f64.s64 	%fd51, %rd644;
	mul.f64 	%fd52, %fd51, 0d3BF921FB54442D19;
	cvt.rn.f32.f64 	%f1091, %fd52;
	neg.f32 	%f1092, %f1091;
	setp.lt.s32 	%p227, %r1290, 0;
	selp.f32 	%f1538, %f1092, %f1091, %p227;
$L__BB3_230:
	mul.rn.f32 	%f1094, %f1538, %f1538;
	and.b32  	%r1295, %r1777, 1;
	setp.eq.b32 	%p229, %r1295, 1;
	selp.f32 	%f1095, 0f3F800000, %f1538, %p229;
	fma.rn.f32 	%f1096, %f1094, %f1095, 0f00000000;
	fma.rn.f32 	%f1097, %f1094, 0f37CBAC00, 0fBAB607ED;
	selp.f32 	%f1098, %f1097, 0fB94D4153, %p229;
	selp.f32 	%f1099, 0f3D2AAABB, 0f3C0885E4, %p229;
	fma.rn.f32 	%f1100, %f1098, %f1094, %f1099;
	selp.f32 	%f1101, 0fBEFFFFFF, 0fBE2AAAA8, %p229;
	fma.rn.f32 	%f1102, %f1100, %f1094, %f1101;
	fma.rn.f32 	%f1103, %f1102, %f1096, %f1095;
	and.b32  	%r1296, %r1777, 2;
	setp.eq.s32 	%p230, %r1296, 0;
	mov.f32 	%f1104, 0f00000000;
	sub.f32 	%f1105, %f1104, %f1103;
	selp.f32 	%f1106, %f1103, %f1105, %p230;
	mul.f32 	%f1107, %f126, %f1106;
	neg.f32 	%f1109, %f1022;
	mul.f32 	%f1110, %f119, %f1109;
	mul.f32 	%f144, %f1110, %f1107;
	@%p204 bra 	$L__BB3_238;
	setp.neu.f32 	%p231, %f122, 0f7F800000;
	@%p231 bra 	$L__BB3_233;
	mov.f32 	%f1113, 0f00000000;
	mul.rn.f32 	%f1539, %f120, %f1113;
	mov.b32 	%r1781, 0;
	bra.uni 	$L__BB3_238;
$L__BB3_233:
	mov.b32 	%r288, %f120;
	mov.b64 	%rd1042, 0;
	mov.b32 	%r1778, 0;
$L__BB3_234:
	.pragma "nounroll";
	mul.wide.u32 	%rd646, %r1778, 4;
	mov.u64 	%rd647, __cudart_i2opi_f;
	add.s64 	%rd648, %rd647, %rd646;
	ld.global.nc.u32 	%r1298, [%rd648];
	shl.b32 	%r1299, %r288, 8;
	or.b32  	%r1300, %r1299, -2147483648;
	mad.wide.u32 	%rd649, %r1298, %r1300, %rd1042;
	shr.u64 	%rd1042, %rd649, 32;
	add.s64 	%rd650, %rd9, %rd646;
	st.local.u32 	[%rd650], %rd649;
	add.s32 	%r1778, %r1778, 1;
	setp.ne.s32 	%p232, %r1778, 6;
	@%p232 bra 	$L__BB3_234;
	shr.u32 	%r1301, %r288, 23;
	st.local.u32 	[%rd9+24], %rd1042;
	and.b32  	%r1302, %r1301, 31;
	and.b32  	%r1303, %r1301, 224;
	add.s32 	%r1304, %r1303, -128;
	shr.u32 	%r1305, %r1304, 5;
	mul.wide.u32 	%rd651, %r1305, 4;
	sub.s64 	%rd652, %rd9, %rd651;
	ld.local.u32 	%r1779, [%rd652+24];
	ld.local.u32 	%r1780, [%rd652+20];
	setp.eq.s32 	%p233, %r1302, 0;
	@%p233 bra 	$L__BB3_237;
	shf.l.wrap.b32 	%r1779, %r1780, %r1779, %r1302;
	ld.local.u32 	%r1311, [%rd652+16];
	shf.l.wrap.b32 	%r1780, %r1311, %r1780, %r1302;
$L__BB3_237:
	shr.u32 	%r1312, %r1779, 30;
	shf.l.wrap.b32 	%r1313, %r1780, %r1779, 2;
	shl.b32 	%r1314, %r1780, 2;
	shr.u32 	%r1315, %r1313, 31;
	add.s32 	%r1316, %r1315, %r1312;
	neg.s32 	%r1317, %r1316;
	setp.lt.s32 	%p234, %r288, 0;
	selp.b32 	%r1781, %r1317, %r1316, %p234;
	xor.b32  	%r1318, %r1313, %r288;
	shr.s32 	%r1319, %r1313, 31;
	xor.b32  	%r1320, %r1319, %r1313;
	xor.b32  	%r1321, %r1319, %r1314;
	cvt.u64.u32 	%rd655, %r1320;
	shl.b64 	%rd656, %rd655, 32;
	cvt.u64.u32 	%rd657, %r1321;
	or.b64  	%rd658, %rd656, %rd657;
	cvt.rn.f64.s64 	%fd53, %rd658;
	mul.f64 	%fd54, %fd53, 0d3BF921FB54442D19;
	cvt.rn.f32.f64 	%f1111, %fd54;
	neg.f32 	%f1112, %f1111;
	setp.lt.s32 	%p235, %r1318, 0;
	selp.f32 	%f1539, %f1112, %f1111, %p235;
$L__BB3_238:
	ld.param.u32 	%r1645, [_Z38gpuKernelSphericalHarmonicsBesselDerivIfEvPT_S1_S1_S1_S1_S1_S1_S1_S1_S1_S1_S1_S1_S1_S1_S1_S1_S0_iii_param_19];
	mul.f32 	%f1114, %f119, %f140;
	mul.f32 	%f1115, %f119, %f136;
	setp.lt.s32 	%p236, %r1645, 1;
	add.s32 	%r1323, %r1781, 1;
	mul.rn.f32 	%f1116, %f1539, %f1539;
	and.b32  	%r1324, %r1781, 1;
	setp.eq.b32 	%p237, %r1324, 1;
	selp.f32 	%f1117, %f1539, 0f3F800000, %p237;
	fma.rn.f32 	%f1118, %f1116, %f1117, 0f00000000;
	fma.rn.f32 	%f1119, %f1116, 0f37CBAC00, 0fBAB607ED;
	selp.f32 	%f1120, 0fB94D4153, %f1119, %p237;
	selp.f32 	%f1121, 0f3C0885E4, 0f3D2AAABB, %p237;
	fma.rn.f32 	%f1122, %f1120, %f1116, %f1121;
	selp.f32 	%f1123, 0fBE2AAAA8, 0fBEFFFFFF, %p237;
	fma.rn.f32 	%f1124, %f1122, %f1116, %f1123;
	fma.rn.f32 	%f1125, %f1124, %f1118, %f1117;
	and.b32  	%r1325, %r1323, 2;
	setp.eq.s32 	%p238, %r1325, 0;
	mov.f32 	%f1126, 0f00000000;
	sub.f32 	%f1127, %f1126, %f1125;
	selp.f32 	%f1128, %f1125, %f1127, %p238;
	mul.f32 	%f1129, %f126, %f1128;
	mul.f32 	%f1131, %f119, %f1022;
	mul.f32 	%f1132, %f1131, %f1129;
	mul.f32 	%f1133, %f11, %f144;
	fma.rn.f32 	%f148, %f8, %f1115, %f1133;
	mul.f32 	%f1134, %f12, %f144;
	fma.rn.f32 	%f149, %f9, %f1115, %f1134;
	mul.f32 	%f1135, %f144, 0f00000000;
	fma.rn.f32 	%f150, %f10, %f1115, %f1135;
	mul.f32 	%f1136, %f11, %f1132;
	fma.rn.f32 	%f151, %f8, %f1114, %f1136;
	mul.f32 	%f1137, %f12, %f1132;
	fma.rn.f32 	%f152, %f9, %f1114, %f1137;
	mul.f32 	%f1138, %f1132, 0f00000000;
	fma.rn.f32 	%f153, %f10, %f1114, %f1138;
	@%p236 bra 	$L__BB3_313;
	mul.f32 	%f154, %f119, %f131;
	mul.f32 	%f155, %f119, %f127;
	mov.b32 	%r1782, 0;
$L__BB3_240:
	ld.param.u32 	%r1632, [_Z38gpuKernelSphericalHarmonicsBesselDerivIfEvPT_S1_S1_S1_S1_S1_S1_S1_S1_S1_S1_S1_S1_S1_S1_S1_S1_S0_iii_param_18];
	ld.param.u64 	%rd970, [_Z38gpuKernelSphericalHarmonicsBesselDerivIfEvPT_S1_S1_S1_S1_S1_S1_S1_S1_S1_S1_S1_S1_S1_S1_S1_S1_S0_iii_param_9];
	mad.lo.s32 	%r1327, %r1782, %r1632, %r1782;
	add.s32 	%r1328, %r1327, %r1753;
	cvta.to.global.u64 	%rd659, %rd970;
	mul.wide.u32 	%rd660, %r1328, 4;
	add.s64 	%rd661, %rd659, %rd660;
	ld.global.f32 	%f1139, [%rd661];
	mul.f32 	%f156, %f2, %f1139;
	mul.f32 	%f1140, %f156, 0f3F22F983;
	cvt.rni.s32.f32 	%r1814, %f1140;
	cvt.rn.f32.s32 	%f1141, %r1814;
	fma.rn.f32 	%f1142, %f1141, 0fBFC90FDA, %f156;
	fma.rn.f32 	%f1143, %f1141, 0fB3A22168, %f1142;
	fma.rn.f32 	%f1547, %f1141, 0fA7C234C5, %f1143;
	abs.f32 	%f158, %f156;
	setp.ltu.f32 	%p239, %f158, 0f47CE4780;
	mov.u32 	%r1786, %r1814;
	mov.f32 	%f1540, %f1547;
	@%p239 bra 	$L__BB3_248;
	setp.neu.f32 	%p240, %f158, 0f7F800000;
	@%p240 bra 	$L__BB3_243;
	mov.f32 	%f1146, 0f00000000;
	mul.rn.f32 	%f1540, %f156, %f1146;
	mov.b32 	%r1786, 0;
	bra.uni 	$L__BB3_248;
$L__BB3_243:
	mov.b64 	%rd1043, 0;
	mov.b32 	%r1783, 0;
$L__BB3_244:
	.pragma "nounroll";
	mul.wide.u32 	%rd663, %r1783, 4;
	mov.u64 	%rd664, __cudart_i2opi_f;
	add.s64 	%rd665, %rd664, %rd663;
	ld.global.nc.u32 	%r1330, [%rd665];
	mov.b32 	%r1331, %f156;
	shl.b32 	%r1332, %r1331, 8;
	or.b32  	%r1333, %r1332, -2147483648;
	mad.wide.u32 	%rd666, %r1330, %r1333, %rd1043;
	shr.u64 	%rd1043, %rd666, 32;
	add.s64 	%rd667, %rd8, %rd663;
	st.local.u32 	[%rd667], %rd666;
	add.s32 	%r1783, %r1783, 1;
	setp.ne.s32 	%p241, %r1783, 6;
	@%p241 bra 	$L__BB3_244;
	shr.u32 	%r1335, %r1331, 23;
	st.local.u32 	[%rd8+24], %rd1043;
	and.b32  	%r1336, %r1335, 31;
	and.b32  	%r1337, %r1335, 224;
	add.s32 	%r1338, %r1337, -128;
	shr.u32 	%r1339, %r1338, 5;
	mul.wide.u32 	%rd668, %r1339, 4;
	sub.s64 	%rd99, %rd8, %rd668;
	ld.local.u32 	%r1784, [%rd99+24];
	ld.local.u32 	%r1785, [%rd99+20];
	setp.eq.s32 	%p242, %r1336, 0;
	@%p242 bra 	$L__BB3_247;
	shf.l.wrap.b32 	%r1784, %r1785, %r1784, %r1336;
	ld.local.u32 	%r1343, [%rd99+16];
	shf.l.wrap.b32 	%r1785, %r1343, %r1785, %r1336;
$L__BB3_247:
	shr.u32 	%r1344, %r1784, 30;
	shf.l.wrap.b32 	%r1345, %r1785, %r1784, 2;
	shl.b32 	%r1346, %r1785, 2;
	shr.u32 	%r1347, %r1345, 31;
	add.s32 	%r1348, %r1347, %r1344;
	neg.s32 	%r1349, %r1348;
	setp.lt.s32 	%p243, %r1331, 0;
	selp.b32 	%r1786, %r1349, %r1348, %p243;
	xor.b32  	%r1351, %r1345, %r1331;
	shr.s32 	%r1352, %r1345, 31;
	xor.b32  	%r1353, %r1352, %r1345;
	xor.b32  	%r1354, %r1352, %r1346;
	cvt.u64.u32 	%rd669, %r1353;
	shl.b64 	%rd670, %rd669, 32;
	cvt.u64.u32 	%rd671, %r1354;
	or.b64  	%rd672, %rd670, %rd671;
	cvt.rn.f64.s64 	%fd55, %rd672;
	mul.f64 	%fd56, %fd55, 0d3BF921FB54442D19;
	cvt.rn.f32.f64 	%f1144, %fd56;
	neg.f32 	%f1145, %f1144;
	setp.lt.s32 	%p244, %r1351, 0;
	selp.f32 	%f1540, %f1145, %f1144, %p244;
$L__BB3_248:
	ld.param.u64 	%rd988, [_Z38gpuKernelSphericalHarmonicsBesselDerivIfEvPT_S1_S1_S1_S1_S1_S1_S1_S1_S1_S1_S1_S1_S1_S1_S1_S1_S0_iii_param_12];
	add.s32 	%r1356, %r1786, 1;
	mul.rn.f32 	%f1147, %f1540, %f1540;
	and.b32  	%r1357, %r1786, 1;
	setp.eq.b32 	%p246, %r1357, 1;
	selp.f32 	%f1148, %f1540, 0f3F800000, %p246;
	fma.rn.f32 	%f1149, %f1147, %f1148, 0f00000000;
	fma.rn.f32 	%f1150, %f1147, 0f37CBAC00, 0fBAB607ED;
	selp.f32 	%f1151, 0fB94D4153, %f1150, %p246;
	selp.f32 	%f1152, 0f3C0885E4, 0f3D2AAABB, %p246;
	fma.rn.f32 	%f1153, %f1151, %f1147, %f1152;
	selp.f32 	%f1154, 0fBE2AAAA8, 0fBEFFFFFF, %p246;
	fma.rn.f32 	%f1155, %f1153, %f1147, %f1154;
	fma.rn.f32 	%f1156, %f1155, %f1149, %f1148;
	and.b32  	%r1358, %r1356, 2;
	setp.eq.s32 	%p247, %r1358, 0;
	mov.f32 	%f1157, 0f00000000;
	sub.f32 	%f1158, %f1157, %f1156;
	selp.f32 	%f1159, %f1156, %f1158, %p247;
	neg.f32 	%f1160, %f1159;
	div.rn.f32 	%f1161, %f1160, %f156;
	cvta.to.global.u64 	%rd673, %rd988;
	st.global.f32 	[%rd673], %f1161;
	mov.u32 	%r1790, %r1814;
	mov.f32 	%f1541, %f1547;
	@%p239 bra 	$L__BB3_256;
	setp.neu.f32 	%p248, %f158, 0f7F800000;
	@%p248 bra 	$L__BB3_251;
	mov.f32 	%f1164, 0f00000000;
	mul.rn.f32 	%f1541, %f156, %f1164;
	mov.b32 	%r1790, 0;
	bra.uni 	$L__BB3_256;
$L__BB3_251:
	mov.b64 	%rd1044, 0;
	mov.b32 	%r1787, 0;
$L__BB3_252:
	.pragma "nounroll";
	mul.wide.u32 	%rd675, %r1787, 4;
	mov.u64 	%rd676, __cudart_i2opi_f;
	add.s64 	%rd677, %rd676, %rd675;
	ld.global.nc.u32 	%r1360, [%rd677];
	mov.b32 	%r1361, %f156;
	shl.b32 	%r1362, %r1361, 8;
	or.b32  	%r1363, %r1362, -2147483648;
	mad.wide.u32 	%rd678, %r1360, %r1363, %rd1044;
	shr.u64 	%rd1044, %rd678, 32;
	add.s64 	%rd679, %rd7, %rd675;
	st.local.u32 	[%rd679], %rd678;
	add.s32 	%r1787, %r1787, 1;
	setp.ne.s32 	%p249, %r1787, 6;
	@%p249 bra 	$L__BB3_252;
	shr.u32 	%r1365, %r1361, 23;
	st.local.u32 	[%rd7+24], %rd1044;
	and.b32  	%r1366, %r1365, 31;
	and.b32  	%r1367, %r1365, 224;
	add.s32 	%r1368, %r1367, -128;
	shr.u32 	%r1369, %r1368, 5;
	mul.wide.u32 	%rd680, %r1369, 4;
	sub.s64 	%rd102, %rd7, %rd680;
	ld.local.u32 	%r1788, [%rd102+24];
	ld.local.u32 	%r1789, [%rd102+20];
	setp.eq.s32 	%p250, %r1366, 0;
	@%p250 bra 	$L__BB3_255;
	shf.l.wrap.b32 	%r1788, %r1789, %r1788, %r1366;
	ld.local.u32 	%r1373, [%rd102+16];
	shf.l.wrap.b32 	%r1789, %r1373, %r1789, %r1366;
$L__BB3_255:
	shr.u32 	%r1374, %r1788, 30;
	shf.l.wrap.b32 	%r1375, %r1789, %r1788, 2;
	shl.b32 	%r1376, %r1789, 2;
	shr.u32 	%r1377, %r1375, 31;
	add.s32 	%r1378, %r1377, %r1374;
	neg.s32 	%r1379, %r1378;
	setp.lt.s32 	%p251, %r1361, 0;
	selp.b32 	%r1790, %r1379, %r1378, %p251;
	xor.b32  	%r1381, %r1375, %r1361;
	shr.s32 	%r1382, %r1375, 31;
	xor.b32  	%r1383, %r1382, %r1375;
	xor.b32  	%r1384, %r1382, %r1376;
	cvt.u64.u32 	%rd681, %r1383;
	shl.b64 	%rd682, %rd681, 32;
	cvt.u64.u32 	%rd683, %r1384;
	or.b64  	%rd684, %rd682, %rd683;
	cvt.rn.f64.s64 	%fd57, %rd684;
	mul.f64 	%fd58, %fd57, 0d3BF921FB54442D19;
	cvt.rn.f32.f64 	%f1162, %fd58;
	neg.f32 	%f1163, %f1162;
	setp.lt.s32 	%p252, %r1381, 0;
	selp.f32 	%f1541, %f1163, %f1162, %p252;
$L__BB3_256:
	add.s32 	%r1386, %r1790, 1;
	mul.rn.f32 	%f1165, %f1541, %f1541;
	and.b32  	%r1387, %r1790, 1;
	setp.eq.b32 	%p254, %r1387, 1;
	selp.f32 	%f1166, %f1541, 0f3F800000, %p254;
	fma.rn.f32 	%f1167, %f1165, %f1166, 0f00000000;
	fma.rn.f32 	%f1168, %f1165, 0f37CBAC00, 0fBAB607ED;
	selp.f32 	%f1169, 0fB94D4153, %f1168, %p254;
	selp.f32 	%f1170, 0f3C0885E4, 0f3D2AAABB, %p254;
	fma.rn.f32 	%f1171, %f1169, %f1165, %f1170;
	selp.f32 	%f1172, 0fBE2AAAA8, 0fBEFFFFFF, %p254;
	fma.rn.f32 	%f1173, %f1171, %f1165, %f1172;
	fma.rn.f32 	%f1174, %f1173, %f1167, %f1166;
	and.b32  	%r1388, %r1386, 2;
	setp.eq.s32 	%p255, %r1388, 0;
	mov.f32 	%f1175, 0f00000000;
	sub.f32 	%f1176, %f1175, %f1174;
	selp.f32 	%f1177, %f1174, %f1176, %p255;
	neg.f32 	%f167, %f1177;
	mov.u32 	%r1794, %r1814;
	mov.f32 	%f1542, %f1547;
	@%p239 bra 	$L__BB3_264;
	setp.neu.f32 	%p256, %f158, 0f7F800000;
	@%p256 bra 	$L__BB3_259;
	mov.f32 	%f1180, 0f00000000;
	mul.rn.f32 	%f1542, %f156, %f1180;
	mov.b32 	%r1794, 0;
	bra.uni 	$L__BB3_264;
$L__BB3_259:
	mov.b64 	%rd1045, 0;
	mov.b32 	%r1791, 0;
$L__BB3_260:
	.pragma "nounroll";
	mul.wide.u32 	%rd686, %r1791, 4;
	mov.u64 	%rd687, __cudart_i2opi_f;
	add.s64 	%rd688, %rd687, %rd686;
	ld.global.nc.u32 	%r1390, [%rd688];
	mov.b32 	%r1391, %f156;
	shl.b32 	%r1392, %r1391, 8;
	or.b32  	%r1393, %r1392, -2147483648;
	mad.wide.u32 	%rd689, %r1390, %r1393, %rd1045;
	shr.u64 	%rd1045, %rd689, 32;
	add.s64 	%rd690, %rd6, %rd686;
	st.local.u32 	[%rd690], %rd689;
	add.s32 	%r1791, %r1791, 1;
	setp.ne.s32 	%p257, %r1791, 6;
	@%p257 bra 	$L__BB3_260;
	shr.u32 	%r1395, %r1391, 23;
	st.local.u32 	[%rd6+24], %rd1045;
	and.b32  	%r1396, %r1395, 31;
	and.b32  	%r1397, %r1395, 224;
	add.s32 	%r1398, %r1397, -128;
	shr.u32 	%r1399, %r1398, 5;
	mul.wide.u32 	%rd691, %r1399, 4;
	sub.s64 	%rd105, %rd6, %rd691;
	ld.local.u32 	%r1792, [%rd105+24];
	ld.local.u32 	%r1793, [%rd105+20];
	setp.eq.s32 	%p258, %r1396, 0;
	@%p258 bra 	$L__BB3_263;
	shf.l.wrap.b32 	%r1792, %r1793, %r1792, %r1396;
	ld.local.u32 	%r1403, [%rd105+16];
	shf.l.wrap.b32 	%r1793, %r1403, %r1793, %r1396;
$L__BB3_263:
	shr.u32 	%r1404, %r1792, 30;
	shf.l.wrap.b32 	%r1405, %r1793, %r1792, 2;
	shl.b32 	%r1406, %r1793, 2;
	shr.u32 	%r1407, %r1405, 31;
	add.s32 	%r1408, %r1407, %r1404;
	neg.s32 	%r1409, %r1408;
	setp.lt.s32 	%p259, %r1391, 0;
	selp.b32 	%r1794, %r1409, %r1408, %p259;
	xor.b32  	%r1411, %r1405, %r1391;
	shr.s32 	%r1412, %r1405, 31;
	xor.b32  	%r1413, %r1412, %r1405;
	xor.b32  	%r1414, %r1412, %r1406;
	cvt.u64.u32 	%rd692, %r1413;
	shl.b64 	%rd693, %rd692, 32;
	cvt.u64.u32 	%rd694, %r1414;
	or.b64  	%rd695, %rd693, %rd694;
	cvt.rn.f64.s64 	%fd59, %rd695;
	mul.f64 	%fd60, %fd59, 0d3BF921FB54442D19;
	cvt.rn.f32.f64 	%f1178, %fd60;
	neg.f32 	%f1179, %f1178;
	setp.lt.s32 	%p260, %r1411, 0;
	selp.f32 	%f1542, %f1179, %f1178, %p260;
$L__BB3_264:
	ld.param.u32 	%r1633, [_Z38gpuKernelSphericalHarmonicsBesselDerivIfEvPT_S1_S1_S1_S1_S1_S1_S1_S1_S1_S1_S1_S1_S1_S1_S1_S1_S0_iii_param_18];
	ld.param.u64 	%rd989, [_Z38gpuKernelSphericalHarmonicsBesselDerivIfEvPT_S1_S1_S1_S1_S1_S1_S1_S1_S1_S1_S1_S1_S1_S1_S1_S1_S0_iii_param_12];
	ld.param.u64 	%rd971, [_Z38gpuKernelSphericalHarmonicsBesselDerivIfEvPT_S1_S1_S1_S1_S1_S1_S1_S1_S1_S1_S1_S1_S1_S1_S1_S1_S0_iii_param_9];
	mul.rn.f32 	%f1181, %f1542, %f1542;
	and.b32  	%r1416, %r1794, 1;
	setp.eq.b32 	%p262, %r1416, 1;
	selp.f32 	%f1182, 0f3F800000, %f1542, %p262;
	fma.rn.f32 	%f1183, %f1181, %f1182, 0f00000000;
	fma.rn.f32 	%f1184, %f1181, 0f37CBAC00, 0fBAB607ED;
	selp.f32 	%f1185, %f1184, 0fB94D4153, %p262;
	selp.f32 	%f1186, 0f3D2AAABB, 0f3C0885E4, %p262;
	fma.rn.f32 	%f1187, %f1185, %f1181, %f1186;
	selp.f32 	%f1188, 0fBEFFFFFF, 0fBE2AAAA8, %p262;
	fma.rn.f32 	%f1189, %f1187, %f1181, %f1188;
	fma.rn.f32 	%f1190, %f1189, %f1183, %f1182;
	and.b32  	%r1417, %r1794, 2;
	setp.eq.s32 	%p263, %r1417, 0;
	mov.f32 	%f1191, 0f00000000;
	sub.f32 	%f1192, %f1191, %f1190;
	selp.f32 	%f1193, %f1190, %f1192, %p263;
	div.rn.f32 	%f1194, %f1193, %f156;
	mul.f32 	%f1195, %f156, %f156;
	div.rn.f32 	%f1196, %f167, %f1195;
	sub.f32 	%f1197, %f1196, %f1194;
	cvta.to.global.u64 	%rd696, %rd989;
	st.global.f32 	[%rd696+4], %f1197;
	cvta.to.global.u64 	%rd697, %rd971;
	mad.lo.s32 	%r1418, %r1782, %r1633, %r1782;
	add.s32 	%r1419, %r1418, %r1753;
	mul.wide.u32 	%rd698, %r1419, 4;
	add.s64 	%rd699, %rd697, %rd698;
	ld.global.f32 	%f172, [%rd699];
	mov.u32 	%r1798, %r1814;
	mov.f32 	%f1543, %f1547;
	@%p239 bra 	$L__BB3_272;
	setp.neu.f32 	%p264, %f158, 0f7F800000;
	@%p264 bra 	$L__BB3_267;
	mov.f32 	%f1200, 0f00000000;
	mul.rn.f32 	%f1543, %f156, %f1200;
	mov.b32 	%r1798, 0;
	bra.uni 	$L__BB3_272;
$L__BB3_267:
	mov.b64 	%rd1046, 0;
	mov.b32 	%r1795, 0;
$L__BB3_268:
	.pragma "nounroll";
	mul.wide.u32 	%rd701, %r1795, 4;
	mov.u64 	%rd702, __cudart_i2opi_f;
	add.s64 	%rd703, %rd702, %rd701;
	ld.global.nc.u32 	%r1421, [%rd703];
	mov.b32 	%r1422, %f156;
	shl.b32 	%r1423, %r1422, 8;
	or.b32  	%r1424, %r1423, -2147483648;
	mad.wide.u32 	%rd704, %r1421, %r1424, %rd1046;
	shr.u64 	%rd1046, %rd704, 32;
	add.s64 	%rd705, %rd5, %rd701;
	st.local.u32 	[%rd705], %rd704;
	add.s32 	%r1795, %r1795, 1;
	setp.ne.s32 	%p265, %r1795, 6;
	@%p265 bra 	$L__BB3_268;
	shr.u32 	%r1426, %r1422, 23;
	st.local.u32 	[%rd5+24], %rd1046;
	and.b32  	%r1427, %r1426, 31;
	and.b32  	%r1428, %r1426, 224;
	add.s32 	%r1429, %r1428, -128;
	shr.u32 	%r1430, %r1429, 5;
	mul.wide.u32 	%rd706, %r1430, 4;
	sub.s64 	%rd108, %rd5, %rd706;
	ld.local.u32 	%r1796, [%rd108+24];
	ld.local.u32 	%r1797, [%rd108+20];
	setp.eq.s32 	%p266, %r1427, 0;
	@%p266 bra 	$L__BB3_271;
	shf.l.wrap.b32 	%r1796, %r1797, %r1796, %r1427;
	ld.local.u32 	%r1434, [%rd108+16];
	shf.l.wrap.b32 	%r1797, %r1434, %r1797, %r1427;
$L__BB3_271:
	shr.u32 	%r1435, %r1796, 30;
	shf.l.wrap.b32 	%r1436, %r1797, %r1796, 2;
	shl.b32 	%r1437, %r1797, 2;
	shr.u32 	%r1438, %r1436, 31;
	add.s32 	%r1439, %r1438, %r1435;
	neg.s32 	%r1440, %r1439;
	setp.lt.s32 	%p267, %r1422, 0;
	selp.b32 	%r1798, %r1440, %r1439, %p267;
	xor.b32  	%r1442, %r1436, %r1422;
	shr.s32 	%r1443, %r1436, 31;
	xor.b32  	%r1444, %r1443, %r1436;
	xor.b32  	%r1445, %r1443, %r1437;
	cvt.u64.u32 	%rd707, %r1444;
	shl.b64 	%rd708, %rd707, 32;
	cvt.u64.u32 	%rd709, %r1445;
	or.b64  	%rd710, %rd708, %rd709;
	cvt.rn.f64.s64 	%fd61, %rd710;
	mul.f64 	%fd62, %fd61, 0d3BF921FB54442D19;
	cvt.rn.f32.f64 	%f1198, %fd62;
	neg.f32 	%f1199, %f1198;
	setp.lt.s32 	%p268, %r1442, 0;
	selp.f32 	%f1543, %f1199, %f1198, %p268;
$L__BB3_272:
	add.s32 	%r1447, %r1798, 1;
	mul.rn.f32 	%f1201, %f1543, %f1543;
	and.b32  	%r1448, %r1798, 1;
	setp.eq.b32 	%p270, %r1448, 1;
	selp.f32 	%f1202, %f1543, 0f3F800000, %p270;
	fma.rn.f32 	%f1203, %f1201, %f1202, 0f00000000;
	fma.rn.f32 	%f1204, %f1201, 0f37CBAC00, 0fBAB607ED;
	selp.f32 	%f1205, 0fB94D4153, %f1204, %p270;
	selp.f32 	%f1206, 0f3C0885E4, 0f3D2AAABB, %p270;
	fma.rn.f32 	%f1207, %f1205, %f1201, %f1206;
	selp.f32 	%f1208, 0fBE2AAAA8, 0fBEFFFFFF, %p270;
	fma.rn.f32 	%f1209, %f1207, %f1201, %f1208;
	fma.rn.f32 	%f1210, %f1209, %f1203, %f1202;
	and.b32  	%r1449, %r1447, 2;
	setp.eq.s32 	%p271, %r1449, 0;
	mov.f32 	%f1211, 0f00000000;
	sub.f32 	%f1212, %f1211, %f1210;
	selp.f32 	%f177, %f1210, %f1212, %p271;
	mov.u32 	%r1802, %r1814;
	mov.f32 	%f1544, %f1547;
	@%p239 bra 	$L__BB3_280;
	setp.neu.f32 	%p272, %f158, 0f7F800000;
	@%p272 bra 	$L__BB3_275;
	mov.f32 	%f1215, 0f00000000;
	mul.rn.f32 	%f1544, %f156, %f1215;
	mov.b32 	%r1802, 0;
	bra.uni 	$L__BB3_280;
$L__BB3_275:
	mov.b64 	%rd1047, 0;
	mov.b32 	%r1799, 0;
$L__BB3_276:
	.pragma "nounroll";
	mul.wide.u32 	%rd712, %r1799, 4;
	mov.u64 	%rd713, __cudart_i2opi_f;
	add.s64 	%rd714, %rd713, %rd712;
	ld.global.nc.u32 	%r1451, [%rd714];
	mov.b32 	%r1452, %f156;
	shl.b32 	%r1453, %r1452, 8;
	or.b32  	%r1454, %r1453, -2147483648;
	mad.wide.u32 	%rd715, %r1451, %r1454, %rd1047;
	shr.u64 	%rd1047, %rd715, 32;
	add.s64 	%rd716, %rd4, %rd712;
	st.local.u32 	[%rd716], %rd715;
	add.s32 	%r1799, %r1799, 1;
	setp.ne.s32 	%p273, %r1799, 6;
	@%p273 bra 	$L__BB3_276;
	shr.u32 	%r1456, %r1452, 23;
	st.local.u32 	[%rd4+24], %rd1047;
	and.b32  	%r1457, %r1456, 31;
	and.b32  	%r1458, %r1456, 224;
	add.s32 	%r1459, %r1458, -128;
	shr.u32 	%r1460, %r1459, 5;
	mul.wide.u32 	%rd717, %r1460, 4;
	sub.s64 	%rd111, %rd4, %rd717;
	ld.local.u32 	%r1800, [%rd111+24];
	ld.local.u32 	%r1801, [%rd111+20];
	setp.eq.s32 	%p274, %r1457, 0;
	@%p274 bra 	$L__BB3_279;
	shf.l.wrap.b32 	%r1800, %r1801, %r1800, %r1457;
	ld.local.u32 	%r1464, [%rd111+16];
	shf.l.wrap.b32 	%r1801, %r1464, %r1801, %r1457;
$L__BB3_279:
	shr.u32 	%r1465, %r1800, 30;
	shf.l.wrap.b32 	%r1466, %r1801, %r1800, 2;
	shl.b32 	%r1467, %r1801, 2;
	shr.u32 	%r1468, %r1466, 31;
	add.s32 	%r1469, %r1468, %r1465;
	neg.s32 	%r1470, %r1469;
	setp.lt.s32 	%p275, %r1452, 0;
	selp.b32 	%r1802, %r1470, %r1469, %p275;
	xor.b32  	%r1472, %r1466, %r1452;
	shr.s32 	%r1473, %r1466, 31;
	xor.b32  	%r1474, %r1473, %r1466;
	xor.b32  	%r1475, %r1473, %r1467;
	cvt.u64.u32 	%rd718, %r1474;
	shl.b64 	%rd719, %rd718, 32;
	cvt.u64.u32 	%rd720, %r1475;
	or.b64  	%rd721, %rd719, %rd720;
	cvt.rn.f64.s64 	%fd63, %rd721;
	mul.f64 	%fd64, %fd63, 0d3BF921FB54442D19;
	cvt.rn.f32.f64 	%f1213, %fd64;
	neg.f32 	%f1214, %f1213;
	setp.lt.s32 	%p276, %r1472, 0;
	selp.f32 	%f1544, %f1214, %f1213, %p276;
$L__BB3_280:
	ld.param.u32 	%r1634, [_Z38gpuKernelSphericalHarmonicsBesselDerivIfEvPT_S1_S1_S1_S1_S1_S1_S1_S1_S1_S1_S1_S1_S1_S1_S1_S1_S0_iii_param_18];
	ld.param.u64 	%rd1005, [_Z38gpuKernelSphericalHarmonicsBesselDerivIfEvPT_S1_S1_S1_S1_S1_S1_S1_S1_S1_S1_S1_S1_S1_S1_S1_S1_S0_iii_param_15];
	ld.param.u64 	%rd972, [_Z38gpuKernelSphericalHarmonicsBesselDerivIfEvPT_S1_S1_S1_S1_S1_S1_S1_S1_S1_S1_S1_S1_S1_S1_S1_S1_S0_iii_param_9];
	mul.rn.f32 	%f1216, %f1544, %f1544;
	and.b32  	%r1477, %r1802, 1;
	setp.eq.b32 	%p278, %r1477, 1;
	selp.f32 	%f1217, 0f3F800000, %f1544, %p278;
	fma.rn.f32 	%f1218, %f1216, %f1217, 0f00000000;
	fma.rn.f32 	%f1219, %f1216, 0f37CBAC00, 0fBAB607ED;
	selp.f32 	%f1220, %f1219, 0fB94D4153, %p278;
	selp.f32 	%f1221, 0f3D2AAABB, 0f3C0885E4, %p278;
	fma.rn.f32 	%f1222, %f1220, %f1216, %f1221;
	selp.f32 	%f1223, 0fBEFFFFFF, 0fBE2AAAA8, %p278;
	fma.rn.f32 	%f1224, %f1222, %f1216, %f1223;
	fma.rn.f32 	%f1225, %f1224, %f1218, %f1217;
	and.b32  	%r1478, %r1802, 2;
	setp.eq.s32 	%p279, %r1478, 0;
	mov.f32 	%f1226, 0f00000000;
	sub.f32 	%f1227, %f1226, %f1225;
	selp.f32 	%f1228, %f1225, %f1227, %p279;
	div.rn.f32 	%f1229, %f1228, %f156;
	div.rn.f32 	%f1231, %f177, %f1195;
	add.f32 	%f1232, %f1231, %f1229;
	mul.f32 	%f1233, %f172, %f1232;
	cvta.to.global.u64 	%rd722, %rd1005;
	st.global.f32 	[%rd722], %f1233;
	cvta.to.global.u64 	%rd723, %rd972;
	mad.lo.s32 	%r1479, %r1782, %r1634, %r1782;
	add.s32 	%r1480, %r1479, %r1753;
	mul.wide.u32 	%rd724, %r1480, 4;
	add.s64 	%rd725, %rd723, %rd724;
	ld.global.f32 	%f182, [%rd725];
	mov.u32 	%r1806, %r1814;
	mov.f32 	%f1545, %f1547;
	@%p239 bra 	$L__BB3_288;
	setp.neu.f32 	%p280, %f158, 0f7F800000;
	@%p280 bra 	$L__BB3_283;
	mov.f32 	%f1236, 0f00000000;
	mul.rn.f32 	%f1545, %f156, %f1236;
	mov.b32 	%r1806, 0;
	bra.uni 	$L__BB3_288;
$L__BB3_283:
	mov.b64 	%rd1048, 0;
	mov.b32 	%r1803, 0;
$L__BB3_284:
	.pragma "nounroll";
	mul.wide.u32 	%rd727, %r1803, 4;
	mov.u64 	%rd728, __cudart_i2opi_f;
	add.s64 	%rd729, %rd728, %rd727;
	ld.global.nc.u32 	%r1482, [%rd729];
	mov.b32 	%r1483, %f156;
	shl.b32 	%r1484, %r1483, 8;
	or.b32  	%r1485, %r1484, -2147483648;
	mad.wide.u32 	%rd730, %r1482, %r1485, %rd1048;
	shr.u64 	%rd1048, %rd730, 32;
	add.s64 	%rd731, %rd3, %rd727;
	st.local.u32 	[%rd731], %rd730;
	add.s32 	%r1803, %r1803, 1;
	setp.ne.s32 	%p281, %r1803, 6;
	@%p281 bra 	$L__BB3_284;
	shr.u32 	%r1487, %r1483, 23;
	st.local.u32 	[%rd3+24], %rd1048;
	and.b32  	%r1488, %r1487, 31;
	and.b32  	%r1489, %r1487, 224;
	add.s32 	%r1490, %r1489, -128;
	shr.u32 	%r1491, %r1490, 5;
	mul.wide.u32 	%rd732, %r1491, 4;
	sub.s64 	%rd114, %rd3, %rd732;
	ld.local.u32 	%r1804, [%rd114+24];
	ld.local.u32 	%r1805, [%rd114+20];
	setp.eq.s32 	%p282, %r1488, 0;
	@%p282 bra 	$L__BB3_287;
	shf.l.wrap.b32 	%r1804, %r1805, %r1804, %r1488;
	ld.local.u32 	%r1495, [%rd114+16];
	shf.l.wrap.b32 	%r1805, %r1495, %r1805, %r1488;
$L__BB3_287:
	shr.u32 	%r1496, %r1804, 30;
	shf.l.wrap.b32 	%r1497, %r1805, %r1804, 2;
	shl.b32 	%r1498, %r1805, 2;
	shr.u32 	%r1499, %r1497, 31;
	add.s32 	%r1500, %r1499, %r1496;
	neg.s32 	%r1501, %r1500;
	setp.lt.s32 	%p283, %r1483, 0;
	selp.b32 	%r1806, %r1501, %r1500, %p283;
	xor.b32  	%r1503, %r1497, %r1483;
	shr.s32 	%r1504, %r1497, 31;
	xor.b32  	%r1505, %r1504, %r1497;
	xor.b32  	%r1506, %r1504, %r1498;
	cvt.u64.u32 	%rd733, %r1505;
	shl.b64 	%rd734, %rd733, 32;
	cvt.u64.u32 	%rd735, %r1506;
	or.b64  	%rd736, %rd734, %rd735;
	cvt.rn.f64.s64 	%fd65, %rd736;
	mul.f64 	%fd66, %fd65, 0d3BF921FB54442D19;
	cvt.rn.f32.f64 	%f1234, %fd66;
	neg.f32 	%f1235, %f1234;
	setp.lt.s32 	%p284, %r1503, 0;
	selp.f32 	%f1545, %f1235, %f1234, %p284;
$L__BB3_288:
	add.s32 	%r1508, %r1806, 1;
	mul.rn.f32 	%f1237, %f1545, %f1545;
	and.b32  	%r1509, %r1806, 1;
	setp.eq.b32 	%p286, %r1509, 1;
	selp.f32 	%f1238, %f1545, 0f3F800000, %p286;
	fma.rn.f32 	%f1239, %f1237, %f1238, 0f00000000;
	fma.rn.f32 	%f1240, %f1237, 0f37CBAC00, 0fBAB607ED;
	selp.f32 	%f1241, 0fB94D4153, %f1240, %p286;
	selp.f32 	%f1242, 0f3C0885E4, 0f3D2AAABB, %p286;
	fma.rn.f32 	%f1243, %f1241, %f1237, %f1242;
	selp.f32 	%f1244, 0fBE2AAAA8, 0fBEFFFFFF, %p286;
	fma.rn.f32 	%f1245, %f1243, %f1237, %f1244;
	fma.rn.f32 	%f1246, %f1245, %f1239, %f1238;
	and.b32  	%r1510, %r1508, 2;
	setp.eq.s32 	%p287, %r1510, 0;
	mov.f32 	%f1247, 0f00000000;
	sub.f32 	%f1248, %f1247, %f1246;
	selp.f32 	%f1249, %f1246, %f1248, %p287;
	add.f32 	%f187, %f1249, %f1249;
	mov.u32 	%r1810, %r1814;
	mov.f32 	%f1546, %f1547;
	@%p239 bra 	$L__BB3_296;
	setp.neu.f32 	%p288, %f158, 0f7F800000;
	@%p288 bra 	$L__BB3_291;
	mov.f32 	%f1252, 0f00000000;
	mul.rn.f32 	%f1546, %f156, %f1252;
	mov.b32 	%r1810, 0;
	bra.uni 	$L__BB3_296;
$L__BB3_291:
	mov.b64 	%rd1049, 0;
	mov.b32 	%r1807, 0;
$L__BB3_292:
	.pragma "nounroll";
	mul.wide.u32 	%rd738, %r1807, 4;
	mov.u64 	%rd739, __cudart_i2opi_f;
	add.s64 	%rd740, %rd739, %rd738;
	ld.global.nc.u32 	%r1512, [%rd740];
	mov.b32 	%r1513, %f156;
	shl.b32 	%r1514, %r1513, 8;
	or.b32  	%r1515, %r1514, -2147483648;
	mad.wide.u32 	%rd741, %r1512, %r1515, %rd1049;
	shr.u64 	%rd1049, %rd741, 32;
	add.s64 	%rd742, %rd2, %rd738;
	st.local.u32 	[%rd742], %rd741;
	add.s32 	%r1807, %r1807, 1;
	setp.ne.s32 	%p289, %r1807, 6;
	@%p289 bra 	$L__BB3_292;
	shr.u32 	%r1517, %r1513, 23;
	st.local.u32 	[%rd2+24], %rd1049;
	and.b32  	%r1518, %r1517, 31;
	and.b32  	%r1519, %r1517, 224;
	add.s32 	%r1520, %r1519, -128;
	shr.u32 	%r1521, %r1520, 5;
	mul.wide.u32 	%rd743, %r1521, 4;
	sub.s64 	%rd117, %rd2, %rd743;
	ld.local.u32 	%r1808, [%rd117+24];
	ld.local.u32 	%r1809, [%rd117+20];
	setp.eq.s32 	%p290, %r1518, 0;
	@%p290 bra 	$L__BB3_295;
	shf.l.wrap.b32 	%r1808, %r1809, %r1808, %r1518;
	ld.local.u32 	%r1525, [%rd117+16];
	shf.l.wrap.b32 	%r1809, %r1525, %r1809, %r1518;
$L__BB3_295:
	shr.u32 	%r1526, %r1808, 30;
	shf.l.wrap.b32 	%r1527, %r1809, %r1808, 2;
	shl.b32 	%r1528, %r1809, 2;
	shr.u32 	%r1529, %r1527, 31;
	add.s32 	%r1530, %r1529, %r1526;
	neg.s32 	%r1531, %r1530;
	setp.lt.s32 	%p291, %r1513, 0;
	selp.b32 	%r1810, %r1531, %r1530, %p291;
	xor.b32  	%r1533, %r1527, %r1513;
	shr.s32 	%r1534, %r1527, 31;
	xor.b32  	%r1535, %r1534, %r1527;
	xor.b32  	%r1536, %r1534, %r1528;
	cvt.u64.u32 	%rd744, %r1535;
	shl.b64 	%rd745, %rd744, 32;
	cvt.u64.u32 	%rd746, %r1536;
	or.b64  	%rd747, %rd745, %rd746;
	cvt.rn.f64.s64 	%fd67, %rd747;
	mul.f64 	%fd68, %fd67, 0d3BF921FB54442D19;
	cvt.rn.f32.f64 	%f1250, %fd68;
	neg.f32 	%f1251, %f1250;
	setp.lt.s32 	%p292, %r1533, 0;
	selp.f32 	%f1546, %f1251, %f1250, %p292;
$L__BB3_296:
	add.s32 	%r1538, %r1810, 1;
	mul.rn.f32 	%f1253, %f1546, %f1546;
	and.b32  	%r1539, %r1810, 1;
	setp.eq.b32 	%p294, %r1539, 1;
	selp.f32 	%f1254, %f1546, 0f3F800000, %p294;
	fma.rn.f32 	%f1255, %f1253, %f1254, 0f00000000;
	fma.rn.f32 	%f1256, %f1253, 0f37CBAC00, 0fBAB607ED;
	selp.f32 	%f1257, 0fB94D4153, %f1256, %p294;
	selp.f32 	%f1258, 0f3C0885E4, 0f3D2AAABB, %p294;
	fma.rn.f32 	%f1259, %f1257, %f1253, %f1258;
	selp.f32 	%f1260, 0fBE2AAAA8, 0fBEFFFFFF, %p294;
	fma.rn.f32 	%f1261, %f1259, %f1253, %f1260;
	fma.rn.f32 	%f1262, %f1261, %f1255, %f1254;
	and.b32  	%r1540, %r1538, 2;
	setp.eq.s32 	%p295, %r1540, 0;
	mov.f32 	%f1263, 0f00000000;
	sub.f32 	%f1264, %f1263, %f1262;
	selp.f32 	%f1265, %f1262, %f1264, %p295;
	div.rn.f32 	%f1266, %f1265, %f156;
	mul.f32 	%f1268, %f156, %f1195;
	div.rn.f32 	%f1269, %f187, %f1268;
	sub.f32 	%f192, %f1269, %f1266;
	@%p239 bra 	$L__BB3_304;
	setp.neu.f32 	%p296, %f158, 0f7F800000;
	@%p296 bra 	$L__BB3_299;
	mov.f32 	%f1272, 0f00000000;
	mul.rn.f32 	%f1547, %f156, %f1272;
	mov.b32 	%r1814, 0;
	bra.uni 	$L__BB3_304;
$L__BB3_299:
	mov.b64 	%rd1050, 0;
	mov.b32 	%r1811, 0;
$L__BB3_300:
	.pragma "nounroll";
	mul.wide.u32 	%rd749, %r1811, 4;
	mov.u64 	%rd750, __cudart_i2opi_f;
	add.s64 	%rd751, %rd750, %rd749;
	ld.global.nc.u32 	%r1542, [%rd751];
	mov.b32 	%r1543, %f156;
	shl.b32 	%r1544, %r1543, 8;
	or.b32  	%r1545, %r1544, -2147483648;
	mad.wide.u32 	%rd752, %r1542, %r1545, %rd1050;
	shr.u64 	%rd1050, %rd752, 32;
	add.s64 	%rd753, %rd1, %rd749;
	st.local.u32 	[%rd753], %rd752;
	add.s32 	%r1811, %r1811, 1;
	setp.ne.s32 	%p297, %r1811, 6;
	@%p297 bra 	$L__BB3_300;
	shr.u32 	%r1547, %r1543, 23;
	st.local.u32 	[%rd1+24], %rd1050;
	and.b32  	%r373, %r1547, 31;
	and.b32  	%r1548, %r1547, 224;
	add.s32 	%r1549, %r1548, -128;
	shr.u32 	%r1550, %r1549, 5;
	mul.wide.u32 	%rd754, %r1550, 4;
	sub.s64 	%rd120, %rd1, %rd754;
	ld.local.u32 	%r1812, [%rd120+24];
	ld.local.u32 	%r1813, [%rd120+20];
	setp.eq.s32 	%p298, %r373, 0;
	@%p298 bra 	$L__BB3_303;
	shf.l.wrap.b32 	%r1812, %r1813, %r1812, %r373;
	ld.local.u32 	%r1551, [%rd120+16];
	shf.l.wrap.b32 	%r1813, %r1551, %r1813, %r373;
$L__BB3_303:
	shr.u32 	%r1552, %r1812, 30;
	shf.l.wrap.b32 	%r1553, %r1813, %r1812, 2;
	shl.b32 	%r1554, %r1813, 2;
	shr.u32 	%r1555, %r1553, 31;
	add.s32 	%r1556, %r1555, %r1552;
	neg.s32 	%r1557, %r1556;
	setp.lt.s32 	%p299, %r1543, 0;
	selp.b32 	%r1814, %r1557, %r1556, %p299;
	xor.b32  	%r1559, %r1553, %r1543;
	shr.s32 	%r1560, %r1553, 31;
	xor.b32  	%r1561, %r1560, %r1553;
	xor.b32  	%r1562, %r1560, %r1554;
	cvt.u64.u32 	%rd755, %r1561;
	shl.b64 	%rd756, %rd755, 32;
	cvt.u64.u32 	%rd757, %r1562;
	or.b64  	%rd758, %rd756, %rd757;
	cvt.rn.f64.s64 	%fd69, %rd758;
	mul.f64 	%fd70, %fd69, 0d3BF921FB54442D19;
	cvt.rn.f32.f64 	%f1270, %fd70;
	neg.f32 	%f1271, %f1270;
	setp.lt.s32 	%p300, %r1559, 0;
	selp.f32 	%f1547, %f1271, %f1270, %p300;
$L__BB3_304:
	ld.param.u64 	%rd1006, [_Z38gpuKernelSphericalHarmonicsBesselDerivIfEvPT_S1_S1_S1_S1_S1_S1_S1_S1_S1_S1_S1_S1_S1_S1_S1_S1_S0_iii_param_15];
	setp.lt.u32 	%p301, %r1750, 3;
	mul.rn.f32 	%f1273, %f1547, %f1547;
	and.b32  	%r1565, %r1814, 1;
	setp.eq.b32 	%p302, %r1565, 1;
	selp.f32 	%f1274, 0f3F800000, %f1547, %p302;
	fma.rn.f32 	%f1275, %f1273, %f1274, 0f00000000;
	fma.rn.f32 	%f1276, %f1273, 0f37CBAC00, 0fBAB607ED;
	selp.f32 	%f1277, %f1276, 0fB94D4153, %p302;
	selp.f32 	%f1278, 0f3D2AAABB, 0f3C0885E4, %p302;
	fma.rn.f32 	%f1279, %f1277, %f1273, %f1278;
	selp.f32 	%f1280, 0fBEFFFFFF, 0fBE2AAAA8, %p302;
	fma.rn.f32 	%f1281, %f1279, %f1273, %f1280;
	fma.rn.f32 	%f1282, %f1281, %f1275, %f1274;
	and.b32  	%r1566, %r1814, 2;
	setp.eq.s32 	%p303, %r1566, 0;
	mov.f32 	%f1283, 0f00000000;
	sub.f32 	%f1284, %f1283, %f1282;
	selp.f32 	%f1285, %f1282, %f1284, %p303;
	add.f32 	%f1286, %f1285, %f1285;
	div.rn.f32 	%f1288, %f1286, %f1195;
	add.f32 	%f1289, %f192, %f1288;
	mul.f32 	%f1290, %f182, %f1289;
	cvta.to.global.u64 	%rd759, %rd1006;
	st.global.f32 	[%rd759+4], %f1290;
	mov.b32 	%r1816, 2;
	@%p301 bra 	$L__BB3_307;
	mov.b32 	%r1816, 2;
$L__BB3_306:
	.pragma "nounroll";
	ld.param.u32 	%r1635, [_Z38gpuKernelSphericalHarmonicsBesselDerivIfEvPT_S1_S1_S1_S1_S1_S1_S1_S1_S1_S1_S1_S1_S1_S1_S1_S1_S0_iii_param_18];
	ld.param.u64 	%rd1007, [_Z38gpuKernelSphericalHarmonicsBesselDerivIfEvPT_S1_S1_S1_S1_S1_S1_S1_S1_S1_S1_S1_S1_S1_S1_S1_S1_S0_iii_param_15];
	ld.param.u64 	%rd990, [_Z38gpuKernelSphericalHarmonicsBesselDerivIfEvPT_S1_S1_S1_S1_S1_S1_S1_S1_S1_S1_S1_S1_S1_S1_S1_S1_S0_iii_param_12];
	ld.param.u64 	%rd973, [_Z38gpuKernelSphericalHarmonicsBesselDerivIfEvPT_S1_S1_S1_S1_S1_S1_S1_S1_S1_S1_S1_S1_S1_S1_S1_S1_S0_iii_param_9];
	shl.b32 	%r1568, %r1816, 1;
	add.s32 	%r1569, %r1568, -1;
	cvt.rn.f32.s32 	%f1291, %r1569;
	div.rn.f32 	%f1292, %f1291, %f156;
	cvta.to.global.u64 	%rd760, %rd990;
	mul.wide.s32 	%rd761, %r1816, 4;
	add.s64 	%rd762, %rd760, %rd761;
	ld.global.f32 	%f1293, [%rd762+-4];
	mul.f32 	%f1294, %f1292, %f1293;
	ld.global.f32 	%f1295, [%rd762+-8];
	sub.f32 	%f1296, %f1294, %f1295;
	mul.wide.u32 	%rd763, %r1816, 4;
	add.s64 	%rd764, %rd760, %rd763;
	st.global.f32 	[%rd764], %f1296;
	cvta.to.global.u64 	%rd765, %rd1007;
	add.s64 	%rd766, %rd765, %rd761;
	ld.global.f32 	%f1297, [%rd766+-4];
	mul.f32 	%f1298, %f1292, %f1297;
	cvta.to.global.u64 	%rd767, %rd973;
	mad.lo.s32 	%r1570, %r1782, %r1635, %r1782;
	add.s32 	%r1571, %r1570, %r1753;
	mul.wide.u32 	%rd768, %r1571, 4;
	add.s64 	%rd769, %rd767, %rd768;
	ld.global.f32 	%f1299, [%rd769];
	mul.f32 	%f1300, %f156, %f156;
	div.rn.f32 	%f1301, %f1291, %f1300;
	mul.f32 	%f1302, %f1301, %f1299;
	mul.f32 	%f1303, %f1302, %f1293;
	sub.f32 	%f1304, %f1298, %f1303;
	ld.global.f32 	%f1305, [%rd766+-8];
	sub.f32 	%f1306, %f1304, %f1305;
	add.s64 	%rd770, %rd765, %rd763;
	st.global.f32 	[%rd770], %f1306;
	or.b32  	%r1572, %r1568, 1;
	cvt.rn.f32.s32 	%f1307, %r1572;
	div.rn.f32 	%f1308, %f1307, %f156;
	ld.global.f32 	%f1309, [%rd762];
	mul.f32 	%f1310, %f1308, %f1309;
	ld.global.f32 	%f1311, [%rd762+-4];
	sub.f32 	%f1312, %f1310, %f1311;
	st.global.f32 	[%rd764+4], %f1312;
	ld.global.f32 	%f1313, [%rd766];
	mul.f32 	%f1314, %f1308, %f1313;
	ld.global.f32 	%f1315, [%rd769];
	div.rn.f32 	%f1316, %f1307, %f1300;
	mul.f32 	%f1317, %f1316, %f1315;
	mul.f32 	%f1318, %f1317, %f1309;
	sub.f32 	%f1319, %f1314, %f1318;
	ld.global.f32 	%f1320, [%rd766+-4];
	sub.f32 	%f1321, %f1319, %f1320;
	st.global.f32 	[%rd770+4], %f1321;
	add.s32 	%r1573, %r1816, 2;
	add.s32 	%r1574, %r1568, 3;
	cvt.rn.f32.s32 	%f1322, %r1574;
	div.rn.f32 	%f1323, %f1322, %f156;
	ld.global.f32 	%f1324, [%rd762+4];
	mul.f32 	%f1325, %f1323, %f1324;
	ld.global.f32 	%f1326, [%rd762];
	sub.f32 	%f1327, %f1325, %f1326;
	mul.wide.u32 	%rd771, %r1573, 4;
	add.s64 	%rd772, %rd760, %rd771;
	st.global.f32 	[%rd772], %f1327;
	ld.global.f32 	%f1328, [%rd766+4];
	mul.f32 	%f1329, %f1323, %f1328;
	ld.global.f32 	%f1330, [%rd769];
	div.rn.f32 	%f1331, %f1322, %f1300;
	mul.f32 	%f1332, %f1331, %f1330;
	mul.f32 	%f1333, %f1332, %f1324;
	sub.f32 	%f1334, %f1329, %f1333;
	ld.global.f32 	%f1335, [%rd766];
	sub.f32 	%f1336, %f1334, %f1335;
	add.s64 	%rd773, %rd765, %rd771;
	st.global.f32 	[%rd773], %f1336;
	add.s32 	%r1575, %r1568, 5;
	cvt.rn.f32.s32 	%f1337, %r1575;
	div.rn.f32 	%f1338, %f1337, %f156;
	ld.global.f32 	%f1339, [%rd762+8];
	mul.f32 	%f1340, %f1338, %f1339;
	ld.global.f32 	%f1341, [%rd762+4];
	sub.f32 	%f1342, %f1340, %f1341;
	st.global.f32 	[%rd764+12], %f1342;
	ld.global.f32 	%f1343, [%rd766+8];
	mul.f32 	%f1344, %f1338, %f1343;
	ld.global.f32 	%f1345, [%rd769];
	div.rn.f32 	%f1346, %f1337, %f1300;
	mul.f32 	%f1347, %f1346, %f1345;
	mul.f32 	%f1348, %f1347, %f1339;
	sub.f32 	%f1349, %f1344, %f1348;
	ld.global.f32 	%f1350, [%rd766+4];
	sub.f32 	%f1351, %f1349, %f1350;
	st.global.f32 	[%rd770+12], %f1351;
	add.s32 	%r1816, %r1816, 4;
	and.b32  	%r1576, %r229, -4;
	setp.ne.s32 	%p304, %r1573, %r1576;
	@%p304 bra 	$L__BB3_306;
$L__BB3_307:
	and.b32  	%r1577, %r229, 3;
	setp.eq.s32 	%p305, %r1577, 0;
	@%p305 bra 	$L__BB3_312;
	setp.eq.s16 	%p306, %rs6, 0;
	@%p306 bra 	$L__BB3_310;
	ld.param.u32 	%r1636, [_Z38gpuKernelSphericalHarmonicsBesselDerivIfEvPT_S1_S1_S1_S1_S1_S1_S1_S1_S1_S1_S1_S1_S1_S1_S1_S1_S0_iii_param_18];
	ld.param.u64 	%rd1008, [_Z38gpuKernelSphericalHarmonicsBesselDerivIfEvPT_S1_S1_S1_S1_S1_S1_S1_S1_S1_S1_S1_S1_S1_S1_S1_S1_S0_iii_param_15];
	ld.param.u64 	%rd991, [_Z38gpuKernelSphericalHarmonicsBesselDerivIfEvPT_S1_S1_S1_S1_S1_S1_S1_S1_S1_S1_S1_S1_S1_S1_S1_S1_S0_iii_param_12];
	ld.param.u64 	%rd974, [_Z38gpuKernelSphericalHarmonicsBesselDerivIfEvPT_S1_S1_S1_S1_S1_S1_S1_S1_S1_S1_S1_S1_S1_S1_S1_S1_S0_iii_param_9];
	shl.b32 	%r1578, %r1816, 1;
	add.s32 	%r1579, %r1578, -1;
	cvt.rn.f32.s32 	%f1352, %r1579;
	div.rn.f32 	%f1353, %f1352, %f156;
	sub.s32 	%r1580, %r1579, %r1816;
	cvta.to.global.u64 	%rd774, %rd991;
	mul.wide.s32 	%rd775, %r1580, 4;
	add.s64 	%rd776, %rd774, %rd775;
	ld.global.f32 	%f1354, [%rd776];
	mul.f32 	%f1355, %f1353, %f1354;
	ld.global.f32 	%f1356, [%rd776+-4];
	sub.f32 	%f1357, %f1355, %f1356;
	mul.wide.u32 	%rd777, %r1816, 4;
	add.s64 	%rd778, %rd774, %rd777;
	st.global.f32 	[%rd778], %f1357;
	cvta.to.global.u64 	%rd779, %rd1008;
	add.s64 	%rd780, %rd779, %rd775;
	ld.global.f32 	%f1358, [%rd780];
	mul.f32 	%f1359, %f1353, %f1358;
	cvta.to.global.u64 	%rd781, %rd974;
	mad.lo.s32 	%r1581, %r1782, %r1636, %r1782;
	add.s32 	%r1582, %r1581, %r1753;
	mul.wide.u32 	%rd782, %r1582, 4;
	add.s64 	%rd783, %rd781, %rd782;
	ld.global.f32 	%f1360, [%rd783];
	mul.f32 	%f1361, %f156, %f156;
	div.rn.f32 	%f1362, %f1352, %f1361;
	mul.f32 	%f1363, %f1362, %f1360;
	mul.f32 	%f1364, %f1363, %f1354;
	sub.f32 	%f1365, %f1359, %f1364;
	ld.global.f32 	%f1366, [%rd780+-4];
	sub.f32 	%f1367, %f1365, %f1366;
	add.s64 	%rd784, %rd779, %rd777;
	st.global.f32 	[%rd784], %f1367;
	or.b32  	%r1583, %r1578, 1;
	cvt.rn.f32.s32 	%f1368, %r1583;
	div.rn.f32 	%f1369, %f1368, %f156;
	ld.global.f32 	%f1370, [%rd776+4];
	mul.f32 	%f1371, %f1369, %f1370;
	ld.global.f32 	%f1372, [%rd776];
	sub.f32 	%f1373, %f1371, %f1372;
	st.global.f32 	[%rd778+4], %f1373;
	ld.global.f32 	%f1374, [%rd780+4];
	mul.f32 	%f1375, %f1369, %f1374;
	ld.global.f32 	%f1376, [%rd783];
	div.rn.f32 	%f1377, %f1368, %f1361;
	mul.f32 	%f1378, %f1377, %f1376;
	ld.global.f32 	%f1379, [%rd776+4];
	mul.f32 	%f1380, %f1378, %f1379;
	sub.f32 	%f1381, %f1375, %f1380;
	ld.global.f32 	%f1382, [%rd780];
	sub.f32 	%f1383, %f1381, %f1382;
	st.global.f32 	[%rd784+4], %f1383;
	add.s32 	%r1816, %r1580, 3;
$L__BB3_310:
	setp.eq.b16 	%p307, %rs7, 1;
	@%p307 bra 	$L__BB3_312;
	ld.param.u32 	%r1637, [_Z38gpuKernelSphericalHarmonicsBesselDerivIfEvPT_S1_S1_S1_S1_S1_S1_S1_S1_S1_S1_S1_S1_S1_S1_S1_S1_S0_iii_param_18];
	ld.param.u64 	%rd1009, [_Z38gpuKernelSphericalHarmonicsBesselDerivIfEvPT_S1_S1_S1_S1_S1_S1_S1_S1_S1_S1_S1_S1_S1_S1_S1_S1_S0_iii_param_15];
	ld.param.u64 	%rd992, [_Z38gpuKernelSphericalHarmonicsBesselDerivIfEvPT_S1_S1_S1_S1_S1_S1_S1_S1_S1_S1_S1_S1_S1_S1_S1_S1_S0_iii_param_12];
	ld.param.u64 	%rd975, [_Z38gpuKernelSphericalHarmonicsBesselDerivIfEvPT_S1_S1_S1_S1_S1_S1_S1_S1_S1_S1_S1_S1_S1_S1_S1_S1_S0_iii_param_9];
	shl.b32 	%r1584, %r1816, 1;
	add.s32 	%r1585, %r1584, -1;
	cvt.rn.f32.s32 	%f1384, %r1585;
	div.rn.f32 	%f1385, %f1384, %f156;
	cvta.to.global.u64 	%rd785, %rd992;
	mul.wide.s32 	%rd786, %r1816, 4;
	add.s64 	%rd787, %rd785, %rd786;
	ld.global.f32 	%f1386, [%rd787+-4];
	mul.f32 	%f1387, %f1385, %f1386;
	ld.global.f32 	%f1388, [%rd787+-8];
	sub.f32 	%f1389, %f1387, %f1388;
	mul.wide.u32 	%rd788, %r1816, 4;
	add.s64 	%rd789, %rd785, %rd788;
	st.global.f32 	[%rd789], %f1389;
	cvta.to.global.u64 	%rd790, %rd1009;
	add.s64 	%rd791, %rd790, %rd786;
	ld.global.f32 	%f1390, [%rd791+-4];
	mul.f32 	%f1391, %f1385, %f1390;
	cvta.to.global.u64 	%rd792, %rd975;
	mad.lo.s32 	%r1586, %r1782, %r1637, %r1782;
	add.s32 	%r1587, %r1586, %r1753;
	mul.wide.u32 	%rd793, %r1587, 4;
	add.s64 	%rd794, %rd792, %rd793;
	ld.global.f32 	%f1392, [%rd794];
	mul.f32 	%f1393, %f156, %f156;
	div.rn.f32 	%f1394, %f1384, %f1393;
	mul.f32 	%f1395, %f1394, %f1392;
	mul.f32 	%f1396, %f1395, %f1386;
	sub.f32 	%f1397, %f1391, %f1396;
	ld.global.f32 	%f1398, [%rd791+-8];
	sub.f32 	%f1399, %f1397, %f1398;
	add.s64 	%rd795, %rd790, %rd788;
	st.global.f32 	[%rd795], %f1399;
$L__BB3_312:
	ld.param.u32 	%r1657, [_Z38gpuKernelSphericalHarmonicsBesselDerivIfEvPT_S1_S1_S1_S1_S1_S1_S1_S1_S1_S1_S1_S1_S1_S1_S1_S1_S0_iii_param_20];
	ld.param.u32 	%r1646, [_Z38gpuKernelSphericalHarmonicsBesselDerivIfEvPT_S1_S1_S1_S1_S1_S1_S1_S1_S1_S1_S1_S1_S1_S1_S1_S1_S0_iii_param_19];
	ld.param.u64 	%rd1010, [_Z38gpuKernelSphericalHarmonicsBesselDerivIfEvPT_S1_S1_S1_S1_S1_S1_S1_S1_S1_S1_S1_S1_S1_S1_S1_S1_S0_iii_param_15];
	ld.param.u64 	%rd993, [_Z38gpuKernelSphericalHarmonicsBesselDerivIfEvPT_S1_S1_S1_S1_S1_S1_S1_S1_S1_S1_S1_S1_S1_S1_S1_S1_S0_iii_param_12];
	ld.param.u64 	%rd960, [_Z38gpuKernelSphericalHarmonicsBesselDerivIfEvPT_S1_S1_S1_S1_S1_S1_S1_S1_S1_S1_S1_S1_S1_S1_S1_S1_S0_iii_param_5];
	ld.param.u64 	%rd954, [_Z38gpuKernelSphericalHarmonicsBesselDerivIfEvPT_S1_S1_S1_S1_S1_S1_S1_S1_S1_S1_S1_S1_S1_S1_S1_S1_S0_iii_param_4];
	ld.param.u64 	%rd948, [_Z38gpuKernelSphericalHarmonicsBesselDerivIfEvPT_S1_S1_S1_S1_S1_S1_S1_S1_S1_S1_S1_S1_S1_S1_S1_S1_S0_iii_param_3];
	ld.param.u64 	%rd941, [_Z38gpuKernelSphericalHarmonicsBesselDerivIfEvPT_S1_S1_S1_S1_S1_S1_S1_S1_S1_S1_S1_S1_S1_S1_S1_S1_S0_iii_param_2];
	ld.param.u64 	%rd934, [_Z38gpuKernelSphericalHarmonicsBesselDerivIfEvPT_S1_S1_S1_S1_S1_S1_S1_S1_S1_S1_S1_S1_S1_S1_S1_S1_S0_iii_param_1];
	ld.param.u64 	%rd927, [_Z38gpuKernelSphericalHarmonicsBesselDerivIfEvPT_S1_S1_S1_S1_S1_S1_S1_S1_S1_S1_S1_S1_S1_S1_S1_S1_S0_iii_param_0];
	cvta.to.global.u64 	%rd796, %rd993;
	mul.wide.u32 	%rd797, %r1753, 4;
	add.s64 	%rd798, %rd796, %rd797;
	ld.global.f32 	%f1400, [%rd798];
	cvta.to.global.u64 	%rd799, %rd1010;
	add.s64 	%rd800, %rd799, %rd797;
	ld.global.f32 	%f1401, [%rd800];
	neg.f32 	%f1402, %f1401;
	mul.f32 	%f1403, %f6, %f1402;
	mul.f32 	%f1404, %f7, %f1402;
	mul.f32 	%f1405, %f3, %f1402;
	add.s32 	%r1588, %r1757, %r1753;
	mad.lo.s32 	%r1589, %r1753, %r1753, %r1588;
	mad.lo.s32 	%r1590, %r1589, %r1646, %r1782;
	mad.lo.s32 	%r1591, %r1590, %r1657, %r1662;
	mul.f32 	%f1406, %f155, %f1403;
	mul.f32 	%f1407, %f148, %f1400;
	sub.f32 	%f1408, %f1406, %f1407;
	cvta.to.global.u64 	%rd801, %rd927;
	mul.wide.s32 	%rd802, %r1591, 4;
	add.s64 	%rd803, %rd801, %rd802;
	st.global.f32 	[%rd803], %f1408;
	mul.f32 	%f1409, %f155, %f1404;
	mul.f32 	%f1410, %f149, %f1400;
	sub.f32 	%f1411, %f1409, %f1410;
	cvta.to.global.u64 	%rd804, %rd941;
	add.s64 	%rd805, %rd804, %rd802;
	st.global.f32 	[%rd805], %f1411;
	mul.f32 	%f1412, %f155, %f1405;
	mul.f32 	%f1413, %f150, %f1400;
	sub.f32 	%f1414, %f1412, %f1413;
	cvta.to.global.u64 	%rd806, %rd954;
	add.s64 	%rd807, %rd806, %rd802;
	st.global.f32 	[%rd807], %f1414;
	mul.f32 	%f1415, %f154, %f1403;
	mul.f32 	%f1416, %f151, %f1400;
	sub.f32 	%f1417, %f1415, %f1416;
	cvta.to.global.u64 	%rd808, %rd934;
	add.s64 	%rd809, %rd808, %rd802;
	st.global.f32 	[%rd809], %f1417;
	mul.f32 	%f1418, %f154, %f1404;
	mul.f32 	%f1419, %f152, %f1400;
	sub.f32 	%f1420, %f1418, %f1419;
	cvta.to.global.u64 	%rd810, %rd948;
	add.s64 	%rd811, %rd810, %rd802;
	st.global.f32 	[%rd811], %f1420;
	mul.f32 	%f1421, %f154, %f1405;
	mul.f32 	%f1422, %f153, %f1400;
	sub.f32 	%f1423, %f1421, %f1422;
	cvta.to.global.u64 	%rd812, %rd960;
	add.s64 	%rd813, %rd812, %rd802;
	st.global.f32 	[%rd813], %f1423;
	add.s32 	%r1782, %r1782, 1;
	setp.ne.s32 	%p308, %r1782, %r1646;
	@%p308 bra 	$L__BB3_240;
$L__BB3_313:
	add.s32 	%r1757, %r1757, 1;
	setp.ne.s32 	%p309, %r1757, %r1751;
	@%p309 bra 	$L__BB3_152;
	ld.param.u32 	%r1647, [_Z38gpuKernelSphericalHarmonicsBesselDerivIfEvPT_S1_S1_S1_S1_S1_S1_S1_S1_S1_S1_S1_S1_S1_S1_S1_S1_S0_iii_param_19];
	setp.lt.s32 	%p310, %r1647, 1;
	@%p310 bra 	$L__BB3_325;
	mov.f32 	%f1548, 0fBF800000;
	mov.b32 	%r1818, 0;
$L__BB3_316:
	mov.f32 	%f196, %f1548;
	ld.param.u32 	%r1648, [_Z38gpuKernelSphericalHarmonicsBesselDerivIfEvPT_S1_S1_S1_S1_S1_S1_S1_S1_S1_S1_S1_S1_S1_S1_S1_S1_S0_iii_param_19];
	setp.lt.u32 	%p311, %r1648, 4;
	neg.f32 	%f1548, %f196;
	mov.b32 	%r1821, 0;
	@%p311 bra 	$L__BB3_319;
	mov.b32 	%r1819, 0;
$L__BB3_318:
	.pragma "nounroll";
	ld.param.u32 	%r1658, [_Z38gpuKernelSphericalHarmonicsBesselDerivIfEvPT_S1_S1_S1_S1_S1_S1_S1_S1_S1_S1_S1_S1_S1_S1_S1_S1_S0_iii_param_20];
	ld.param.u32 	%r1649, [_Z38gpuKernelSphericalHarmonicsBesselDerivIfEvPT_S1_S1_S1_S1_S1_S1_S1_S1_S1_S1_S1_S1_S1_S1_S1_S1_S0_iii_param_19];
	ld.param.u64 	%rd961, [_Z38gpuKernelSphericalHarmonicsBesselDerivIfEvPT_S1_S1_S1_S1_S1_S1_S1_S1_S1_S1_S1_S1_S1_S1_S1_S1_S0_iii_param_5];
	ld.param.u64 	%rd955, [_Z38gpuKernelSphericalHarmonicsBesselDerivIfEvPT_S1_S1_S1_S1_S1_S1_S1_S1_S1_S1_S1_S1_S1_S1_S1_S1_S0_iii_param_4];
	ld.param.u64 	%rd949, [_Z38gpuKernelSphericalHarmonicsBesselDerivIfEvPT_S1_S1_S1_S1_S1_S1_S1_S1_S1_S1_S1_S1_S1_S1_S1_S1_S0_iii_param_3];
	ld.param.u64 	%rd942, [_Z38gpuKernelSphericalHarmonicsBesselDerivIfEvPT_S1_S1_S1_S1_S1_S1_S1_S1_S1_S1_S1_S1_S1_S1_S1_S1_S0_iii_param_2];
	ld.param.u64 	%rd935, [_Z38gpuKernelSphericalHarmonicsBesselDerivIfEvPT_S1_S1_S1_S1_S1_S1_S1_S1_S1_S1_S1_S1_S1_S1_S1_S1_S0_iii_param_1];
	ld.param.u64 	%rd928, [_Z38gpuKernelSphericalHarmonicsBesselDerivIfEvPT_S1_S1_S1_S1_S1_S1_S1_S1_S1_S1_S1_S1_S1_S1_S1_S1_S0_iii_param_0];
	mad.lo.s32 	%r1595, %r1753, %r1753, %r1753;
	add.s32 	%r1596, %r1595, %r1818;
	mad.lo.s32 	%r1597, %r1649, %r1596, %r1649;
	add.s32 	%r1598, %r1819, %r1597;
	mad.lo.s32 	%r1599, %r1598, %r1658, %r1662;
	not.b32 	%r1600, %r1818;
	add.s32 	%r1601, %r1595, %r1600;
	mad.lo.s32 	%r1602, %r1601, %r1649, %r1819;
	mad.lo.s32 	%r1603, %r1602, %r1658, %r1662;
	cvta.to.global.u64 	%rd814, %rd928;
	mul.wide.s32 	%rd815, %r1599, 4;
	add.s64 	%rd816, %rd814, %rd815;
	ld.global.f32 	%f1425, [%rd816];
	mul.f32 	%f1426, %f196, %f1425;
	mul.wide.s32 	%rd817, %r1603, 4;
	add.s64 	%rd818, %rd814, %rd817;
	st.global.f32 	[%rd818], %f1426;
	cvta.to.global.u64 	%rd819, %rd935;
	add.s64 	%rd820, %rd819, %rd815;
	ld.global.f32 	%f1427, [%rd820];
	mul.f32 	%f1428, %f1427, %f1548;
	add.s64 	%rd821, %rd819, %rd817;
	st.global.f32 	[%rd821], %f1428;
	cvta.to.global.u64 	%rd822, %rd942;
	add.s64 	%rd823, %rd822, %rd815;
	ld.global.f32 	%f1429, [%rd823];
	mul.f32 	%f1430, %f196, %f1429;
	add.s64 	%rd824, %rd822, %rd817;
	st.global.f32 	[%rd824], %f1430;
	cvta.to.global.u64 	%rd825, %rd949;
	add.s64 	%rd826, %rd825, %rd815;
	ld.global.f32 	%f1431, [%rd826];
	mul.f32 	%f1432, %f1431, %f1548;
	add.s64 	%rd827, %rd825, %rd817;
	st.global.f32 	[%rd827], %f1432;
	cvta.to.global.u64 	%rd828, %rd955;
	add.s64 	%rd829, %rd828, %rd815;
	ld.global.f32 	%f1433, [%rd829];
	mul.f32 	%f1434, %f196, %f1433;
	add.s64 	%rd830, %rd828, %rd817;
	st.global.f32 	[%rd830], %f1434;
	cvta.to.global.u64 	%rd831, %rd961;
	add.s64 	%rd832, %rd831, %rd815;
	ld.global.f32 	%f1435, [%rd832];
	mul.f32 	%f1436, %f1435, %f1548;
	add.s64 	%rd833, %rd831, %rd817;
	st.global.f32 	[%rd833], %f1436;
	mul.wide.s32 	%rd834, %r1658, 4;
	add.s64 	%rd835, %rd816, %rd834;
	ld.global.f32 	%f1437, [%rd835];
	mul.f32 	%f1438, %f196, %f1437;
	add.s64 	%rd836, %rd818, %rd834;
	st.global.f32 	[%rd836], %f1438;
	add.s64 	%rd837, %rd820, %rd834;
	ld.global.f32 	%f1439, [%rd837];
	mul.f32 	%f1440, %f1439, %f1548;
	add.s64 	%rd838, %rd821, %rd834;
	st.global.f32 	[%rd838], %f1440;
	add.s64 	%rd839, %rd823, %rd834;
	ld.global.f32 	%f1441, [%rd839];
	mul.f32 	%f1442, %f196, %f1441;
	add.s64 	%rd840, %rd824, %rd834;
	st.global.f32 	[%rd840], %f1442;
	add.s64 	%rd841, %rd826, %rd834;
	ld.global.f32 	%f1443, [%rd841];
	mul.f32 	%f1444, %f1443, %f1548;
	add.s64 	%rd842, %rd827, %rd834;
	st.global.f32 	[%rd842], %f1444;
	add.s64 	%rd843, %rd829, %rd834;
	ld.global.f32 	%f1445, [%rd843];
	mul.f32 	%f1446, %f196, %f1445;
	add.s64 	%rd844, %rd830, %rd834;
	st.global.f32 	[%rd844], %f1446;
	add.s64 	%rd845, %rd832, %rd834;
	ld.global.f32 	%f1447, [%rd845];
	mul.f32 	%f1448, %f1447, %f1548;
	add.s64 	%rd846, %rd833, %rd834;
	st.global.f32 	[%rd846], %f1448;
	add.s64 	%rd847, %rd835, %rd834;
	ld.global.f32 	%f1449, [%rd847];
	mul.f32 	%f1450, %f196, %f1449;
	add.s64 	%rd848, %rd836, %rd834;
	st.global.f32 	[%rd848], %f1450;
	add.s64 	%rd849, %rd837, %rd834;
	ld.global.f32 	%f1451, [%rd849];
	mul.f32 	%f1452, %f1451, %f1548;
	add.s64 	%rd850, %rd838, %rd834;
	st.global.f32 	[%rd850], %f1452;
	add.s64 	%rd851, %rd839, %rd834;
	ld.global.f32 	%f1453, [%rd851];
	mul.f32 	%f1454, %f196, %f1453;
	add.s64 	%rd852, %rd840, %rd834;
	st.global.f32 	[%rd852], %f1454;
	add.s64 	%rd853, %rd841, %rd834;
	ld.global.f32 	%f1455, [%rd853];
	mul.f32 	%f1456, %f1455, %f1548;
	add.s64 	%rd854, %rd842, %rd834;
	st.global.f32 	[%rd854], %f1456;
	add.s64 	%rd855, %rd843, %rd834;
	ld.global.f32 	%f1457, [%rd855];
	mul.f32 	%f1458, %f196, %f1457;
	add.s64 	%rd856, %rd844, %rd834;
	st.global.f32 	[%rd856], %f1458;
	add.s64 	%rd857, %rd845, %rd834;
	ld.global.f32 	%f1459, [%rd857];
	mul.f32 	%f1460, %f1459, %f1548;
	add.s64 	%rd858, %rd846, %rd834;
	st.global.f32 	[%rd858], %f1460;
	add.s64 	%rd859, %rd847, %rd834;
	ld.global.f32 	%f1461, [%rd859];
	mul.f32 	%f1462, %f196, %f1461;
	add.s64 	%rd860, %rd848, %rd834;
	st.global.f32 	[%rd860], %f1462;
	add.s64 	%rd861, %rd849, %rd834;
	ld.global.f32 	%f1463, [%rd861];
	mul.f32 	%f1464, %f1463, %f1548;
	add.s64 	%rd862, %rd850, %rd834;
	st.global.f32 	[%rd862], %f1464;
	add.s64 	%rd863, %rd851, %rd834;
	ld.global.f32 	%f1465, [%rd863];
	mul.f32 	%f1466, %f196, %f1465;
	add.s64 	%rd864, %rd852, %rd834;
	st.global.f32 	[%rd864], %f1466;
	add.s64 	%rd865, %rd853, %rd834;
	ld.global.f32 	%f1467, [%rd865];
	mul.f32 	%f1468, %f1467, %f1548;
	add.s64 	%rd866, %rd854, %rd834;
	st.global.f32 	[%rd866], %f1468;
	add.s64 	%rd867, %rd855, %rd834;
	ld.global.f32 	%f1469, [%rd867];
	mul.f32 	%f1470, %f196, %f1469;
	add.s64 	%rd868, %rd856, %rd834;
	st.global.f32 	[%rd868], %f1470;
	add.s64 	%rd869, %rd857, %rd834;
	ld.global.f32 	%f1471, [%rd869];
	mul.f32 	%f1472, %f1471, %f1548;
	add.s64 	%rd870, %rd858, %rd834;
	st.global.f32 	[%rd870], %f1472;
	add.s32 	%r1819, %r1819, 4;
	and.b32  	%r1821, %r1649, 2147483644;
	setp.ne.s32 	%p312, %r1819, %r1821;
	@%p312 bra 	$L__BB3_318;
$L__BB3_319:
	ld.param.u32 	%r1650, [_Z38gpuKernelSphericalHarmonicsBesselDerivIfEvPT_S1_S1_S1_S1_S1_S1_S1_S1_S1_S1_S1_S1_S1_S1_S1_S1_S0_iii_param_19];
	and.b32  	%r1604, %r1650, 3;
	setp.eq.s32 	%p313, %r1604, 0;
	@%p313 bra 	$L__BB3_324;
	setp.eq.s32 	%p314, %r1604, 1;
	@%p314 bra 	$L__BB3_322;
	ld.param.u32 	%r1659, [_Z38gpuKernelSphericalHarmonicsBesselDerivIfEvPT_S1_S1_S1_S1_S1_S1_S1_S1_S1_S1_S1_S1_S1_S1_S1_S1_S0_iii_param_20];
	ld.param.u32 	%r1651, [_Z38gpuKernelSphericalHarmonicsBesselDerivIfEvPT_S1_S1_S1_S1_S1_S1_S1_S1_S1_S1_S1_S1_S1_S1_S1_S1_S0_iii_param_19];
	ld.param.u64 	%rd962, [_Z38gpuKernelSphericalHarmonicsBesselDerivIfEvPT_S1_S1_S1_S1_S1_S1_S1_S1_S1_S1_S1_S1_S1_S1_S1_S1_S0_iii_param_5];
	ld.param.u64 	%rd956, [_Z38gpuKernelSphericalHarmonicsBesselDerivIfEvPT_S1_S1_S1_S1_S1_S1_S1_S1_S1_S1_S1_S1_S1_S1_S1_S1_S0_iii_param_4];
	ld.param.u64 	%rd950, [_Z38gpuKernelSphericalHarmonicsBesselDerivIfEvPT_S1_S1_S1_S1_S1_S1_S1_S1_S1_S1_S1_S1_S1_S1_S1_S1_S0_iii_param_3];
	ld.param.u64 	%rd943, [_Z38gpuKernelSphericalHarmonicsBesselDerivIfEvPT_S1_S1_S1_S1_S1_S1_S1_S1_S1_S1_S1_S1_S1_S1_S1_S1_S0_iii_param_2];
	ld.param.u64 	%rd936, [_Z38gpuKernelSphericalHarmonicsBesselDerivIfEvPT_S1_S1_S1_S1_S1_S1_S1_S1_S1_S1_S1_S1_S1_S1_S1_S1_S0_iii_param_1];
	ld.param.u64 	%rd929, [_Z38gpuKernelSphericalHarmonicsBesselDerivIfEvPT_S1_S1_S1_S1_S1_S1_S1_S1_S1_S1_S1_S1_S1_S1_S1_S1_S0_iii_param_0];
	mad.lo.s32 	%r1605, %r1753, %r1753, %r1753;
	add.s32 	%r1606, %r1605, %r1818;
	mad.lo.s32 	%r1607, %r1651, %r1606, %r1651;
	add.s32 	%r1608, %r1821, %r1607;
	mad.lo.s32 	%r1609, %r1608, %r1659, %r1662;
	not.b32 	%r1610, %r1818;
	add.s32 	%r1611, %r1605, %r1610;
	mad.lo.s32 	%r1612, %r1611, %r1651, %r1821;
	mad.lo.s32 	%r1613, %r1612, %r1659, %r1662;
	cvta.to.global.u64 	%rd871, %rd929;
	mul.wide.s32 	%rd872, %r1609, 4;
	add.s64 	%rd873, %rd871, %rd872;
	ld.global.f32 	%f1473, [%rd873];
	mul.f32 	%f1474, %f196, %f1473;
	mul.wide.s32 	%rd874, %r1613, 4;
	add.s64 	%rd875, %rd871, %rd874;
	st.global.f32 	[%rd875], %f1474;
	cvta.to.global.u64 	%rd876, %rd936;
	add.s64 	%rd877, %rd876, %rd872;
	ld.global.f32 	%f1475, [%rd877];
	mul.f32 	%f1476, %f1475, %f1548;
	add.s64 	%rd878, %rd876, %rd874;
	st.global.f32 	[%rd878], %f1476;
	cvta.to.global.u64 	%rd879, %rd943;
	add.s64 	%rd880, %rd879, %rd872;
	ld.global.f32 	%f1477, [%rd880];
	mul.f32 	%f1478, %f196, %f1477;
	add.s64 	%rd881, %rd879, %rd874;
	st.global.f32 	[%rd881], %f1478;
	cvta.to.global.u64 	%rd882, %rd950;
	add.s64 	%rd883, %rd882, %rd872;
	ld.global.f32 	%f1479, [%rd883];
	mul.f32 	%f1480, %f1479, %f1548;
	add.s64 	%rd884, %rd882, %rd874;
	st.global.f32 	[%rd884], %f1480;
	cvta.to.global.u64 	%rd885, %rd956;
	add.s64 	%rd886, %rd885, %rd872;
	ld.global.f32 	%f1481, [%rd886];
	mul.f32 	%f1482, %f196, %f1481;
	add.s64 	%rd887, %rd885, %rd874;
	st.global.f32 	[%rd887], %f1482;
	cvta.to.global.u64 	%rd888, %rd962;
	add.s64 	%rd889, %rd888, %rd872;
	ld.global.f32 	%f1483, [%rd889];
	mul.f32 	%f1484, %f1483, %f1548;
	add.s64 	%rd890, %rd888, %rd874;
	st.global.f32 	[%rd890], %f1484;
	mul.wide.s32 	%rd891, %r1659, 4;
	add.s64 	%rd892, %rd873, %rd891;
	ld.global.f32 	%f1485, [%rd892];
	mul.f32 	%f1486, %f196, %f1485;
	add.s64 	%rd893, %rd875, %rd891;
	st.global.f32 	[%rd893], %f1486;
	add.s64 	%rd894, %rd877, %rd891;
	ld.global.f32 	%f1487, [%rd894];
	mul.f32 	%f1488, %f1487, %f1548;
	add.s64 	%rd895, %rd878, %rd891;
	st.global.f32 	[%rd895], %f1488;
	add.s64 	%rd896, %rd880, %rd891;
	ld.global.f32 	%f1489, [%rd896];
	mul.f32 	%f1490, %f196, %f1489;
	add.s64 	%rd897, %rd881, %rd891;
	st.global.f32 	[%rd897], %f1490;
	add.s64 	%rd898, %rd883, %rd891;
	ld.global.f32 	%f1491, [%rd898];
	mul.f32 	%f1492, %f1491, %f1548;
	add.s64 	%rd899, %rd884, %rd891;
	st.global.f32 	[%rd899], %f1492;
	add.s64 	%rd900, %rd886, %rd891;
	ld.global.f32 	%f1493, [%rd900];
	mul.f32 	%f1494, %f196, %f1493;
	add.s64 	%rd901, %rd887, %rd891;
	st.global.f32 	[%rd901], %f1494;
	add.s64 	%rd902, %rd889, %rd891;
	ld.global.f32 	%f1495, [%rd902];
	mul.f32 	%f1496, %f1495, %f1548;
	add.s64 	%rd903, %rd890, %rd891;
	st.global.f32 	[%rd903], %f1496;
	add.s32 	%r1821, %r1821, 2;
$L__BB3_322:
	ld.param.u32 	%r1652, [_Z38gpuKernelSphericalHarmonicsBesselDerivIfEvPT_S1_S1_S1_S1_S1_S1_S1_S1_S1_S1_S1_S1_S1_S1_S1_S1_S0_iii_param_19];
	and.b32  	%r1614, %r1652, 1;
	setp.eq.b32 	%p315, %r1614, 1;
	not.pred 	%p316, %p315;
	@%p316 bra 	$L__BB3_324;
	ld.param.u32 	%r1660, [_Z38gpuKernelSphericalHarmonicsBesselDerivIfEvPT_S1_S1_S1_S1_S1_S1_S1_S1_S1_S1_S1_S1_S1_S1_S1_S1_S0_iii_param_20];
	ld.param.u32 	%r1653, [_Z38gpuKernelSphericalHarmonicsBesselDerivIfEvPT_S1_S1_S1_S1_S1_S1_S1_S1_S1_S1_S1_S1_S1_S1_S1_S1_S0_iii_param_19];
	ld.param.u64 	%rd963, [_Z38gpuKernelSphericalHarmonicsBesselDerivIfEvPT_S1_S1_S1_S1_S1_S1_S1_S1_S1_S1_S1_S1_S1_S1_S1_S1_S0_iii_param_5];
	ld.param.u64 	%rd957, [_Z38gpuKernelSphericalHarmonicsBesselDerivIfEvPT_S1_S1_S1_S1_S1_S1_S1_S1_S1_S1_S1_S1_S1_S1_S1_S1_S0_iii_param_4];
	ld.param.u64 	%rd951, [_Z38gpuKernelSphericalHarmonicsBesselDerivIfEvPT_S1_S1_S1_S1_S1_S1_S1_S1_S1_S1_S1_S1_S1_S1_S1_S1_S0_iii_param_3];
	ld.param.u64 	%rd944, [_Z38gpuKernelSphericalHarmonicsBesselDerivIfEvPT_S1_S1_S1_S1_S1_S1_S1_S1_S1_S1_S1_S1_S1_S1_S1_S1_S0_iii_param_2];
	ld.param.u64 	%rd937, [_Z38gpuKernelSphericalHarmonicsBesselDerivIfEvPT_S1_S1_S1_S1_S1_S1_S1_S1_S1_S1_S1_S1_S1_S1_S1_S1_S0_iii_param_1];
	ld.param.u64 	%rd930, [_Z38gpuKernelSphericalHarmonicsBesselDerivIfEvPT_S1_S1_S1_S1_S1_S1_S1_S1_S1_S1_S1_S1_S1_S1_S1_S1_S0_iii_param_0];
	mad.lo.s32 	%r1615, %r1753, %r1753, %r1753;
	add.s32 	%r1616, %r1615, %r1818;
	mad.lo.s32 	%r1617, %r1653, %r1616, %r1653;
	add.s32 	%r1618, %r1821, %r1617;
	mad.lo.s32 	%r1619, %r1618, %r1660, %r1662;
	not.b32 	%r1620, %r1818;
	add.s32 	%r1621, %r1615, %r1620;
	mad.lo.s32 	%r1622, %r1621, %r1653, %r1821;
	mad.lo.s32 	%r1623, %r1622, %r1660, %r1662;
	cvta.to.global.u64 	%rd904, %rd930;
	mul.wide.s32 	%rd905, %r1619, 4;
	add.s64 	%rd906, %rd904, %rd905;
	ld.global.f32 	%f1497, [%rd906];
	mul.f32 	%f1498, %f196, %f1497;
	mul.wide.s32 	%rd907, %r1623, 4;
	add.s64 	%rd908, %rd904, %rd907;
	st.global.f32 	[%rd908], %f1498;
	cvta.to.global.u64 	%rd909, %rd937;
	add.s64 	%rd910, %rd909, %rd905;
	ld.global.f32 	%f1499, [%rd910];
	mul.f32 	%f1500, %f1499, %f1548;
	add.s64 	%rd911, %rd909, %rd907;
	st.global.f32 	[%rd911], %f1500;
	cvta.to.global.u64 	%rd912, %rd944;
	add.s64 	%rd913, %rd912, %rd905;
	ld.global.f32 	%f1501, [%rd913];
	mul.f32 	%f1502, %f196, %f1501;
	add.s64 	%rd914, %rd912, %rd907;
	st.global.f32 	[%rd914], %f1502;
	cvta.to.global.u64 	%rd915, %rd951;
	add.s64 	%rd916, %rd915, %rd905;
	ld.global.f32 	%f1503, [%rd916];
	mul.f32 	%f1504, %f1503, %f1548;
	add.s64 	%rd917, %rd915, %rd907;
	st.global.f32 	[%rd917], %f1504;
	cvta.to.global.u64 	%rd918, %rd957;
	add.s64 	%rd919, %rd918, %rd905;
	ld.global.f32 	%f1505, [%rd919];
	mul.f32 	%f1506, %f196, %f1505;
	add.s64 	%rd920, %rd918, %rd907;
	st.global.f32 	[%rd920], %f1506;
	cvta.to.global.u64 	%rd921, %rd963;
	add.s64 	%rd922, %rd921, %rd905;
	ld.global.f32 	%f1507, [%rd922];
	mul.f32 	%f1508, %f1507, %f1548;
	add.s64 	%rd923, %rd921, %rd907;
	st.global.f32 	[%rd923], %f1508;
$L__BB3_324:
	add.s32 	%r1818, %r1818, 1;
	setp.ne.s32 	%p317, %r1818, %r1753;
	@%p317 bra 	$L__BB3_316;
$L__BB3_325:
	ld.param.u32 	%r1638, [_Z38gpuKernelSphericalHarmonicsBesselDerivIfEvPT_S1_S1_S1_S1_S1_S1_S1_S1_S1_S1_S1_S1_S1_S1_S1_S1_S0_iii_param_18];
	add.s32 	%r1624, %r229, %r1753;
	add.s32 	%r1753, %r229, 2;
	sub.s32 	%r1752, %r1624, %r1752;
	add.s32 	%r399, %r1752, 2;
	add.s32 	%r1625, %r1638, 1;
	setp.ne.s32 	%p318, %r1751, %r1625;
	add.s16 	%rs8, %rs8, 1;
	mov.u32 	%r1750, %r229;
	mov.u32 	%r1751, %r399;
	@%p318 bra 	$L__BB3_143;
$L__BB3_326:
	ld.param.u32 	%r1661, [_Z38gpuKernelSphericalHarmonicsBesselDerivIfEvPT_S1_S1_S1_S1_S1_S1_S1_S1_S1_S1_S1_S1_S1_S1_S1_S1_S0_iii_param_20];
	mov.u32 	%r1626, %ntid.x;
	mov.u32 	%r1627, %nctaid.x;
	mad.lo.s32 	%r1662, %r1626, %r1627, %r1662;
	setp.lt.s32 	%p319, %r1662, %r1661;
	@%p319 bra 	$L__BB3_2;
$L__BB3_327:
	ret;

}
	// .globl	_Z36gpuKernelRadialSphericalHarmonicsSumIdEvPT_S1_S1_S1_Piiiiii
.visible .entry _Z36gpuKernelRadialSphericalHarmonicsSumIdEvPT_S1_S1_S1_Piiiiii(
	.param .u64 .ptr .align 1 _Z36gpuKernelRadialSphericalHarmonicsSumIdEvPT_S1_S1_S1_Piiiiii_param_0,
	.param .u64 .ptr .align 1 _Z36gpuKernelRadialSphericalHarmonicsSumIdEvPT_S1_S1_S1_Piiiiii_param_1,
	.param .u64 .ptr .align 1 _Z36gpuKernelRadialSphericalHarmonicsSumIdEvPT_S1_S1_S1_Piiiiii_param_2,
	.param .u64 .ptr .align 1 _Z36gpuKernelRadialSphericalHarmonicsSumIdEvPT_S1_S1_S1_Piiiiii_param_3,
	.param .u64 .ptr .align 1 _Z36gpuKernelRadialSphericalHarmonicsSumIdEvPT_S1_S1_S1_Piiiiii_param_4,
	.param .u32 _Z36gpuKernelRadialSphericalHarmonicsSumIdEvPT_S1_S1_S1_Piiiiii_param_5,
	.param .u32 _Z36gpuKernelRadialSphericalHarmonicsSumIdEvPT_S1_S1_S1_Piiiiii_param_6,
	.param .u32 _Z36gpuKernelRadialSphericalHarmonicsSumIdEvPT_S1_S1_S1_Piiiiii_param_7,
	.param .u32 _Z36gpuKernelRadialSphericalHarmonicsSumIdEvPT_S1_S1_S1_Piiiiii_param_8,
	.param .u32 _Z36gpuKernelRadialSphericalHarmonicsSumIdEvPT_S1_S1_S1_Piiiiii_param_9
)
{
	.reg .pred 	%p<9>;
	.reg .b32 	%r<48>;
	.reg .b64 	%rd<23>;
	.reg .b64 	%fd<43>;

	ld.param.u64 	%rd10, [_Z36gpuKernelRadialSphericalHarmonicsSumIdEvPT_S1_S1_S1_Piiiiii_param_0];
	ld.param.u64 	%rd11, [_Z36gpuKernelRadialSphericalHarmonicsSumIdEvPT_S1_S1_S1_Piiiiii_param_1];
	ld.param.u64 	%rd13, [_Z36gpuKernelRadialSphericalHarmonicsSumIdEvPT_S1_S1_S1_Piiiiii_param_2];
	ld.param.u64 	%rd14, [_Z36gpuKernelRadialSphericalHarmonicsSumIdEvPT_S1_S1_S1_Piiiiii_param_3];
	ld.param.u64 	%rd12, [_Z36gpuKernelRadialSphericalHarmonicsSumIdEvPT_S1_S1_S1_Piiiiii_param_4];
	ld.param.u32 	%r22, [_Z36gpuKernelRadialSphericalHarmonicsSumIdEvPT_S1_S1_S1_Piiiiii_param_9];
	cvta.to.global.u64 	%rd1, %rd14;
	cvta.to.global.u64 	%rd2, %rd13;
	mov.u32 	%r23, %tid.x;
	mov.u32 	%r24, %ctaid.x;
	mov.u32 	%r1, %ntid.x;
	mad.lo.s32 	%r44, %r24, %r1, %r23;
	setp.ge.s32 	%p1, %r44, %r22;
	@%p1 bra 	$L__BB4_11;
	cvta.to.global.u64 	%rd3, %rd12;
	mov.u32 	%r25, %nctaid.x;
	mul.lo.s32 	%r3, %r1, %r25;
	cvta.to.global.u64 	%rd4, %rd10;
	cvta.to.global.u64 	%rd5, %rd11;
$L__BB4_2:
	ld.param.u32 	%r43, [_Z36gpuKernelRadialSphericalHarmonicsSumIdEvPT_S1_S1_S1_Piiiiii_param_8];
	ld.param.u32 	%r42, [_Z36gpuKernelRadialSphericalHarmonicsSumIdEvPT_S1_S1_S1_Piiiiii_param_7];
	ld.param.u32 	%r41, [_Z36gpuKernelRadialSphericalHarmonicsSumIdEvPT_S1_S1_S1_Piiiiii_param_6];
	ld.param.u32 	%r40, [_Z36gpuKernelRadialSphericalHarmonicsSumIdEvPT_S1_S1_S1_Piiiiii_param_5];
	div.s32 	%r26, %r44, %r43;
	mul.lo.s32 	%r27, %r26, %r43;
	sub.s32 	%r28, %r44, %r27;
	div.s32 	%r29, %r28, %r42;
	mul.lo.s32 	%r30, %r29, %r42;
	sub.s32 	%r31, %r28, %r30;
	mad.lo.s32 	%r32, %r26, %r40, %r29;
	mad.lo.s32 	%r33, %r32, %r42, %r31;
	mul.wide.s32 	%rd15, %r31, 4;
	add.s64 	%rd16, %rd3, %rd15;
	ld.global.u32 	%r34, [%rd16];
	ld.global.u32 	%r35, [%rd3];
	sub.s32 	%r36, %r34, %r35;
	mad.lo.s32 	%r5, %r32, %r41, %r36;
	mul.wide.s32 	%rd17, %r33, 8;
	add.s64 	%rd6, %rd4, %rd17;
	mov.b64 	%rd18, 0;
	st.global.u64 	[%rd6], %rd18;
	add.s64 	%rd7, %rd5, %rd17;
	st.global.u64 	[%rd7], %rd18;
	ld.global.u32 	%r6, [%rd16+4];
	ld.global.u32 	%r7, [%rd16];
	sub.s32 	%r8, %r6, %r7;
	setp.lt.s32 	%p2, %r8, 1;
	@%p2 bra 	$L__BB4_10;
	and.b32  	%r9, %r8, 3;
	sub.s32 	%r38, %r7, %r6;
	setp.gt.u32 	%p3, %r38, -4;
	mov.b32 	%r47, 0;
	@%p3 bra 	$L__BB4_6;
	and.b32  	%r47, %r8, 2147483644;
	neg.s32 	%r46, %r47;
	mov.u32 	%r45, %r5;
$L__BB4_5:
	mul.wide.s32 	%rd19, %r45, 8;
	add.s64 	%rd20, %rd2, %rd19;
	add.s64 	%rd21, %rd1, %rd19;
	ld.global.f64 	%fd1, [%rd20];
	ld.global.f64 	%fd2, [%rd6];
	add.f64 	%fd3, %fd1, %fd2;
	st.global.f64 	[%rd6], %fd3;
	ld.global.f64 	%fd4, [%rd21];
	ld.global.f64 	%fd5, [%rd7];
	add.f64 	%fd6, %fd4, %fd5;
	st.global.f64 	[%rd7], %fd6;
	ld.global.f64 	%fd7, [%rd20+8];
	ld.global.f64 	%fd8, [%rd6];
	add.f64 	%fd9, %fd7, %fd8;
	st.global.f64 	[%rd6], %fd9;
	ld.global.f64 	%fd10, [%rd21+8];
	ld.global.f64 	%fd11, [%rd7];
	add.f64 	%fd12, %fd10, %fd11;
	st.global.f64 	[%rd7], %fd12;
	ld.global.f64 	%fd13, [%rd20+16];
	ld.global.f64 	%fd14, [%rd6];
	add.f64 	%fd15, %fd13, %fd14;
	st.global.f64 	[%rd6], %fd15;
	ld.global.f64 	%fd16, [%rd21+16];
	ld.global.f64 	%fd17, [%rd7];
	add.f64 	%fd18, %fd16, %fd17;
	st.global.f64 	[%rd7], %fd18;
	ld.global.f64 	%fd19, [%rd20+24];
	ld.global.f64 	%fd20, [%rd6];
	add.f64 	%fd21, %fd19, %fd20;
	st.global.f64 	[%rd6], %fd21;
	ld.global.f64 	%fd22, [%rd21+24];
	ld.global.f64 	%fd23, [%rd7];
	add.f64 	%fd24, %fd22, %fd23;
	st.global.f64 	[%rd7], %fd24;
	add.s32 	%r46, %r46, 4;
	add.s32 	%r45, %r45, 4;
	setp.ne.s32 	%p4, %r46, 0;
	@%p4 bra 	$L__BB4_5;
$L__BB4_6:
	setp.eq.s32 	%p5, %r9, 0;
	@%p5 bra 	$L__BB4_10;
	add.s32 	%r39, %r5, %r47;
	mul.wide.s32 	%rd22, %r39, 8;
	add.s64 	%rd8, %rd2, %rd22;
	ld.global.f64 	%fd25, [%rd8];
	ld.global.f64 	%fd26, [%rd6];
	add.f64 	%fd27, %fd25, %fd26;
	st.global.f64 	[%rd6], %fd27;
	add.s64 	%rd9, %rd1, %rd22;
	ld.global.f64 	%fd28, [%rd9];
	ld.global.f64 	%fd29, [%rd7];
	add.f64 	%fd30, %fd28, %fd29;
	st.global.f64 	[%rd7], %fd30;
	setp.eq.s32 	%p6, %r9, 1;
	@%p6 bra 	$L__BB4_10;
	ld.global.f64 	%fd31, [%rd8+8];
	ld.global.f64 	%fd32, [%rd6];
	add.f64 	%fd33, %fd31, %fd32;
	st.global.f64 	[%rd6], %fd33;
	ld.global.f64 	%fd34, [%rd9+8];
	ld.global.f64 	%fd35, [%rd7];
	add.f64 	%fd36, %fd34, %fd35;
	st.global.f64 	[%rd7], %fd36;
	setp.eq.s32 	%p7, %r9, 2;
	@%p7 bra 	$L__BB4_10;
	ld.global.f64 	%fd37, [%rd8+16];
	ld.global.f64 	%fd38, [%rd6];
	add.f64 	%fd39, %fd37, %fd38;
	st.global.f64 	[%rd6], %fd39;
	ld.global.f64 	%fd40, [%rd9+16];
	ld.global.f64 	%fd41, [%rd7];
	add.f64 	%fd42, %fd40, %fd41;
	st.global.f64 	[%rd7], %fd42;
$L__BB4_10:
	add.s32 	%r44, %r44, %r3;
	setp.lt.s32 	%p8, %r44, %r22;
	@%p8 bra 	$L__BB4_2;
$L__BB4_11:
	ret;

}
	// .globl	_Z36gpuKernelRadialSphericalHarmonicsSumIfEvPT_S1_S1_S1_Piiiiii
.visible .entry _Z36gpuKernelRadialSphericalHarmonicsSumIfEvPT_S1_S1_S1_Piiiiii(
	.param .u64 .ptr .align 1 _Z36gpuKernelRadialSphericalHarmonicsSumIfEvPT_S1_S1_S1_Piiiiii_param_0,
	.param .u64 .ptr .align 1 _Z36gpuKernelRadialSphericalHarmonicsSumIfEvPT_S1_S1_S1_Piiiiii_param_1,
	.param .u64 .ptr .align 1 _Z36gpuKernelRadialSphericalHarmonicsSumIfEvPT_S1_S1_S1_Piiiiii_param_2,
	.param .u64 .ptr .align 1 _Z36gpuKernelRadialSphericalHarmonicsSumIfEvPT_S1_S1_S1_Piiiiii_param_3,
	.param .u64 .ptr .align 1 _Z36gpuKernelRadialSphericalHarmonicsSumIfEvPT_S1_S1_S1_Piiiiii_param_4,
	.param .u32 _Z36gpuKernelRadialSphericalHarmonicsSumIfEvPT_S1_S1_S1_Piiiiii_param_5,
	.param .u32 _Z36gpuKernelRadialSphericalHarmonicsSumIfEvPT_S1_S1_S1_Piiiiii_param_6,
	.param .u32 _Z36gpuKernelRadialSphericalHarmonicsSumIfEvPT_S1_S1_S1_Piiiiii_param_7,
	.param .u32 _Z36gpuKernelRadialSphericalHarmonicsSumIfEvPT_S1_S1_S1_Piiiiii_param_8,
	.param .u32 _Z36gpuKernelRadialSphericalHarmonicsSumIfEvPT_S1_S1_S1_Piiiiii_param_9
)
{
	.reg .pred 	%p<9>;
	.reg .b32 	%r<46>;
	.reg .b32 	%f<43>;
	.reg .b64 	%rd<22>;

	ld.param.u64 	%rd10, [_Z36gpuKernelRadialSphericalHarmonicsSumIfEvPT_S1_S1_S1_Piiiiii_param_0];
	ld.param.u64 	%rd11, [_Z36gpuKernelRadialSphericalHarmonicsSumIfEvPT_S1_S1_S1_Piiiiii_param_1];
	ld.param.u64 	%rd13, [_Z36gpuKernelRadialSphericalHarmonicsSumIfEvPT_S1_S1_S1_Piiiiii_param_2];
	ld.param.u64 	%rd14, [_Z36gpuKernelRadialSphericalHarmonicsSumIfEvPT_S1_S1_S1_Piiiiii_param_3];
	ld.param.u64 	%rd12, [_Z36gpuKernelRadialSphericalHarmonicsSumIfEvPT_S1_S1_S1_Piiiiii_param_4];
	ld.param.u32 	%r19, [_Z36gpuKernelRadialSphericalHarmonicsSumIfEvPT_S1_S1_S1_Piiiiii_param_6];
	ld.param.u32 	%r20, [_Z36gpuKernelRadialSphericalHarmonicsSumIfEvPT_S1_S1_S1_Piiiiii_param_7];
	ld.param.u32 	%r21, [_Z36gpuKernelRadialSphericalHarmonicsSumIfEvPT_S1_S1_S1_Piiiiii_param_8];
	ld.param.u32 	%r22, [_Z36gpuKernelRadialSphericalHarmonicsSumIfEvPT_S1_S1_S1_Piiiiii_param_9];
	cvta.to.global.u64 	%rd1, %rd14;
	cvta.to.global.u64 	%rd2, %rd13;
	mov.u32 	%r23, %tid.x;
	mov.u32 	%r24, %ctaid.x;
	mov.u32 	%r1, %ntid.x;
	mad.lo.s32 	%r42, %r24, %r1, %r23;
	setp.ge.s32 	%p1, %r42, %r22;
	@%p1 bra 	$L__BB5_11;
	cvta.to.global.u64 	%rd3, %rd12;
	mov.u32 	%r25, %nctaid.x;
	mul.lo.s32 	%r3, %r1, %r25;
	cvta.to.global.u64 	%rd4, %rd10;
	cvta.to.global.u64 	%rd5, %rd11;
$L__BB5_2:
	ld.param.u32 	%r41, [_Z36gpuKernelRadialSphericalHarmonicsSumIfEvPT_S1_S1_S1_Piiiiii_param_5];
	div.s32 	%r26, %r42, %r21;
	mul.lo.s32 	%r27, %r26, %r21;
	sub.s32 	%r28, %r42, %r27;
	div.s32 	%r29, %r28, %r20;
	mul.lo.s32 	%r30, %r29, %r20;
	sub.s32 	%r31, %r28, %r30;
	mad.lo.s32 	%r32, %r26, %r41, %r29;
	mad.lo.s32 	%r33, %r32, %r20, %r31;
	mul.wide.s32 	%rd15, %r31, 4;
	add.s64 	%rd16, %rd3, %rd15;
	ld.global.u32 	%r34, [%rd16];
	ld.global.u32 	%r35, [%rd3];
	sub.s32 	%r36, %r34, %r35;
	mad.lo.s32 	%r5, %r32, %r19, %r36;
	mul.wide.s32 	%rd17, %r33, 4;
	add.s64 	%rd6, %rd4, %rd17;
	mov.b32 	%r37, 0;
	st.global.u32 	[%rd6], %r37;
	add.s64 	%rd7, %rd5, %rd17;
	st.global.u32 	[%rd7], %r37;
	ld.global.u32 	%r6, [%rd16+4];
	ld.global.u32 	%r7, [%rd16];
	sub.s32 	%r8, %r6, %r7;
	setp.lt.s32 	%p2, %r8, 1;
	@%p2 bra 	$L__BB5_10;
	and.b32  	%r9, %r8, 3;
	sub.s32 	%r39, %r7, %r6;
	setp.gt.u32 	%p3, %r39, -4;
	mov.b32 	%r45, 0;
	@%p3 bra 	$L__BB5_6;
	and.b32  	%r45, %r8, 2147483644;
	neg.s32 	%r44, %r45;
	mov.u32 	%r43, %r5;
$L__BB5_5:
	mul.wide.s32 	%rd18, %r43, 4;
	add.s64 	%rd19, %rd2, %rd18;
	add.s64 	%rd20, %rd1, %rd18;
	ld.global.f32 	%f1, [%rd19];
	ld.global.f32 	%f2, [%rd6];
	add.f32 	%f3, %f1, %f2;
	st.global.f32 	[%rd6], %f3;
	ld.global.f32 	%f4, [%rd20];
	ld.global.f32 	%f5, [%rd7];
	add.f32 	%f6, %f4, %f5;
	st.global.f32 	[%rd7], %f6;
	ld.global.f32 	%f7, [%rd19+4];
	ld.global.f32 	%f8, [%rd6];
	add.f32 	%f9, %f7, %f8;
	st.global.f32 	[%rd6], %f9;
	ld.global.f32 	%f10, [%rd20+4];
	ld.global.f32 	%f11, [%rd7];
	add.f32 	%f12, %f10, %f11;
	st.global.f32 	[%rd7], %f12;
	ld.global.f32 	%f13, [%rd19+8];
	ld.global.f32 	%f14, [%rd6];
	add.f32 	%f15, %f13, %f14;
	st.global.f32 	[%rd6], %f15;
	ld.global.f32 	%f16, [%rd20+8];
	ld.global.f32 	%f17, [%rd7];
	add.f32 	%f18, %f16, %f17;
	st.global.f32 	[%rd7], %f18;
	ld.global.f32 	%f19, [%rd19+12];
	ld.global.f32 	%f20, [%rd6];
	add.f32 	%f21, %f19, %f20;
	st.global.f32 	[%rd6], %f21;
	ld.global.f32 	%f22, [%rd20+12];
	ld.global.f32 	%f23, [%rd7];
	add.f32 	%f24, %f22, %f23;
	st.global.f32 	[%rd7], %f24;
	add.s32 	%r44, %r44, 4;
	add.s32 	%r43, %r43, 4;
	setp.ne.s32 	%p4, %r44, 0;
	@%p4 bra 	$L__BB5_5;
$L__BB5_6:
	setp.eq.s32 	%p5, %r9, 0;
	@%p5 bra 	$L__BB5_10;
	add.s32 	%r40, %r5, %r45;
	mul.wide.s32 	%rd21, %r40, 4;
	add.s64 	%rd8, %rd2, %rd21;
	ld.global.f32 	%f25, [%rd8];
	ld.global.f32 	%f26, [%rd6];
	add.f32 	%f27, %f25, %f26;
	st.global.f32 	[%rd6], %f27;
	add.s64 	%rd9, %rd1, %rd21;
	ld.global.f32 	%f28, [%rd9];
	ld.global.f32 	%f29, [%rd7];
	add.f32 	%f30, %f28, %f29;
	st.global.f32 	[%rd7], %f30;
	setp.eq.s32 	%p6, %r9, 1;
	@%p6 bra 	$L__BB5_10;
	ld.global.f32 	%f31, [%rd8+4];
	ld.global.f32 	%f32, [%rd6];
	add.f32 	%f33, %f31, %f32;
	st.global.f32 	[%rd6], %f33;
	ld.global.f32 	%f34, [%rd9+4];
	ld.global.f32 	%f35, [%rd7];
	add.f32 	%f36, %f34, %f35;
	st.global.f32 	[%rd7], %f36;
	setp.eq.s32 	%p7, %r9, 2;
	@%p7 bra 	$L__BB5_10;
	ld.global.f32 	%f37, [%rd8+8];
	ld.global.f32 	%f38, [%rd6];
	add.f32 	%f39, %f37, %f38;
	st.global.f32 	[%rd6], %f39;
	ld.global.f32 	%f40, [%rd9+8];
	ld.global.f32 	%f41, [%rd7];
	add.f32 	%f42, %f40, %f41;
	st.global.f32 	[%rd7], %f42;
$L__BB5_10:
	add.s32 	%r42, %r42, %r3;
	setp.lt.s32 	%p8, %r42, %r22;
	@%p8 bra 	$L__BB5_2;
$L__BB5_11:
	ret;

}
	// .globl	_Z38gpuKernelRadialSphericalHarmonicsPowerIdEvPT_S1_S1_Piiiiiii
.visible .entry _Z38gpuKernelRadialSphericalHarmonicsPowerIdEvPT_S1_S1_Piiiiiii(
	.param .u64 .ptr .align 1 _Z38gpuKernelRadialSphericalHarmonicsPowerIdEvPT_S1_S1_Piiiiiii_param_0,
	.param .u64 .ptr .align 1 _Z38gpuKernelRadialSphericalHarmonicsPowerIdEvPT_S1_S1_Piiiiiii_param_1,
	.param .u64 .ptr .align 1 _Z38gpuKernelRadialSphericalHarmonicsPowerIdEvPT_S1_S1_Piiiiiii_param_2,
	.param .u64 .ptr .align 1 _Z38gpuKernelRadialSphericalHarmonicsPowerIdEvPT_S1_S1_Piiiiiii_param_3,
	.param .u32 _Z38gpuKernelRadialSphericalHarmonicsPowerIdEvPT_S1_S1_Piiiiiii_param_4,
	.param .u32 _Z38gpuKernelRadialSphericalHarmonicsPowerIdEvPT_S1_S1_Piiiiiii_param_5,
	.param .u32 _Z38gpuKernelRadialSphericalHarmonicsPowerIdEvPT_S1_S1_Piiiiiii_param_6,
	.param .u32 _Z38gpuKernelRadialSphericalHarmonicsPowerIdEvPT_S1_S1_Piiiiiii_param_7,
	.param .u32 _Z38gpuKernelRadialSphericalHarmonicsPowerIdEvPT_S1_S1_Piiiiiii_param_8,
	.param .u32 _Z38gpuKernelRadialSphericalHarmonicsPowerIdEvPT_S1_S1_Piiiiiii_param_9
)
{
	.reg .pred 	%p<7>;
	.reg .b32 	%r<105>;
	.reg .b64 	%rd<60>;
	.reg .b64 	%fd<56>;

	ld.param.u64 	%rd6, [_Z38gpuKernelRadialSphericalHarmonicsPowerIdEvPT_S1_S1_Piiiiiii_param_1];
	ld.param.u64 	%rd7, [_Z38gpuKernelRadialSphericalHarmonicsPowerIdEvPT_S1_S1_Piiiiiii_param_2];
	ld.param.u32 	%r45, [_Z38gpuKernelRadialSphericalHarmonicsPowerIdEvPT_S1_S1_Piiiiiii_param_4];
	ld.param.u32 	%r46, [_Z38gpuKernelRadialSphericalHarmonicsPowerIdEvPT_S1_S1_Piiiiiii_param_5];
	ld.param.u32 	%r48, [_Z38gpuKernelRadialSphericalHarmonicsPowerIdEvPT_S1_S1_Piiiiiii_param_7];
	ld.param.u32 	%r50, [_Z38gpuKernelRadialSphericalHarmonicsPowerIdEvPT_S1_S1_Piiiiiii_param_9];
	cvta.to.global.u64 	%rd1, %rd7;
	cvta.to.global.u64 	%rd2, %rd6;
	mov.u32 	%r51, %tid.x;
	mov.u32 	%r52, %ctaid.x;
	mov.u32 	%r1, %ntid.x;
	mad.lo.s32 	%r94, %r52, %r1, %r51;
	setp.ge.s32 	%p1, %r94, %r50;
	@%p1 bra 	$L__BB6_9;
	add.s32 	%r3, %r45, 1;
	mov.u32 	%r53, %nctaid.x;
	mul.lo.s32 	%r4, %r1, %r53;
	mul.lo.s32 	%r54, %r48, %r46;
	shl.b32 	%r5, %r54, 2;
$L__BB6_2:
	ld.param.u32 	%r93, [_Z38gpuKernelRadialSphericalHarmonicsPowerIdEvPT_S1_S1_Piiiiiii_param_8];
	ld.param.u32 	%r92, [_Z38gpuKernelRadialSphericalHarmonicsPowerIdEvPT_S1_S1_Piiiiiii_param_6];
	ld.param.u64 	%rd59, [_Z38gpuKernelRadialSphericalHarmonicsPowerIdEvPT_S1_S1_Piiiiiii_param_3];
	ld.param.u64 	%rd58, [_Z38gpuKernelRadialSphericalHarmonicsPowerIdEvPT_S1_S1_Piiiiiii_param_0];
	div.s32 	%r55, %r94, %r93;
	mul.lo.s32 	%r56, %r55, %r93;
	sub.s32 	%r57, %r94, %r56;
	div.s32 	%r8, %r57, %r48;
	mul.lo.s32 	%r58, %r8, %r48;
	sub.s32 	%r7, %r57, %r58;
	cvta.to.global.u64 	%rd8, %rd59;
	mul.wide.s32 	%rd9, %r55, 4;
	add.s64 	%rd10, %rd8, %rd9;
	ld.global.u32 	%r9, [%rd10];
	mul.wide.s32 	%rd11, %r92, 4;
	add.s64 	%rd12, %rd10, %rd11;
	ld.global.u32 	%r10, [%rd12];
	mad.lo.s32 	%r59, %r55, %r3, %r8;
	mad.lo.s32 	%r60, %r59, %r48, %r7;
	cvta.to.global.u64 	%rd13, %rd58;
	mul.wide.s32 	%rd14, %r60, 8;
	add.s64 	%rd3, %rd13, %rd14;
	mov.b64 	%rd15, 0;
	st.global.u64 	[%rd3], %rd15;
	setp.lt.s32 	%p2, %r8, 0;
	@%p2 bra 	$L__BB6_8;
	shl.b32 	%r62, %r8, 1;
	mul.lo.s32 	%r11, %r8, %r8;
	max.s32 	%r63, %r62, 0;
	or.b32  	%r12, %r63, 1;
	setp.lt.s32 	%p3, %r62, 3;
	mov.b32 	%r104, 0;
	mov.f64 	%fd55, 0d0000000000000000;
	@%p3 bra 	$L__BB6_6;
	and.b32  	%r64, %r12, 2147483644;
	neg.s32 	%r103, %r64;
	mul.lo.s32 	%r65, %r46, %r11;
	add.s32 	%r66, %r65, %r46;
	add.s32 	%r67, %r9, %r66;
	mad.lo.s32 	%r102, %r48, %r67, %r7;
	add.s32 	%r68, %r11, 2;
	mul.lo.s32 	%r69, %r46, %r68;
	add.s32 	%r70, %r9, %r69;
	mad.lo.s32 	%r101, %r48, %r70, %r7;
	add.s32 	%r71, %r11, 3;
	mul.lo.s32 	%r72, %r46, %r71;
	add.s32 	%r73, %r9, %r72;
	mad.lo.s32 	%r100, %r48, %r73, %r7;
	add.s32 	%r74, %r9, %r65;
	mad.lo.s32 	%r99, %r48, %r74, %r7;
	add.s32 	%r75, %r10, %r66;
	mad.lo.s32 	%r98, %r48, %r75, %r7;
	add.s32 	%r76, %r10, %r69;
	mad.lo.s32 	%r97, %r48, %r76, %r7;
	add.s32 	%r77, %r10, %r72;
	mad.lo.s32 	%r96, %r48, %r77, %r7;
	add.s32 	%r78, %r10, %r65;
	mad.lo.s32 	%r95, %r48, %r78, %r7;
	mov.f64 	%fd55, 0d0000000000000000;
$L__BB6_5:
	and.b32  	%r104, %r12, 2147483644;
	mul.wide.s32 	%rd16, %r95, 8;
	add.s64 	%rd17, %rd2, %rd16;
	ld.global.f64 	%fd7, [%rd17];
	mul.wide.s32 	%rd18, %r99, 8;
	add.s64 	%rd19, %rd2, %rd18;
	ld.global.f64 	%fd8, [%rd19];
	add.s64 	%rd20, %rd1, %rd16;
	ld.global.f64 	%fd9, [%rd20];
	add.s64 	%rd21, %rd1, %rd18;
	ld.global.f64 	%fd10, [%rd21];
	mul.f64 	%fd11, %fd9, %fd10;
	fma.rn.f64 	%fd12, %fd7, %fd8, %fd11;
	add.f64 	%fd13, %fd55, %fd12;
	st.global.f64 	[%rd3], %fd13;
	mul.wide.s32 	%rd22, %r98, 8;
	add.s64 	%rd23, %rd2, %rd22;
	ld.global.f64 	%fd14, [%rd23];
	mul.wide.s32 	%rd24, %r102, 8;
	add.s64 	%rd25, %rd2, %rd24;
	ld.global.f64 	%fd15, [%rd25];
	add.s64 	%rd26, %rd1, %rd22;
	ld.global.f64 	%fd16, [%rd26];
	add.s64 	%rd27, %rd1, %rd24;
	ld.global.f64 	%fd17, [%rd27];
	mul.f64 	%fd18, %fd16, %fd17;
	fma.rn.f64 	%fd19, %fd14, %fd15, %fd18;
	add.f64 	%fd20, %fd13, %fd19;
	st.global.f64 	[%rd3], %fd20;
	mul.wide.s32 	%rd28, %r97, 8;
	add.s64 	%rd29, %rd2, %rd28;
	ld.global.f64 	%fd21, [%rd29];
	mul.wide.s32 	%rd30, %r101, 8;
	add.s64 	%rd31, %rd2, %rd30;
	ld.global.f64 	%fd22, [%rd31];
	add.s64 	%rd32, %rd1, %rd28;
	ld.global.f64 	%fd23, [%rd32];
	add.s64 	%rd33, %rd1, %rd30;
	ld.global.f64 	%fd24, [%rd33];
	mul.f64 	%fd25, %fd23, %fd24;
	fma.rn.f64 	%fd26, %fd21, %fd22, %fd25;
	add.f64 	%fd27, %fd20, %fd26;
	st.global.f64 	[%rd3], %fd27;
	mul.wide.s32 	%rd34, %r96, 8;
	add.s64 	%rd35, %rd2, %rd34;
	ld.global.f64 	%fd28, [%rd35];
	mul.wide.s32 	%rd36, %r100, 8;
	add.s64 	%rd37, %rd2, %rd36;
	ld.global.f64 	%fd29, [%rd37];
	add.s64 	%rd38, %rd1, %rd34;
	ld.global.f64 	%fd30, [%rd38];
	add.s64 	%rd39, %rd1, %rd36;
	ld.global.f64 	%fd31, [%rd39];
	mul.f64 	%fd32, %fd30, %fd31;
	fma.rn.f64 	%fd33, %fd28, %fd29, %fd32;
	add.f64 	%fd55, %fd27, %fd33;
	st.global.f64 	[%rd3], %fd55;
	add.s32 	%r103, %r103, 4;
	add.s32 	%r102, %r102, %r5;
	add.s32 	%r101, %r101, %r5;
	add.s32 	%r100, %r100, %r5;
	add.s32 	%r99, %r99, %r5;
	add.s32 	%r98, %r98, %r5;
	add.s32 	%r97, %r97, %r5;
	add.s32 	%r96, %r96, %r5;
	add.s32 	%r95, %r95, %r5;
	setp.ne.s32 	%p4, %r103, 0;
	@%p4 bra 	$L__BB6_5;
$L__BB6_6:
	add.s32 	%r79, %r104, %r11;
	mul.lo.s32 	%r80, %r79, %r46;
	add.s32 	%r42, %r80, %r10;
	mad.lo.s32 	%r81, %r42, %r48, %r7;
	add.s32 	%r43, %r80, %r9;
	mad.lo.s32 	%r82, %r43, %r48, %r7;
	mul.wide.s32 	%rd40, %r81, 8;
	add.s64 	%rd41, %rd2, %rd40;
	ld.global.f64 	%fd34, [%rd41];
	mul.wide.s32 	%rd42, %r82, 8;
	add.s64 	%rd43, %rd2, %rd42;
	ld.global.f64 	%fd35, [%rd43];
	add.s64 	%rd44, %rd1, %rd40;
	ld.global.f64 	%fd36, [%rd44];
	add.s64 	%rd45, %rd1, %rd42;
	ld.global.f64 	%fd37, [%rd45];
	mul.f64 	%fd38, %fd36, %fd37;
	fma.rn.f64 	%fd39, %fd34, %fd35, %fd38;
	add.f64 	%fd4, %fd55, %fd39;
	st.global.f64 	[%rd3], %fd4;
	and.b32  	%r83, %r12, 3;
	setp.eq.s32 	%p5, %r83, 1;
	@%p5 bra 	$L__BB6_8;
	add.s32 	%r84, %r42, %r46;
	mad.lo.s32 	%r85, %r84, %r48, %r7;
	add.s32 	%r86, %r43, %r46;
	mad.lo.s32 	%r87, %r86, %r48, %r7;
	mul.wide.s32 	%rd46, %r85, 8;
	add.s64 	%rd47, %rd2, %rd46;
	ld.global.f64 	%fd40, [%rd47];
	mul.wide.s32 	%rd48, %r87, 8;
	add.s64 	%rd49, %rd2, %rd48;
	ld.global.f64 	%fd41, [%rd49];
	add.s64 	%rd50, %rd1, %rd46;
	ld.global.f64 	%fd42, [%rd50];
	add.s64 	%rd51, %rd1, %rd48;
	ld.global.f64 	%fd43, [%rd51];
	mul.f64 	%fd44, %fd42, %fd43;
	fma.rn.f64 	%fd45, %fd40, %fd41, %fd44;
	add.f64 	%fd46, %fd4, %fd45;
	st.global.f64 	[%rd3], %fd46;
	add.s32 	%r88, %r84, %r46;
	mad.lo.s32 	%r89, %r88, %r48, %r7;
	add.s32 	%r90, %r86, %r46;
	mad.lo.s32 	%r91, %r90, %r48, %r7;
	mul.wide.s32 	%rd52, %r89, 8;
	add.s64 	%rd53, %rd2, %rd52;
	ld.global.f64 	%fd47, [%rd53];
	mul.wide.s32 	%rd54, %r91, 8;
	add.s64 	%rd55, %rd2, %rd54;
	ld.global.f64 	%fd48, [%rd55];
	add.s64 	%rd56, %rd1, %rd52;
	ld.global.f64 	%fd49, [%rd56];
	add.s64 	%rd57, %rd1, %rd54;
	ld.global.f64 	%fd50, [%rd57];
	mul.f64 	%fd51, %fd49, %fd50;
	fma.rn.f64 	%fd52, %fd47, %fd48, %fd51;
	add.f64 	%fd53, %fd46, %fd52;
	st.global.f64 	[%rd3], %fd53;
$L__BB6_8:
	add.s32 	%r94, %r94, %r4;
	setp.lt.s32 	%p6, %r94, %r50;
	@%p6 bra 	$L__BB6_2;
$L__BB6_9:
	ret;

}
	// .globl	_Z38gpuKernelRadialSphericalHarmonicsPowerIfEvPT_S1_S1_Piiiiiii
.visible .entry _Z38gpuKernelRadialSphericalHarmonicsPowerIfEvPT_S1_S1_Piiiiiii(
	.param .u64 .ptr .align 1 _Z38gpuKernelRadialSphericalHarmonicsPowerIfEvPT_S1_S1_Piiiiiii_param_0,
	.param .u64 .ptr .align 1 _Z38gpuKernelRadialSphericalHarmonicsPowerIfEvPT_S1_S1_Piiiiiii_param_1,
	.param .u64 .ptr .align 1 _Z38gpuKernelRadialSphericalHarmonicsPowerIfEvPT_S1_S1_Piiiiiii_param_2,
	.param .u64 .ptr .align 1 _Z38gpuKernelRadialSphericalHarmonicsPowerIfEvPT_S1_S1_Piiiiiii_param_3,
	.param .u32 _Z38gpuKernelRadialSphericalHarmonicsPowerIfEvPT_S1_S1_Piiiiiii_param_4,
	.param .u32 _Z38gpuKernelRadialSphericalHarmonicsPowerIfEvPT_S1_S1_Piiiiiii_param_5,
	.param .u32 _Z38gpuKernelRadialSphericalHarmonicsPowerIfEvPT_S1_S1_Piiiiiii_param_6,
	.param .u32 _Z38gpuKernelRadialSphericalHarmonicsPowerIfEvPT_S1_S1_Piiiiiii_param_7,
	.param .u32 _Z38gpuKernelRadialSphericalHarmonicsPowerIfEvPT_S1_S1_Piiiiiii_param_8,
	.param .u32 _Z38gpuKernelRadialSphericalHarmonicsPowerIfEvPT_S1_S1_Piiiiiii_param_9
)
{
	.reg .pred 	%p<7>;
	.reg .b32 	%r<106>;
	.reg .b32 	%f<56>;
	.reg .b64 	%rd<57>;

	ld.param.u64 	%rd6, [_Z38gpuKernelRadialSphericalHarmonicsPowerIfEvPT_S1_S1_Piiiiiii_param_0];
	ld.param.u64 	%rd8, [_Z38gpuKernelRadialSphericalHarmonicsPowerIfEvPT_S1_S1_Piiiiiii_param_1];
	ld.param.u64 	%rd9, [_Z38gpuKernelRadialSphericalHarmonicsPowerIfEvPT_S1_S1_Piiiiiii_param_2];
	ld.param.u64 	%rd7, [_Z38gpuKernelRadialSphericalHarmonicsPowerIfEvPT_S1_S1_Piiiiiii_param_3];
	ld.param.u32 	%r45, [_Z38gpuKernelRadialSphericalHarmonicsPowerIfEvPT_S1_S1_Piiiiiii_param_4];
	ld.param.u32 	%r46, [_Z38gpuKernelRadialSphericalHarmonicsPowerIfEvPT_S1_S1_Piiiiiii_param_5];
	ld.param.u32 	%r48, [_Z38gpuKernelRadialSphericalHarmonicsPowerIfEvPT_S1_S1_Piiiiiii_param_7];
	ld.param.u32 	%r50, [_Z38gpuKernelRadialSphericalHarmonicsPowerIfEvPT_S1_S1_Piiiiiii_param_9];
	cvta.to.global.u64 	%rd1, %rd9;
	cvta.to.global.u64 	%rd2, %rd8;
	mov.u32 	%r51, %tid.x;
	mov.u32 	%r52, %ctaid.x;
	mov.u32 	%r1, %ntid.x;
	mad.lo.s32 	%r95, %r52, %r1, %r51;
	setp.ge.s32 	%p1, %r95, %r50;
	@%p1 bra 	$L__BB7_9;
	add.s32 	%r3, %r45, 1;
	mov.u32 	%r53, %nctaid.x;
	mul.lo.s32 	%r4, %r1, %r53;
	mul.lo.s32 	%r54, %r48, %r46;
	shl.b32 	%r5, %r54, 2;
	cvta.to.global.u64 	%rd3, %rd7;
	cvta.to.global.u64 	%rd4, %rd6;
$L__BB7_2:
	ld.param.u32 	%r94, [_Z38gpuKernelRadialSphericalHarmonicsPowerIfEvPT_S1_S1_Piiiiiii_param_8];
	ld.param.u32 	%r93, [_Z38gpuKernelRadialSphericalHarmonicsPowerIfEvPT_S1_S1_Piiiiiii_param_6];
	div.s32 	%r55, %r95, %r94;
	mul.lo.s32 	%r56, %r55, %r94;
	sub.s32 	%r57, %r95, %r56;
	div.s32 	%r8, %r57, %r48;
	mul.lo.s32 	%r58, %r8, %r48;
	sub.s32 	%r7, %r57, %r58;
	mul.wide.s32 	%rd10, %r55, 4;
	add.s64 	%rd11, %rd3, %rd10;
	ld.global.u32 	%r9, [%rd11];
	mul.wide.s32 	%rd12, %r93, 4;
	add.s64 	%rd13, %rd11, %rd12;
	ld.global.u32 	%r10, [%rd13];
	mad.lo.s32 	%r59, %r55, %r3, %r8;
	mad.lo.s32 	%r60, %r59, %r48, %r7;
	mul.wide.s32 	%rd14, %r60, 4;
	add.s64 	%rd5, %rd4, %rd14;
	mov.b32 	%r61, 0;
	st.global.u32 	[%rd5], %r61;
	setp.lt.s32 	%p2, %r8, 0;
	@%p2 bra 	$L__BB7_8;
	shl.b32 	%r63, %r8, 1;
	mul.lo.s32 	%r11, %r8, %r8;
	max.s32 	%r64, %r63, 0;
	or.b32  	%r12, %r64, 1;
	setp.lt.s32 	%p3, %r63, 3;
	mov.b32 	%r105, 0;
	mov.f32 	%f55, 0f00000000;
	@%p3 bra 	$L__BB7_6;
	and.b32  	%r65, %r12, 2147483644;
	neg.s32 	%r104, %r65;
	mul.lo.s32 	%r66, %r46, %r11;
	add.s32 	%r67, %r66, %r46;
	add.s32 	%r68, %r9, %r67;
	mad.lo.s32 	%r103, %r48, %r68, %r7;
	add.s32 	%r69, %r11, 2;
	mul.lo.s32 	%r70, %r46, %r69;
	add.s32 	%r71, %r9, %r70;
	mad.lo.s32 	%r102, %r48, %r71, %r7;
	add.s32 	%r72, %r11, 3;
	mul.lo.s32 	%r73, %r46, %r72;
	add.s32 	%r74, %r9, %r73;
	mad.lo.s32 	%r101, %r48, %r74, %r7;
	add.s32 	%r75, %r9, %r66;
	mad.lo.s32 	%r100, %r48, %r75, %r7;
	add.s32 	%r76, %r10, %r67;
	mad.lo.s32 	%r99, %r48, %r76, %r7;
	add.s32 	%r77, %r10, %r70;
	mad.lo.s32 	%r98, %r48, %r77, %r7;
	add.s32 	%r78, %r10, %r73;
	mad.lo.s32 	%r97, %r48, %r78, %r7;
	add.s32 	%r79, %r10, %r66;
	mad.lo.s32 	%r96, %r48, %r79, %r7;
	mov.f32 	%f55, 0f00000000;
$L__BB7_5:
	and.b32  	%r105, %r12, 2147483644;
	mul.wide.s32 	%rd15, %r96, 4;
	add.s64 	%rd16, %rd2, %rd15;
	ld.global.f32 	%f7, [%rd16];
	mul.wide.s32 	%rd17, %r100, 4;
	add.s64 	%rd18, %rd2, %rd17;
	ld.global.f32 	%f8, [%rd18];
	add.s64 	%rd19, %rd1, %rd15;
	ld.global.f32 	%f9, [%rd19];
	add.s64 	%rd20, %rd1, %rd17;
	ld.global.f32 	%f10, [%rd20];
	mul.f32 	%f11, %f9, %f10;
	fma.rn.f32 	%f12, %f7, %f8, %f11;
	add.f32 	%f13, %f55, %f12;
	st.global.f32 	[%rd5], %f13;
	mul.wide.s32 	%rd21, %r99, 4;
	add.s64 	%rd22, %rd2, %rd21;
	ld.global.f32 	%f14, [%rd22];
	mul.wide.s32 	%rd23, %r103, 4;
	add.s64 	%rd24, %rd2, %rd23;
	ld.global.f32 	%f15, [%rd24];
	add.s64 	%rd25, %rd1, %rd21;
	ld.global.f32 	%f16, [%rd25];
	add.s64 	%rd26, %rd1, %rd23;
	ld.global.f32 	%f17, [%rd26];
	mul.f32 	%f18, %f16, %f17;
	fma.rn.f32 	%f19, %f14, %f15, %f18;
	add.f32 	%f20, %f13, %f19;
	st.global.f32 	[%rd5], %f20;
	mul.wide.s32 	%rd27, %r98, 4;
	add.s64 	%rd28, %rd2, %rd27;
	ld.global.f32 	%f21, [%rd28];
	mul.wide.s32 	%rd29, %r102, 4;
	add.s64 	%rd30, %rd2, %rd29;
	ld.global.f32 	%f22, [%rd30];
	add.s64 	%rd31, %rd1, %rd27;
	ld.global.f32 	%f23, [%rd31];
	add.s64 	%rd32, %rd1, %rd29;
	ld.global.f32 	%f24, [%rd32];
	mul.f32 	%f25, %f23, %f24;
	fma.rn.f32 	%f26, %f21, %f22, %f25;
	add.f32 	%f27, %f20, %f26;
	st.global.f32 	[%rd5], %f27;
	mul.wide.s32 	%rd33, %r97, 4;
	add.s64 	%rd34, %rd2, %rd33;
	ld.global.f32 	%f28, [%rd34];
	mul.wide.s32 	%rd35, %r101, 4;
	add.s64 	%rd36, %rd2, %rd35;
	ld.global.f32 	%f29, [%rd36];
	add.s64 	%rd37, %rd1, %rd33;
	ld.global.f32 	%f30, [%rd37];
	add.s64 	%rd38, %rd1, %rd35;
	ld.global.f32 	%f31, [%rd38];
	mul.f32 	%f32, %f30, %f31;
	fma.rn.f32 	%f33, %f28, %f29, %f32;
	add.f32 	%f55, %f27, %f33;
	st.global.f32 	[%rd5], %f55;
	add.s32 	%r104, %r104, 4;
	add.s32 	%r103, %r103, %r5;
	add.s32 	%r102, %r102, %r5;
	add.s32 	%r101, %r101, %r5;
	add.s32 	%r100, %r100, %r5;
	add.s32 	%r99, %r99, %r5;
	add.s32 	%r98, %r98, %r5;
	add.s32 	%r97, %r97, %r5;
	add.s32 	%r96, %r96, %r5;
	setp.ne.s32 	%p4, %r104, 0;
	@%p4 bra 	$L__BB7_5;
$L__BB7_6:
	add.s32 	%r80, %r105, %r11;
	mul.lo.s32 	%r81, %r80, %r46;
	add.s32 	%r42, %r81, %r10;
	mad.lo.s32 	%r82, %r42, %r48, %r7;
	add.s32 	%r43, %r81, %r9;
	mad.lo.s32 	%r83, %r43, %r48, %r7;
	mul.wide.s32 	%rd39, %r82, 4;
	add.s64 	%rd40, %rd2, %rd39;
	ld.global.f32 	%f34, [%rd40];
	mul.wide.s32 	%rd41, %r83, 4;
	add.s64 	%rd42, %rd2, %rd41;
	ld.global.f32 	%f35, [%rd42];
	add.s64 	%rd43, %rd1, %rd39;
	ld.global.f32 	%f36, [%rd43];
	add.s64 	%rd44, %rd1, %rd41;
	ld.global.f32 	%f37, [%rd44];
	mul.f32 	%f38, %f36, %f37;
	fma.rn.f32 	%f39, %f34, %f35, %f38;
	add.f32 	%f4, %f55, %f39;
	st.global.f32 	[%rd5], %f4;
	and.b32  	%r84, %r12, 3;
	setp.eq.s32 	%p5, %r84, 1;
	@%p5 bra 	$L__BB7_8;
	add.s32 	%r85, %r42, %r46;
	mad.lo.s32 	%r86, %r85, %r48, %r7;
	add.s32 	%r87, %r43, %r46;
	mad.lo.s32 	%r88, %r87, %r48, %r7;
	mul.wide.s32 	%rd45, %r86, 4;
	add.s64 	%rd46, %rd2, %rd45;
	ld.global.f32 	%f40, [%rd46];
	mul.wide.s32 	%rd47, %r88, 4;
	add.s64 	%rd48, %rd2, %rd47;
	ld.global.f32 	%f41, [%rd48];
	add.s64 	%rd49, %rd1, %rd45;
	ld.global.f32 	%f42, [%rd49];
	add.s64 	%rd50, %rd1, %rd47;
	ld.global.f32 	%f43, [%rd50];
	mul.f32 	%f44, %f42, %f43;
	fma.rn.f32 	%f45, %f40, %f41, %f44;
	add.f32 	%f46, %f4, %f45;
	st.global.f32 	[%rd5], %f46;
	add.s32 	%r89, %r85, %r46;
	mad.lo.s32 	%r90, %r89, %r48, %r7;
	add.s32 	%r91, %r87, %r46;
	mad.lo.s32 	%r92, %r91, %r48, %r7;
	mul.wide.s32 	%rd51, %r90, 4;
	add.s64 	%rd52, %rd2, %rd51;
	ld.global.f32 	%f47, [%rd52];
	mul.wide.s32 	%rd53, %r92, 4;
	add.s64 	%rd54, %rd2, %rd53;
	ld.global.f32 	%f48, [%rd54];
	add.s64 	%rd55, %rd1, %rd51;
	ld.global.f32 	%f49, [%rd55];
	add.s64 	%rd56, %rd1, %rd53;
	ld.global.f32 	%f50, [%rd56];
	mul.f32 	%f51, %f49, %f50;
	fma.rn.f32 	%f52, %f47, %f48, %f51;
	add.f32 	%f53, %f46, %f52;
	st.global.f32 	[%rd5], %f53;
$L__BB7_8:
	add.s32 	%r95, %r95, %r4;
	setp.lt.s32 	%p6, %r95, %r50;
	@%p6 bra 	$L__BB7_2;
$L__BB7_9:
	ret;

}
	// .globl	_Z43gpuKernelRadialSphericalHarmonicsPowerDerivIdEvPT_S1_S1_S1_S1_S1_S1_S1_S1_S1_S1_PiS2_iiiiiii
.visible .entry _Z43gpuKernelRadialSphericalHarmonicsPowerDerivIdEvPT_S1_S1_S1_S1_S1_S1_S1_S1_S1_S1_PiS2_iiiiiii(
	.param .u64 .ptr .align 1 _Z43gpuKernelRadialSphericalHarmonicsPowerDerivIdEvPT_S1_S1_S1_S1_S1_S1_S1_S1_S1_S1_PiS2_iiiiiii_param_0,
	.param .u64 .ptr .align 1 _Z43gpuKernelRadialSphericalHarmonicsPowerDerivIdEvPT_S1_S1_S1_S1_S1_S1_S1_S1_S1_S1_PiS2_iiiiiii_param_1,
	.param .u64 .ptr .align 1 _Z43gpuKernelRadialSphericalHarmonicsPowerDerivIdEvPT_S1_S1_S1_S1_S1_S1_S1_S1_S1_S1_PiS2_iiiiiii_param_2,
	.param .u64 .ptr .align 1 _Z43gpuKernelRadialSphericalHarmonicsPowerDerivIdEvPT_S1_S1_S1_S1_S1_S1_S1_S1_S1_S1_PiS2_iiiiiii_param_3,
	.param .u64 .ptr .align 1 _Z43gpuKernelRadialSphericalHarmonicsPowerDerivIdEvPT_S1_S1_S1_S1_S1_S1_S1_S1_S1_S1_PiS2_iiiiiii_param_4,
	.param .u64 .ptr .align 1 _Z43gpuKernelRadialSphericalHarmonicsPowerDerivIdEvPT_S1_S1_S1_S1_S1_S1_S1_S1_S1_S1_PiS2_iiiiiii_param_5,
	.param .u64 .ptr .align 1 _Z43gpuKernelRadialSphericalHarmonicsPowerDerivIdEvPT_S1_S1_S1_S1_S1_S1_S1_S1_S1_S1_PiS2_iiiiiii_param_6,
	.param .u64 .ptr .align 1 _Z43gpuKernelRadialSphericalHarmonicsPowerDerivIdEvPT_S1_S1_S1_S1_S1_S1_S1_S1_S1_S1_PiS2_iiiiiii_param_7,
	.param .u64 .ptr .align 1 _Z43gpuKernelRadialSphericalHarmonicsPowerDerivIdEvPT_S1_S1_S1_S1_S1_S1_S1_S1_S1_S1_PiS2_iiiiiii_param_8,
	.param .u64 .ptr .align 1 _Z43gpuKernelRadialSphericalHarmonicsPowerDerivIdEvPT_S1_S1_S1_S1_S1_S1_S1_S1_S1_S1_PiS2_iiiiiii_param_9,
	.param .u64 .ptr .align 1 _Z43gpuKernelRadialSphericalHarmonicsPowerDerivIdEvPT_S1_S1_S1_S1_S1_S1_S1_S1_S1_S1_PiS2_iiiiiii_param_10,
	.param .u64 .ptr .align 1 _Z43gpuKernelRadialSphericalHarmonicsPowerDerivIdEvPT_S1_S1_S1_S1_S1_S1_S1_S1_S1_S1_PiS2_iiiiiii_param_11,
	.param .u64 .ptr .align 1 _Z43gpuKernelRadialSphericalHarmonicsPowerDerivIdEvPT_S1_S1_S1_S1_S1_S1_S1_S1_S1_S1_PiS2_iiiiiii_param_12,
	.param .u32 _Z43gpuKernelRadialSphericalHarmonicsPowerDerivIdEvPT_S1_S1_S1_S1_S1_S1_S1_S1_S1_S1_PiS2_iiiiiii_param_13,
	.param .u32 _Z43gpuKernelRadialSphericalHarmonicsPowerDerivIdEvPT_S1_S1_S1_S1_S1_S1_S1_S1_S1_S1_PiS2_iiiiiii_param_14,
	.param .u32 _Z43gpuKernelRadialSphericalHarmonicsPowerDerivIdEvPT_S1_S1_S1_S1_S1_S1_S1_S1_S1_S1_PiS2_iiiiiii_param_15,
	.param .u32 _Z43gpuKernelRadialSphericalHarmonicsPowerDerivIdEvPT_S1_S1_S1_S1_S1_S1_S1_S1_S1_S1_PiS2_iiiiiii_param_16,
	.param .u32 _Z43gpuKernelRadialSphericalHarmonicsPowerDerivIdEvPT_S1_S1_S1_S1_S1_S1_S1_S1_S1_S1_PiS2_iiiiiii_param_17,
	.param .u32 _Z43gpuKernelRadialSphericalHarmonicsPowerDerivIdEvPT_S1_S1_S1_S1_S1_S1_S1_S1_S1_S1_PiS2_iiiiiii_param_18,
	.param .u32 _Z43gpuKernelRadialSphericalHarmonicsPowerDerivIdEvPT_S1_S1_S1_S1_S1_S1_S1_S1_S1_S1_PiS2_iiiiiii_param_19
)
{
	.reg .pred 	%p<8>;
	.reg .b32 	%r<105>;
	.reg .b64 	%rd<100>;
	.reg .b64 	%fd<127>;

	ld.param.u64 	%rd16, [_Z43gpuKernelRadialSphericalHarmonicsPowerDerivIdEvPT_S1_S1_S1_S1_S1_S1_S1_S1_S1_S1_PiS2_iiiiiii_param_0];
	ld.param.u64 	%rd17, [_Z43gpuKernelRadialSphericalHarmonicsPowerDerivIdEvPT_S1_S1_S1_S1_S1_S1_S1_S1_S1_S1_PiS2_iiiiiii_param_1];
	ld.param.u64 	%rd18, [_Z43gpuKernelRadialSphericalHarmonicsPowerDerivIdEvPT_S1_S1_S1_S1_S1_S1_S1_S1_S1_S1_PiS2_iiiiiii_param_2];
	ld.param.u64 	%rd21, [_Z43gpuKernelRadialSphericalHarmonicsPowerDerivIdEvPT_S1_S1_S1_S1_S1_S1_S1_S1_S1_S1_PiS2_iiiiiii_param_3];
	ld.param.u64 	%rd22, [_Z43gpuKernelRadialSphericalHarmonicsPowerDerivIdEvPT_S1_S1_S1_S1_S1_S1_S1_S1_S1_S1_PiS2_iiiiiii_param_4];
	ld.param.u64 	%rd23, [_Z43gpuKernelRadialSphericalHarmonicsPowerDerivIdEvPT_S1_S1_S1_S1_S1_S1_S1_S1_S1_S1_PiS2_iiiiiii_param_5];
	ld.param.u64 	%rd24, [_Z43gpuKernelRadialSphericalHarmonicsPowerDerivIdEvPT_S1_S1_S1_S1_S1_S1_S1_S1_S1_S1_PiS2_iiiiiii_param_6];
	ld.param.u64 	%rd25, [_Z43gpuKernelRadialSphericalHarmonicsPowerDerivIdEvPT_S1_S1_S1_S1_S1_S1_S1_S1_S1_S1_PiS2_iiiiiii_param_7];
	ld.param.u64 	%rd26, [_Z43gpuKernelRadialSphericalHarmonicsPowerDerivIdEvPT_S1_S1_S1_S1_S1_S1_S1_S1_S1_S1_PiS2_iiiiiii_param_8];
	ld.param.u64 	%rd27, [_Z43gpuKernelRadialSphericalHarmonicsPowerDerivIdEvPT_S1_S1_S1_S1_S1_S1_S1_S1_S1_S1_PiS2_iiiiiii_param_9];
	ld.param.u64 	%rd28, [_Z43gpuKernelRadialSphericalHarmonicsPowerDerivIdEvPT_S1_S1_S1_S1_S1_S1_S1_S1_S1_S1_PiS2_iiiiiii_param_10];
	ld.param.u32 	%r40, [_Z43gpuKernelRadialSphericalHarmonicsPowerDerivIdEvPT_S1_S1_S1_S1_S1_S1_S1_S1_S1_S1_PiS2_iiiiiii_param_14];
	ld.param.u32 	%r41, [_Z43gpuKernelRadialSphericalHarmonicsPowerDerivIdEvPT_S1_S1_S1_S1_S1_S1_S1_S1_S1_S1_PiS2_iiiiiii_param_15];
	ld.param.u32 	%r43, [_Z43gpuKernelRadialSphericalHarmonicsPowerDerivIdEvPT_S1_S1_S1_S1_S1_S1_S1_S1_S1_S1_PiS2_iiiiiii_param_17];
	ld.param.u32 	%r45, [_Z43gpuKernelRadialSphericalHarmonicsPowerDerivIdEvPT_S1_S1_S1_S1_S1_S1_S1_S1_S1_S1_PiS2_iiiiiii_param_19];
	cvta.to.global.u64 	%rd1, %rd28;
	cvta.to.global.u64 	%rd2, %rd27;
	cvta.to.global.u64 	%rd3, %rd26;
	cvta.to.global.u64 	%rd4, %rd25;
	cvta.to.global.u64 	%rd5, %rd24;
	cvta.to.global.u64 	%rd6, %rd22;
	cvta.to.global.u64 	%rd7, %rd23;
	cvta.to.global.u64 	%rd8, %rd21;
	mov.u32 	%r46, %tid.x;
	mov.u32 	%r47, %ctaid.x;
	mov.u32 	%r48, %ntid.x;
	mad.lo.s32 	%r96, %r47, %r48, %r46;
	setp.ge.s32 	%p1, %r96, %r45;
	@%p1 bra 	$L__BB8_11;
	mul.lo.s32 	%r49, %r43, %r40;
	shl.b32 	%r2, %r49, 1;
	mul.lo.s32 	%r50, %r41, %r40;
	shl.b32 	%r3, %r50, 1;
	cvta.to.global.u64 	%rd9, %rd16;
	cvta.to.global.u64 	%rd10, %rd17;
	cvta.to.global.u64 	%rd11, %rd18;
$L__BB8_2:
	ld.param.u32 	%r95, [_Z43gpuKernelRadialSphericalHarmonicsPowerDerivIdEvPT_S1_S1_S1_S1_S1_S1_S1_S1_S1_S1_PiS2_iiiiiii_param_18];
	ld.param.u32 	%r94, [_Z43gpuKernelRadialSphericalHarmonicsPowerDerivIdEvPT_S1_S1_S1_S1_S1_S1_S1_S1_S1_S1_PiS2_iiiiiii_param_16];
	ld.param.u64 	%rd99, [_Z43gpuKernelRadialSphericalHarmonicsPowerDerivIdEvPT_S1_S1_S1_S1_S1_S1_S1_S1_S1_S1_PiS2_iiiiiii_param_12];
	ld.param.u64 	%rd98, [_Z43gpuKernelRadialSphericalHarmonicsPowerDerivIdEvPT_S1_S1_S1_S1_S1_S1_S1_S1_S1_S1_PiS2_iiiiiii_param_11];
	div.s32 	%r5, %r96, %r95;
	mul.lo.s32 	%r51, %r5, %r95;
	sub.s32 	%r52, %r96, %r51;
	div.s32 	%r7, %r52, %r43;
	mul.lo.s32 	%r53, %r7, %r43;
	sub.s32 	%r6, %r52, %r53;
	cvta.to.global.u64 	%rd29, %rd98;
	mul.wide.s32 	%rd30, %r5, 4;
	add.s64 	%rd31, %rd29, %rd30;
	ld.global.u32 	%r8, [%rd31];
	mul.wide.s32 	%rd32, %r94, 4;
	add.s64 	%rd33, %rd31, %rd32;
	ld.global.u32 	%r9, [%rd33];
	cvta.to.global.u64 	%rd34, %rd99;
	mul.wide.s32 	%rd35, %r6, 4;
	add.s64 	%rd12, %rd34, %rd35;
	ld.global.u32 	%r54, [%rd12+4];
	ld.global.u32 	%r55, [%rd12];
	sub.s32 	%r10, %r54, %r55;
	setp.lt.s32 	%p2, %r10, 1;
	@%p2 bra 	$L__BB8_10;
	ld.param.u32 	%r93, [_Z43gpuKernelRadialSphericalHarmonicsPowerDerivIdEvPT_S1_S1_S1_S1_S1_S1_S1_S1_S1_S1_PiS2_iiiiiii_param_13];
	mad.lo.s32 	%r57, %r5, %r93, %r5;
	add.s32 	%r58, %r7, %r57;
	mul.lo.s32 	%r11, %r58, %r41;
	shl.b32 	%r12, %r7, 1;
	mul.lo.s32 	%r13, %r7, %r7;
	mul.lo.s32 	%r59, %r40, %r13;
	add.s32 	%r60, %r59, %r40;
	add.s32 	%r61, %r8, %r60;
	mad.lo.s32 	%r14, %r43, %r61, %r6;
	mul.lo.s32 	%r15, %r41, %r61;
	add.s32 	%r62, %r8, %r59;
	mul.lo.s32 	%r16, %r41, %r62;
	mad.lo.s32 	%r17, %r43, %r62, %r6;
	add.s32 	%r63, %r9, %r60;
	mad.lo.s32 	%r18, %r43, %r63, %r6;
	mul.lo.s32 	%r19, %r41, %r63;
	add.s32 	%r64, %r9, %r59;
	mul.lo.s32 	%r20, %r41, %r64;
	mad.lo.s32 	%r21, %r43, %r64, %r6;
	mov.b32 	%r97, 0;
$L__BB8_4:
	setp.lt.s32 	%p3, %r7, 0;
	ld.global.u32 	%r65, [%rd12];
	add.s32 	%r66, %r97, %r11;
	add.s32 	%r67, %r66, %r65;
	mul.wide.s32 	%rd36, %r67, 8;
	add.s64 	%rd13, %rd9, %rd36;
	mov.b64 	%rd37, 0;
	st.global.u64 	[%rd13], %rd37;
	add.s64 	%rd14, %rd10, %rd36;
	st.global.u64 	[%rd14], %rd37;
	add.s64 	%rd15, %rd11, %rd36;
	st.global.u64 	[%rd15], %rd37;
	@%p3 bra 	$L__BB8_9;
	setp.lt.s32 	%p4, %r12, 1;
	mov.b32 	%r104, 0;
	@%p4 bra 	$L__BB8_8;
	shl.b32 	%r69, %r7, 1;
	neg.s32 	%r103, %r69;
	mov.u32 	%r98, %r21;
	mov.u32 	%r99, %r18;
	mov.u32 	%r100, %r17;
	mov.u32 	%r101, %r97;
	mov.u32 	%r102, %r14;
$L__BB8_7:
	ld.global.u32 	%r70, [%rd12];
	add.s32 	%r71, %r20, %r101;
	add.s32 	%r72, %r71, %r70;
	add.s32 	%r73, %r16, %r101;
	add.s32 	%r74, %r73, %r70;
	mul.wide.s32 	%rd38, %r98, 8;
	add.s64 	%rd39, %rd8, %rd38;
	ld.global.f64 	%fd1, [%rd39];
	mul.wide.s32 	%rd40, %r74, 8;
	add.s64 	%rd41, %rd7, %rd40;
	ld.global.f64 	%fd2, [%rd41];
	mul.wide.s32 	%rd42, %r72, 8;
	add.s64 	%rd43, %rd7, %rd42;
	ld.global.f64 	%fd3, [%rd43];
	mul.wide.s32 	%rd44, %r100, 8;
	add.s64 	%rd45, %rd8, %rd44;
	ld.global.f64 	%fd4, [%rd45];
	mul.f64 	%fd5, %fd3, %fd4;
	fma.rn.f64 	%fd6, %fd1, %fd2, %fd5;
	add.s64 	%rd46, %rd6, %rd38;
	ld.global.f64 	%fd7, [%rd46];
	add.s64 	%rd47, %rd5, %rd40;
	ld.global.f64 	%fd8, [%rd47];
	fma.rn.f64 	%fd9, %fd7, %fd8, %fd6;
	add.s64 	%rd48, %rd5, %rd42;
	ld.global.f64 	%fd10, [%rd48];
	add.s64 	%rd49, %rd6, %rd44;
	ld.global.f64 	%fd11, [%rd49];
	fma.rn.f64 	%fd12, %fd10, %fd11, %fd9;
	ld.global.f64 	%fd13, [%rd13];
	add.f64 	%fd14, %fd13, %fd12;
	st.global.f64 	[%rd13], %fd14;
	ld.global.f64 	%fd15, [%rd39];
	add.s64 	%rd50, %rd4, %rd40;
	ld.global.f64 	%fd16, [%rd50];
	add.s64 	%rd51, %rd4, %rd42;
	ld.global.f64 	%fd17, [%rd51];
	ld.global.f64 	%fd18, [%rd45];
	mul.f64 	%fd19, %fd17, %fd18;
	fma.rn.f64 	%fd20, %fd15, %fd16, %fd19;
	ld.global.f64 	%fd21, [%rd46];
	add.s64 	%rd52, %rd3, %rd40;
	ld.global.f64 	%fd22, [%rd52];
	fma.rn.f64 	%fd23, %fd21, %fd22, %fd20;
	add.s64 	%rd53, %rd3, %rd42;
	ld.global.f64 	%fd24, [%rd53];
	ld.global.f64 	%fd25, [%rd49];
	fma.rn.f64 	%fd26, %fd24, %fd25, %fd23;
	ld.global.f64 	%fd27, [%rd14];
	add.f64 	%fd28, %fd27, %fd26;
	st.global.f64 	[%rd14], %fd28;
	ld.global.f64 	%fd29, [%rd39];
	add.s64 	%rd54, %rd2, %rd40;
	ld.global.f64 	%fd30, [%rd54];
	add.s64 	%rd55, %rd2, %rd42;
	ld.global.f64 	%fd31, [%rd55];
	ld.global.f64 	%fd32, [%rd45];
	mul.f64 	%fd33, %fd31, %fd32;
	fma.rn.f64 	%fd34, %fd29, %fd30, %fd33;
	ld.global.f64 	%fd35, [%rd46];
	add.s64 	%rd56, %rd1, %rd40;
	ld.global.f64 	%fd36, [%rd56];
	fma.rn.f64 	%fd37, %fd35, %fd36, %fd34;
	add.s64 	%rd57, %rd1, %rd42;
	ld.global.f64 	%fd38, [%rd57];
	ld.global.f64 	%fd39, [%rd49];
	fma.rn.f64 	%fd40, %fd38, %fd39, %fd37;
	ld.global.f64 	%fd41, [%rd15];
	add.f64 	%fd42, %fd41, %fd40;
	st.global.f64 	[%rd15], %fd42;
	ld.global.u32 	%r75, [%rd12];
	add.s32 	%r76, %r19, %r101;
	add.s32 	%r77, %r76, %r75;
	add.s32 	%r78, %r15, %r101;
	add.s32 	%r79, %r78, %r75;
	mul.wide.s32 	%rd58, %r99, 8;
	add.s64 	%rd59, %rd8, %rd58;
	ld.global.f64 	%fd43, [%rd59];
	mul.wide.s32 	%rd60, %r79, 8;
	add.s64 	%rd61, %rd7, %rd60;
	ld.global.f64 	%fd44, [%rd61];
	mul.wide.s32 	%rd62, %r77, 8;
	add.s64 	%rd63, %rd7, %rd62;
	ld.global.f64 	%fd45, [%rd63];
	mul.wide.s32 	%rd64, %r102, 8;
	add.s64 	%rd65, %rd8, %rd64;
	ld.global.f64 	%fd46, [%rd65];
	mul.f64 	%fd47, %fd45, %fd46;
	fma.rn.f64 	%fd48, %fd43, %fd44, %fd47;
	add.s64 	%rd66, %rd6, %rd58;
	ld.global.f64 	%fd49, [%rd66];
	add.s64 	%rd67, %rd5, %rd60;
	ld.global.f64 	%fd50, [%rd67];
	fma.rn.f64 	%fd51, %fd49, %fd50, %fd48;
	add.s64 	%rd68, %rd5, %rd62;
	ld.global.f64 	%fd52, [%rd68];
	add.s64 	%rd69, %rd6, %rd64;
	ld.global.f64 	%fd53, [%rd69];
	fma.rn.f64 	%fd54, %fd52, %fd53, %fd51;
	ld.global.f64 	%fd55, [%rd13];
	add.f64 	%fd56, %fd55, %fd54;
	st.global.f64 	[%rd13], %fd56;
	ld.global.f64 	%fd57, [%rd59];
	add.s64 	%rd70, %rd4, %rd60;
	ld.global.f64 	%fd58, [%rd70];
	add.s64 	%rd71, %rd4, %rd62;
	ld.global.f64 	%fd59, [%rd71];
	ld.global.f64 	%fd60, [%rd65];
	mul.f64 	%fd61, %fd59, %fd60;
	fma.rn.f64 	%fd62, %fd57, %fd58, %fd61;
	ld.global.f64 	%fd63, [%rd66];
	add.s64 	%rd72, %rd3, %rd60;
	ld.global.f64 	%fd64, [%rd72];
	fma.rn.f64 	%fd65, %fd63, %fd64, %fd62;
	add.s64 	%rd73, %rd3, %rd62;
	ld.global.f64 	%fd66, [%rd73];
	ld.global.f64 	%fd67, [%rd69];
	fma.rn.f64 	%fd68, %fd66, %fd67, %fd65;
	ld.global.f64 	%fd69, [%rd14];
	add.f64 	%fd70, %fd69, %fd68;
	st.global.f64 	[%rd14], %fd70;
	ld.global.f64 	%fd71, [%rd59];
	add.s64 	%rd74, %rd2, %rd60;
	ld.global.f64 	%fd72, [%rd74];
	add.s64 	%rd75, %rd2, %rd62;
	ld.global.f64 	%fd73, [%rd75];
	ld.global.f64 	%fd74, [%rd65];
	mul.f64 	%fd75, %fd73, %fd74;
	fma.rn.f64 	%fd76, %fd71, %fd72, %fd75;
	ld.global.f64 	%fd77, [%rd66];
	add.s64 	%rd76, %rd1, %rd60;
	ld.global.f64 	%fd78, [%rd76];
	fma.rn.f64 	%fd79, %fd77, %fd78, %fd76;
	add.s64 	%rd77, %rd1, %rd62;
	ld.global.f64 	%fd80, [%rd77];
	ld.global.f64 	%fd81, [%rd69];
	fma.rn.f64 	%fd82, %fd80, %fd81, %fd79;
	ld.global.f64 	%fd83, [%rd15];
	add.f64 	%fd84, %fd83, %fd82;
	st.global.f64 	[%rd15], %fd84;
	add.s32 	%r103, %r103, 2;
	add.s32 	%r102, %r102, %r2;
	add.s32 	%r101, %r101, %r3;
	add.s32 	%r100, %r100, %r2;
	add.s32 	%r99, %r99, %r2;
	add.s32 	%r98, %r98, %r2;
	setp.ne.s32 	%p5, %r103, 0;
	mov.u32 	%r104, %r12;
	@%p5 bra 	$L__BB8_7;
$L__BB8_8:
	add.s32 	%r80, %r104, %r13;
	mul.lo.s32 	%r81, %r80, %r40;
	add.s32 	%r82, %r81, %r9;
	mad.lo.s32 	%r83, %r82, %r43, %r6;
	add.s32 	%r84, %r81, %r8;
	mad.lo.s32 	%r85, %r84, %r43, %r6;
	ld.global.u32 	%r86, [%rd12];
	mad.lo.s32 	%r87, %r82, %r41, %r97;
	add.s32 	%r88, %r87, %r86;
	mad.lo.s32 	%r89, %r84, %r41, %r97;
	add.s32 	%r90, %r89, %r86;
	mul.wide.s32 	%rd78, %r83, 8;
	add.s64 	%rd79, %rd8, %rd78;
	ld.global.f64 	%fd85, [%rd79];
	mul.wide.s32 	%rd80, %r90, 8;
	add.s64 	%rd81, %rd7, %rd80;
	ld.global.f64 	%fd86, [%rd81];
	mul.wide.s32 	%rd82, %r88, 8;
	add.s64 	%rd83, %rd7, %rd82;
	ld.global.f64 	%fd87, [%rd83];
	mul.wide.s32 	%rd84, %r85, 8;
	add.s64 	%rd85, %rd8, %rd84;
	ld.global.f64 	%fd88, [%rd85];
	mul.f64 	%fd89, %fd87, %fd88;
	fma.rn.f64 	%fd90, %fd85, %fd86, %fd89;
	add.s64 	%rd86, %rd6, %rd78;
	ld.global.f64 	%fd91, [%rd86];
	add.s64 	%rd87, %rd5, %rd80;
	ld.global.f64 	%fd92, [%rd87];
	fma.rn.f64 	%fd93, %fd91, %fd92, %fd90;
	add.s64 	%rd88, %rd5, %rd82;
	ld.global.f64 	%fd94, [%rd88];
	add.s64 	%rd89, %rd6, %rd84;
	ld.global.f64 	%fd95, [%rd89];
	fma.rn.f64 	%fd96, %fd94, %fd95, %fd93;
	ld.global.f64 	%fd97, [%rd13];
	add.f64 	%fd98, %fd97, %fd96;
	st.global.f64 	[%rd13], %fd98;
	ld.global.f64 	%fd99, [%rd79];
	add.s64 	%rd90, %rd4, %rd80;
	ld.global.f64 	%fd100, [%rd90];
	add.s64 	%rd91, %rd4, %rd82;
	ld.global.f64 	%fd101, [%rd91];
	ld.global.f64 	%fd102, [%rd85];
	mul.f64 	%fd103, %fd101, %fd102;
	fma.rn.f64 	%fd104, %fd99, %fd100, %fd103;
	ld.global.f64 	%fd105, [%rd86];
	add.s64 	%rd92, %rd3, %rd80;
	ld.global.f64 	%fd106, [%rd92];
	fma.rn.f64 	%fd107, %fd105, %fd106, %fd104;
	add.s64 	%rd93, %rd3, %rd82;
	ld.global.f64 	%fd108, [%rd93];
	ld.global.f64 	%fd109, [%rd89];
	fma.rn.f64 	%fd110, %fd108, %fd109, %fd107;
	ld.global.f64 	%fd111, [%rd14];
	add.f64 	%fd112, %fd111, %fd110;
	st.global.f64 	[%rd14], %fd112;
	ld.global.f64 	%fd113, [%rd79];
	add.s64 	%rd94, %rd2, %rd80;
	ld.global.f64 	%fd114, [%rd94];
	add.s64 	%rd95, %rd2, %rd82;
	ld.global.f64 	%fd115, [%rd95];
	ld.global.f64 	%fd116, [%rd85];
	mul.f64 	%fd117, %fd115, %fd116;
	fma.rn.f64 	%fd118, %fd113, %fd114, %fd117;
	ld.global.f64 	%fd119, [%rd86];
	add.s64 	%rd96, %rd1, %rd80;
	ld.global.f64 	%fd120, [%rd96];
	fma.rn.f64 	%fd121, %fd119, %fd120, %fd118;
	add.s64 	%rd97, %rd1, %rd82;
	ld.global.f64 	%fd122, [%rd97];
	ld.global.f64 	%fd123, [%rd89];
	fma.rn.f64 	%fd124, %fd122, %fd123, %fd121;
	ld.global.f64 	%fd125, [%rd15];
	add.f64 	%fd126, %fd125, %fd124;
	st.global.f64 	[%rd15], %fd126;
$L__BB8_9:
	add.s32 	%r97, %r97, 1;
	setp.ne.s32 	%p6, %r97, %r10;
	@%p6 bra 	$L__BB8_4;
$L__BB8_10:
	mov.u32 	%r91, %ntid.x;
	mov.u32 	%r92, %nctaid.x;
	mad.lo.s32 	%r96, %r91, %r92, %r96;
	setp.lt.s32 	%p7, %r96, %r45;
	@%p7 bra 	$L__BB8_2;
$L__BB8_11:
	ret;

}
	// .globl	_Z43gpuKernelRadialSphericalHarmonicsPowerDerivIfEvPT_S1_S1_S1_S1_S1_S1_S1_S1_S1_S1_PiS2_iiiiiii
.visible .entry _Z43gpuKernelRadialSphericalHarmonicsPowerDerivIfEvPT_S1_S1_S1_S1_S1_S1_S1_S1_S1_S1_PiS2_iiiiiii(
	.param .u64 .ptr .align 1 _Z43gpuKernelRadialSphericalHarmonicsPowerDerivIfEvPT_S1_S1_S1_S1_S1_S1_S1_S1_S1_S1_PiS2_iiiiiii_param_0,
	.param .u64 .ptr .align 1 _Z43gpuKernelRadialSphericalHarmonicsPowerDerivIfEvPT_S1_S1_S1_S1_S1_S1_S1_S1_S1_S1_PiS2_iiiiiii_param_1,
	.param .u64 .ptr .align 1 _Z43gpuKernelRadialSphericalHarmonicsPowerDerivIfEvPT_S1_S1_S1_S1_S1_S1_S1_S1_S1_S1_PiS2_iiiiiii_param_2,
	.param .u64 .ptr .align 1 _Z43gpuKernelRadialSphericalHarmonicsPowerDerivIfEvPT_S1_S1_S1_S1_S1_S1_S1_S1_S1_S1_PiS2_iiiiiii_param_3,
	.param .u64 .ptr .align 1 _Z43gpuKernelRadialSphericalHarmonicsPowerDerivIfEvPT_S1_S1_S1_S1_S1_S1_S1_S1_S1_S1_PiS2_iiiiiii_param_4,
	.param .u64 .ptr .align 1 _Z43gpuKernelRadialSphericalHarmonicsPowerDerivIfEvPT_S1_S1_S1_S1_S1_S1_S1_S1_S1_S1_PiS2_iiiiiii_param_5,
	.param .u64 .ptr .align 1 _Z43gpuKernelRadialSphericalHarmonicsPowerDerivIfEvPT_S1_S1_S1_S1_S1_S1_S1_S1_S1_S1_PiS2_iiiiiii_param_6,
	.param .u64 .ptr .align 1 _Z43gpuKernelRadialSphericalHarmonicsPowerDerivIfEvPT_S1_S1_S1_S1_S1_S1_S1_S1_S1_S1_PiS2_iiiiiii_param_7,
	.param .u64 .ptr .align 1 _Z43gpuKernelRadialSphericalHarmonicsPowerDerivIfEvPT_S1_S1_S1_S1_S1_S1_S1_S1_S1_S1_PiS2_iiiiiii_param_8,
	.param .u64 .ptr .align 1 _Z43gpuKernelRadialSphericalHarmonicsPowerDerivIfEvPT_S1_S1_S1_S1_S1_S1_S1_S1_S1_S1_PiS2_iiiiiii_param_9,
	.param .u64 .ptr .align 1 _Z43gpuKernelRadialSphericalHarmonicsPowerDerivIfEvPT_S1_S1_S1_S1_S1_S1_S1_S1_S1_S1_PiS2_iiiiiii_param_10,
	.param .u64 .ptr .align 1 _Z43gpuKernelRadialSphericalHarmonicsPowerDerivIfEvPT_S1_S1_S1_S1_S1_S1_S1_S1_S1_S1_PiS2_iiiiiii_param_11,
	.param .u64 .ptr .align 1 _Z43gpuKernelRadialSphericalHarmonicsPowerDerivIfEvPT_S1_S1_S1_S1_S1_S1_S1_S1_S1_S1_PiS2_iiiiiii_param_12,
	.param .u32 _Z43gpuKernelRadialSphericalHarmonicsPowerDerivIfEvPT_S1_S1_S1_S1_S1_S1_S1_S1_S1_S1_PiS2_iiiiiii_param_13,
	.param .u32 _Z43gpuKernelRadialSphericalHarmonicsPowerDerivIfEvPT_S1_S1_S1_S1_S1_S1_S1_S1_S1_S1_PiS2_iiiiiii_param_14,
	.param .u32 _Z43gpuKernelRadialSphericalHarmonicsPowerDerivIfEvPT_S1_S1_S1_S1_S1_S1_S1_S1_S1_S1_PiS2_iiiiiii_param_15,
	.param .u32 _Z43gpuKernelRadialSphericalHarmonicsPowerDerivIfEvPT_S1_S1_S1_S1_S1_S1_S1_S1_S1_S1_PiS2_iiiiiii_param_16,
	.param .u32 _Z43gpuKernelRadialSphericalHarmonicsPowerDerivIfEvPT_S1_S1_S1_S1_S1_S1_S1_S1_S1_S1_PiS2_iiiiiii_param_17,
	.param .u32 _Z43gpuKernelRadialSphericalHarmonicsPowerDerivIfEvPT_S1_S1_S1_S1_S1_S1_S1_S1_S1_S1_PiS2_iiiiiii_param_18,
	.param .u32 _Z43gpuKernelRadialSphericalHarmonicsPowerDerivIfEvPT_S1_S1_S1_S1_S1_S1_S1_S1_S1_S1_PiS2_iiiiiii_param_19
)
{
	.reg .pred 	%p<8>;
	.reg .b32 	%r<105>;
	.reg .b32 	%f<127>;
	.reg .b64 	%rd<99>;

	ld.param.u64 	%rd16, [_Z43gpuKernelRadialSphericalHarmonicsPowerDerivIfEvPT_S1_S1_S1_S1_S1_S1_S1_S1_S1_S1_PiS2_iiiiiii_param_0];
	ld.param.u64 	%rd17, [_Z43gpuKernelRadialSphericalHarmonicsPowerDerivIfEvPT_S1_S1_S1_S1_S1_S1_S1_S1_S1_S1_PiS2_iiiiiii_param_1];
	ld.param.u64 	%rd18, [_Z43gpuKernelRadialSphericalHarmonicsPowerDerivIfEvPT_S1_S1_S1_S1_S1_S1_S1_S1_S1_S1_PiS2_iiiiiii_param_2];
	ld.param.u64 	%rd21, [_Z43gpuKernelRadialSphericalHarmonicsPowerDerivIfEvPT_S1_S1_S1_S1_S1_S1_S1_S1_S1_S1_PiS2_iiiiiii_param_3];
	ld.param.u64 	%rd22, [_Z43gpuKernelRadialSphericalHarmonicsPowerDerivIfEvPT_S1_S1_S1_S1_S1_S1_S1_S1_S1_S1_PiS2_iiiiiii_param_4];
	ld.param.u64 	%rd23, [_Z43gpuKernelRadialSphericalHarmonicsPowerDerivIfEvPT_S1_S1_S1_S1_S1_S1_S1_S1_S1_S1_PiS2_iiiiiii_param_5];
	ld.param.u64 	%rd24, [_Z43gpuKernelRadialSphericalHarmonicsPowerDerivIfEvPT_S1_S1_S1_S1_S1_S1_S1_S1_S1_S1_PiS2_iiiiiii_param_6];
	ld.param.u64 	%rd25, [_Z43gpuKernelRadialSphericalHarmonicsPowerDerivIfEvPT_S1_S1_S1_S1_S1_S1_S1_S1_S1_S1_PiS2_iiiiiii_param_7];
	ld.param.u64 	%rd26, [_Z43gpuKernelRadialSphericalHarmonicsPowerDerivIfEvPT_S1_S1_S1_S1_S1_S1_S1_S1_S1_S1_PiS2_iiiiiii_param_8];
	ld.param.u64 	%rd27, [_Z43gpuKernelRadialSphericalHarmonicsPowerDerivIfEvPT_S1_S1_S1_S1_S1_S1_S1_S1_S1_S1_PiS2_iiiiiii_param_9];
	ld.param.u64 	%rd28, [_Z43gpuKernelRadialSphericalHarmonicsPowerDerivIfEvPT_S1_S1_S1_S1_S1_S1_S1_S1_S1_S1_PiS2_iiiiiii_param_10];
	ld.param.u32 	%r42, [_Z43gpuKernelRadialSphericalHarmonicsPowerDerivIfEvPT_S1_S1_S1_S1_S1_S1_S1_S1_S1_S1_PiS2_iiiiiii_param_13];
	ld.param.u32 	%r43, [_Z43gpuKernelRadialSphericalHarmonicsPowerDerivIfEvPT_S1_S1_S1_S1_S1_S1_S1_S1_S1_S1_PiS2_iiiiiii_param_14];
	ld.param.u32 	%r44, [_Z43gpuKernelRadialSphericalHarmonicsPowerDerivIfEvPT_S1_S1_S1_S1_S1_S1_S1_S1_S1_S1_PiS2_iiiiiii_param_15];
	ld.param.u32 	%r46, [_Z43gpuKernelRadialSphericalHarmonicsPowerDerivIfEvPT_S1_S1_S1_S1_S1_S1_S1_S1_S1_S1_PiS2_iiiiiii_param_17];
	ld.param.u32 	%r48, [_Z43gpuKernelRadialSphericalHarmonicsPowerDerivIfEvPT_S1_S1_S1_S1_S1_S1_S1_S1_S1_S1_PiS2_iiiiiii_param_19];
	cvta.to.global.u64 	%rd1, %rd28;
	cvta.to.global.u64 	%rd2, %rd27;
	cvta.to.global.u64 	%rd3, %rd26;
	cvta.to.global.u64 	%rd4, %rd25;
	cvta.to.global.u64 	%rd5, %rd24;
	cvta.to.global.u64 	%rd6, %rd22;
	cvta.to.global.u64 	%rd7, %rd23;
	cvta.to.global.u64 	%rd8, %rd21;
	mov.u32 	%r49, %tid.x;
	mov.u32 	%r50, %ctaid.x;
	mov.u32 	%r1, %ntid.x;
	mad.lo.s32 	%r96, %r50, %r1, %r49;
	setp.ge.s32 	%p1, %r96, %r48;
	@%p1 bra 	$L__BB9_11;
	add.s32 	%r3, %r42, 1;
	mov.u32 	%r51, %nctaid.x;
	mul.lo.s32 	%r4, %r1, %r51;
	mul.lo.s32 	%r52, %r46, %r43;
	shl.b32 	%r5, %r52, 1;
	mul.lo.s32 	%r53, %r44, %r43;
	shl.b32 	%r6, %r53, 1;
	cvta.to.global.u64 	%rd9, %rd16;
	cvta.to.global.u64 	%rd10, %rd17;
	cvta.to.global.u64 	%rd11, %rd18;
$L__BB9_2:
	ld.param.u32 	%r95, [_Z43gpuKernelRadialSphericalHarmonicsPowerDerivIfEvPT_S1_S1_S1_S1_S1_S1_S1_S1_S1_S1_PiS2_iiiiiii_param_18];
	ld.param.u32 	%r94, [_Z43gpuKernelRadialSphericalHarmonicsPowerDerivIfEvPT_S1_S1_S1_S1_S1_S1_S1_S1_S1_S1_PiS2_iiiiiii_param_16];
	ld.param.u64 	%rd98, [_Z43gpuKernelRadialSphericalHarmonicsPowerDerivIfEvPT_S1_S1_S1_S1_S1_S1_S1_S1_S1_S1_PiS2_iiiiiii_param_12];
	ld.param.u64 	%rd97, [_Z43gpuKernelRadialSphericalHarmonicsPowerDerivIfEvPT_S1_S1_S1_S1_S1_S1_S1_S1_S1_S1_PiS2_iiiiiii_param_11];
	div.s32 	%r8, %r96, %r95;
	mul.lo.s32 	%r54, %r8, %r95;
	sub.s32 	%r55, %r96, %r54;
	div.s32 	%r10, %r55, %r46;
	mul.lo.s32 	%r56, %r10, %r46;
	sub.s32 	%r9, %r55, %r56;
	cvta.to.global.u64 	%rd29, %rd97;
	mul.wide.s32 	%rd30, %r8, 4;
	add.s64 	%rd31, %rd29, %rd30;
	ld.global.u32 	%r11, [%rd31];
	mul.wide.s32 	%rd32, %r94, 4;
	add.s64 	%rd33, %rd31, %rd32;
	ld.global.u32 	%r12, [%rd33];
	cvta.to.global.u64 	%rd34, %rd98;
	mul.wide.s32 	%rd35, %r9, 4;
	add.s64 	%rd12, %rd34, %rd35;
	ld.global.u32 	%r57, [%rd12+4];
	ld.global.u32 	%r58, [%rd12];
	sub.s32 	%r13, %r57, %r58;
	setp.lt.s32 	%p2, %r13, 1;
	@%p2 bra 	$L__BB9_10;
	mad.lo.s32 	%r60, %r8, %r3, %r10;
	mul.lo.s32 	%r14, %r60, %r44;
	shl.b32 	%r15, %r10, 1;
	mul.lo.s32 	%r16, %r10, %r10;
	mul.lo.s32 	%r61, %r43, %r16;
	add.s32 	%r62, %r61, %r43;
	add.s32 	%r63, %r11, %r62;
	mad.lo.s32 	%r17, %r46, %r63, %r9;
	mul.lo.s32 	%r18, %r44, %r63;
	add.s32 	%r64, %r11, %r61;
	mul.lo.s32 	%r19, %r44, %r64;
	mad.lo.s32 	%r20, %r46, %r64, %r9;
	add.s32 	%r65, %r12, %r62;
	mad.lo.s32 	%r21, %r46, %r65, %r9;
	mul.lo.s32 	%r22, %r44, %r65;
	add.s32 	%r66, %r12, %r61;
	mul.lo.s32 	%r23, %r44, %r66;
	mad.lo.s32 	%r24, %r46, %r66, %r9;
	mov.b32 	%r97, 0;
$L__BB9_4:
	setp.lt.s32 	%p3, %r10, 0;
	ld.global.u32 	%r67, [%rd12];
	add.s32 	%r68, %r97, %r14;
	add.s32 	%r69, %r68, %r67;
	mul.wide.s32 	%rd36, %r69, 4;
	add.s64 	%rd13, %rd9, %rd36;
	mov.b32 	%r70, 0;
	st.global.u32 	[%rd13], %r70;
	add.s64 	%rd14, %rd10, %rd36;
	st.global.u32 	[%rd14], %r70;
	add.s64 	%rd15, %rd11, %rd36;
	st.global.u32 	[%rd15], %r70;
	@%p3 bra 	$L__BB9_9;
	setp.lt.s32 	%p4, %r15, 1;
	mov.b32 	%r104, 0;
	@%p4 bra 	$L__BB9_8;
	shl.b32 	%r72, %r10, 1;
	neg.s32 	%r103, %r72;
	mov.u32 	%r98, %r24;
	mov.u32 	%r99, %r21;
	mov.u32 	%r100, %r20;
	mov.u32 	%r101, %r97;
	mov.u32 	%r102, %r17;
$L__BB9_7:
	ld.global.u32 	%r73, [%rd12];
	add.s32 	%r74, %r23, %r101;
	add.s32 	%r75, %r74, %r73;
	add.s32 	%r76, %r19, %r101;
	add.s32 	%r77, %r76, %r73;
	mul.wide.s32 	%rd37, %r98, 4;
	add.s64 	%rd38, %rd8, %rd37;
	ld.global.f32 	%f1, [%rd38];
	mul.wide.s32 	%rd39, %r77, 4;
	add.s64 	%rd40, %rd7, %rd39;
	ld.global.f32 	%f2, [%rd40];
	mul.wide.s32 	%rd41, %r75, 4;
	add.s64 	%rd42, %rd7, %rd41;
	ld.global.f32 	%f3, [%rd42];
	mul.wide.s32 	%rd43, %r100, 4;
	add.s64 	%rd44, %rd8, %rd43;
	ld.global.f32 	%f4, [%rd44];
	mul.f32 	%f5, %f3, %f4;
	fma.rn.f32 	%f6, %f1, %f2, %f5;
	add.s64 	%rd45, %rd6, %rd37;
	ld.global.f32 	%f7, [%rd45];
	add.s64 	%rd46, %rd5, %rd39;
	ld.global.f32 	%f8, [%rd46];
	fma.rn.f32 	%f9, %f7, %f8, %f6;
	add.s64 	%rd47, %rd5, %rd41;
	ld.global.f32 	%f10, [%rd47];
	add.s64 	%rd48, %rd6, %rd43;
	ld.global.f32 	%f11, [%rd48];
	fma.rn.f32 	%f12, %f10, %f11, %f9;
	ld.global.f32 	%f13, [%rd13];
	add.f32 	%f14, %f13, %f12;
	st.global.f32 	[%rd13], %f14;
	ld.global.f32 	%f15, [%rd38];
	add.s64 	%rd49, %rd4, %rd39;
	ld.global.f32 	%f16, [%rd49];
	add.s64 	%rd50, %rd4, %rd41;
	ld.global.f32 	%f17, [%rd50];
	ld.global.f32 	%f18, [%rd44];
	mul.f32 	%f19, %f17, %f18;
	fma.rn.f32 	%f20, %f15, %f16, %f19;
	ld.global.f32 	%f21, [%rd45];
	add.s64 	%rd51, %rd3, %rd39;
	ld.global.f32 	%f22, [%rd51];
	fma.rn.f32 	%f23, %f21, %f22, %f20;
	add.s64 	%rd52, %rd3, %rd41;
	ld.global.f32 	%f24, [%rd52];
	ld.global.f32 	%f25, [%rd48];
	fma.rn.f32 	%f26, %f24, %f25, %f23;
	ld.global.f32 	%f27, [%rd14];
	add.f32 	%f28, %f27, %f26;
	st.global.f32 	[%rd14], %f28;
	ld.global.f32 	%f29, [%rd38];
	add.s64 	%rd53, %rd2, %rd39;
	ld.global.f32 	%f30, [%rd53];
	add.s64 	%rd54, %rd2, %rd41;
	ld.global.f32 	%f31, [%rd54];
	ld.global.f32 	%f32, [%rd44];
	mul.f32 	%f33, %f31, %f32;
	fma.rn.f32 	%f34, %f29, %f30, %f33;
	ld.global.f32 	%f35, [%rd45];
	add.s64 	%rd55, %rd1, %rd39;
	ld.global.f32 	%f36, [%rd55];
	fma.rn.f32 	%f37, %f35, %f36, %f34;
	add.s64 	%rd56, %rd1, %rd41;
	ld.global.f32 	%f38, [%rd56];
	ld.global.f32 	%f39, [%rd48];
	fma.rn.f32 	%f40, %f38, %f39, %f37;
	ld.global.f32 	%f41, [%rd15];
	add.f32 	%f42, %f41, %f40;
	st.global.f32 	[%rd15], %f42;
	ld.global.u32 	%r78, [%rd12];
	add.s32 	%r79, %r22, %r101;
	add.s32 	%r80, %r79, %r78;
	add.s32 	%r81, %r18, %r101;
	add.s32 	%r82, %r81, %r78;
	mul.wide.s32 	%rd57, %r99, 4;
	add.s64 	%rd58, %rd8, %rd57;
	ld.global.f32 	%f43, [%rd58];
	mul.wide.s32 	%rd59, %r82, 4;
	add.s64 	%rd60, %rd7, %rd59;
	ld.global.f32 	%f44, [%rd60];
	mul.wide.s32 	%rd61, %r80, 4;
	add.s64 	%rd62, %rd7, %rd61;
	ld.global.f32 	%f45, [%rd62];
	mul.wide.s32 	%rd63, %r102, 4;
	add.s64 	%rd64, %rd8, %rd63;
	ld.global.f32 	%f46, [%rd64];
	mul.f32 	%f47, %f45, %f46;
	fma.rn.f32 	%f48, %f43, %f44, %f47;
	add.s64 	%rd65, %rd6, %rd57;
	ld.global.f32 	%f49, [%rd65];
	add.s64 	%rd66, %rd5, %rd59;
	ld.global.f32 	%f50, [%rd66];
	fma.rn.f32 	%f51, %f49, %f50, %f48;
	add.s64 	%rd67, %rd5, %rd61;
	ld.global.f32 	%f52, [%rd67];
	add.s64 	%rd68, %rd6, %rd63;
	ld.global.f32 	%f53, [%rd68];
	fma.rn.f32 	%f54, %f52, %f53, %f51;
	ld.global.f32 	%f55, [%rd13];
	add.f32 	%f56, %f55, %f54;
	st.global.f32 	[%rd13], %f56;
	ld.global.f32 	%f57, [%rd58];
	add.s64 	%rd69, %rd4, %rd59;
	ld.global.f32 	%f58, [%rd69];
	add.s64 	%rd70, %rd4, %rd61;
	ld.global.f32 	%f59, [%rd70];
	ld.global.f32 	%f60, [%rd64];
	mul.f32 	%f61, %f59, %f60;
	fma.rn.f32 	%f62, %f57, %f58, %f61;
	ld.global.f32 	%f63, [%rd65];
	add.s64 	%rd71, %rd3, %rd59;
	ld.global.f32 	%f64, [%rd71];
	fma.rn.f32 	%f65, %f63, %f64, %f62;
	add.s64 	%rd72, %rd3, %rd61;
	ld.global.f32 	%f66, [%rd72];
	ld.global.f32 	%f67, [%rd68];
	fma.rn.f32 	%f68, %f66, %f67, %f65;
	ld.global.f32 	%f69, [%rd14];
	add.f32 	%f70, %f69, %f68;
	st.global.f32 	[%rd14], %f70;
	ld.global.f32 	%f71, [%rd58];
	add.s64 	%rd73, %rd2, %rd59;
	ld.global.f32 	%f72, [%rd73];
	add.s64 	%rd74, %rd2, %rd61;
	ld.global.f32 	%f73, [%rd74];
	ld.global.f32 	%f74, [%rd64];
	mul.f32 	%f75, %f73, %f74;
	fma.rn.f32 	%f76, %f71, %f72, %f75;
	ld.global.f32 	%f77, [%rd65];
	add.s64 	%rd75, %rd1, %rd59;
	ld.global.f32 	%f78, [%rd75];
	fma.rn.f32 	%f79, %f77, %f78, %f76;
	add.s64 	%rd76, %rd1, %rd61;
	ld.global.f32 	%f80, [%rd76];
	ld.global.f32 	%f81, [%rd68];
	fma.rn.f32 	%f82, %f80, %f81, %f79;
	ld.global.f32 	%f83, [%rd15];
	add.f32 	%f84, %f83, %f82;
	st.global.f32 	[%rd15], %f84;
	add.s32 	%r103, %r103, 2;
	add.s32 	%r102, %r102, %r5;
	add.s32 	%r101, %r101, %r6;
	add.s32 	%r100, %r100, %r5;
	add.s32 	%r99, %r99, %r5;
	add.s32 	%r98, %r98, %r5;
	setp.ne.s32 	%p5, %r103, 0;
	mov.u32 	%r104, %r15;
	@%p5 bra 	$L__BB9_7;
$L__BB9_8:
	add.s32 	%r83, %r104, %r16;
	mul.lo.s32 	%r84, %r83, %r43;
	add.s32 	%r85, %r84, %r12;
	mad.lo.s32 	%r86, %r85, %r46, %r9;
	add.s32 	%r87, %r84, %r11;
	mad.lo.s32 	%r88, %r87, %r46, %r9;
	ld.global.u32 	%r89, [%rd12];
	mad.lo.s32 	%r90, %r85, %r44, %r97;
	add.s32 	%r91, %r90, %r89;
	mad.lo.s32 	%r92, %r87, %r44, %r97;
	add.s32 	%r93, %r92, %r89;
	mul.wide.s32 	%rd77, %r86, 4;
	add.s64 	%rd78, %rd8, %rd77;
	ld.global.f32 	%f85, [%rd78];
	mul.wide.s32 	%rd79, %r93, 4;
	add.s64 	%rd80, %rd7, %rd79;
	ld.global.f32 	%f86, [%rd80];
	mul.wide.s32 	%rd81, %r91, 4;
	add.s64 	%rd82, %rd7, %rd81;
	ld.global.f32 	%f87, [%rd82];
	mul.wide.s32 	%rd83, %r88, 4;
	add.s64 	%rd84, %rd8, %rd83;
	ld.global.f32 	%f88, [%rd84];
	mul.f32 	%f89, %f87, %f88;
	fma.rn.f32 	%f90, %f85, %f86, %f89;
	add.s64 	%rd85, %rd6, %rd77;
	ld.global.f32 	%f91, [%rd85];
	add.s64 	%rd86, %rd5, %rd79;
	ld.global.f32 	%f92, [%rd86];
	fma.rn.f32 	%f93, %f91, %f92, %f90;
	add.s64 	%rd87, %rd5, %rd81;
	ld.global.f32 	%f94, [%rd87];
	add.s64 	%rd88, %rd6, %rd83;
	ld.global.f32 	%f95, [%rd88];
	fma.rn.f32 	%f96, %f94, %f95, %f93;
	ld.global.f32 	%f97, [%rd13];
	add.f32 	%f98, %f97, %f96;
	st.global.f32 	[%rd13], %f98;
	ld.global.f32 	%f99, [%rd78];
	add.s64 	%rd89, %rd4, %rd79;
	ld.global.f32 	%f100, [%rd89];
	add.s64 	%rd90, %rd4, %rd81;
	ld.global.f32 	%f101, [%rd90];
	ld.global.f32 	%f102, [%rd84];
	mul.f32 	%f103, %f101, %f102;
	fma.rn.f32 	%f104, %f99, %f100, %f103;
	ld.global.f32 	%f105, [%rd85];
	add.s64 	%rd91, %rd3, %rd79;
	ld.global.f32 	%f106, [%rd91];
	fma.rn.f32 	%f107, %f105, %f106, %f104;
	add.s64 	%rd92, %rd3, %rd81;
	ld.global.f32 	%f108, [%rd92];
	ld.global.f32 	%f109, [%rd88];
	fma.rn.f32 	%f110, %f108, %f109, %f107;
	ld.global.f32 	%f111, [%rd14];
	add.f32 	%f112, %f111, %f110;
	st.global.f32 	[%rd14], %f112;
	ld.global.f32 	%f113, [%rd78];
	add.s64 	%rd93, %rd2, %rd79;
	ld.global.f32 	%f114, [%rd93];
	add.s64 	%rd94, %rd2, %rd81;
	ld.global.f32 	%f115, [%rd94];
	ld.global.f32 	%f116, [%rd84];
	mul.f32 	%f117, %f115, %f116;
	fma.rn.f32 	%f118, %f113, %f114, %f117;
	ld.global.f32 	%f119, [%rd85];
	add.s64 	%rd95, %rd1, %rd79;
	ld.global.f32 	%f120, [%rd95];
	fma.rn.f32 	%f121, %f119, %f120, %f118;
	add.s64 	%rd96, %rd1, %rd81;
	ld.global.f32 	%f122, [%rd96];
	ld.global.f32 	%f123, [%rd88];
	fma.rn.f32 	%f124, %f122, %f123, %f121;
	ld.global.f32 	%f125, [%rd15];
	add.f32 	%f126, %f125, %f124;
	st.global.f32 	[%rd15], %f126;
$L__BB9_9:
	add.s32 	%r97, %r97, 1;
	setp.ne.s32 	%p6, %r97, %r13;
	@%p6 bra 	$L__BB9_4;
$L__BB9_10:
	add.s32 	%r96, %r96, %r4;
	setp.lt.s32 	%p7, %r96, %r48;
	@%p7 bra 	$L__BB9_2;
$L__BB9_11:
	ret;

}
	// .globl	_Z43gpuKernelRadialSphericalHarmonicsBispectrumIdEvPT_S1_S1_S1_PiS2_S2_S2_iiiiiiii
.visible .entry _Z43gpuKernelRadialSphericalHarmonicsBispectrumIdEvPT_S1_S1_S1_PiS2_S2_S2_iiiiiiii(
	.param .u64 .ptr .align 1 _Z43gpuKernelRadialSphericalHarmonicsBispectrumIdEvPT_S1_S1_S1_PiS2_S2_S2_iiiiiiii_param_0,
	.param .u64 .ptr .align 1 _Z43gpuKernelRadialSphericalHarmonicsBispectrumIdEvPT_S1_S1_S1_PiS2_S2_S2_iiiiiiii_param_1,
	.param .u64 .ptr .align 1 _Z43gpuKernelRadialSphericalHarmonicsBispectrumIdEvPT_S1_S1_S1_PiS2_S2_S2_iiiiiiii_param_2,
	.param .u64 .ptr .align 1 _Z43gpuKernelRadialSphericalHarmonicsBispectrumIdEvPT_S1_S1_S1_PiS2_S2_S2_iiiiiiii_param_3,
	.param .u64 .ptr .align 1 _Z43gpuKernelRadialSphericalHarmonicsBispectrumIdEvPT_S1_S1_S1_PiS2_S2_S2_iiiiiiii_param_4,
	.param .u64 .ptr .align 1 _Z43gpuKernelRadialSphericalHarmonicsBispectrumIdEvPT_S1_S1_S1_PiS2_S2_S2_iiiiiiii_param_5,
	.param .u64 .ptr .align 1 _Z43gpuKernelRadialSphericalHarmonicsBispectrumIdEvPT_S1_S1_S1_PiS2_S2_S2_iiiiiiii_param_6,
	.param .u64 .ptr .align 1 _Z43gpuKernelRadialSphericalHarmonicsBispectrumIdEvPT_S1_S1_S1_PiS2_S2_S2_iiiiiiii_param_7,
	.param .u32 _Z43gpuKernelRadialSphericalHarmonicsBispectrumIdEvPT_S1_S1_S1_PiS2_S2_S2_iiiiiiii_param_8,
	.param .u32 _Z43gpuKernelRadialSphericalHarmonicsBispectrumIdEvPT_S1_S1_S1_PiS2_S2_S2_iiiiiiii_param_9,
	.param .u32 _Z43gpuKernelRadialSphericalHarmonicsBispectrumIdEvPT_S1_S1_S1_PiS2_S2_S2_iiiiiiii_param_10,
	.param .u32 _Z43gpuKernelRadialSphericalHarmonicsBispectrumIdEvPT_S1_S1_S1_PiS2_S2_S2_iiiiiiii_param_11,
	.param .u32 _Z43gpuKernelRadialSphericalHarmonicsBispectrumIdEvPT_S1_S1_S1_PiS2_S2_S2_iiiiiiii_param_12,
	.param .u32 _Z43gpuKernelRadialSphericalHarmonicsBispectrumIdEvPT_S1_S1_S1_PiS2_S2_S2_iiiiiiii_param_13,
	.param .u32 _Z43gpuKernelRadialSphericalHarmonicsBispectrumIdEvPT_S1_S1_S1_PiS2_S2_S2_iiiiiiii_param_14,
	.param .u32 _Z43gpuKernelRadialSphericalHarmonicsBispectrumIdEvPT_S1_S1_S1_PiS2_S2_S2_iiiiiiii_param_15
)
{
	.reg .pred 	%p<8>;
	.reg .b32 	%r<100>;
	.reg .b64 	%rd<85>;
	.reg .b64 	%fd<58>;

	ld.param.u64 	%rd11, [_Z43gpuKernelRadialSphericalHarmonicsBispectrumIdEvPT_S1_S1_S1_PiS2_S2_S2_iiiiiiii_param_1];
	ld.param.u64 	%rd12, [_Z43gpuKernelRadialSphericalHarmonicsBispectrumIdEvPT_S1_S1_S1_PiS2_S2_S2_iiiiiiii_param_2];
	ld.param.u64 	%rd13, [_Z43gpuKernelRadialSphericalHarmonicsBispectrumIdEvPT_S1_S1_S1_PiS2_S2_S2_iiiiiiii_param_3];
	ld.param.u64 	%rd14, [_Z43gpuKernelRadialSphericalHarmonicsBispectrumIdEvPT_S1_S1_S1_PiS2_S2_S2_iiiiiiii_param_6];
	ld.param.u32 	%r25, [_Z43gpuKernelRadialSphericalHarmonicsBispectrumIdEvPT_S1_S1_S1_PiS2_S2_S2_iiiiiiii_param_10];
	ld.param.u32 	%r26, [_Z43gpuKernelRadialSphericalHarmonicsBispectrumIdEvPT_S1_S1_S1_PiS2_S2_S2_iiiiiiii_param_12];
	ld.param.u32 	%r29, [_Z43gpuKernelRadialSphericalHarmonicsBispectrumIdEvPT_S1_S1_S1_PiS2_S2_S2_iiiiiiii_param_15];
	cvta.to.global.u64 	%rd1, %rd13;
	cvta.to.global.u64 	%rd2, %rd12;
	cvta.to.global.u64 	%rd3, %rd11;
	cvta.to.global.u64 	%rd4, %rd14;
	mov.u32 	%r30, %tid.x;
	mov.u32 	%r31, %ctaid.x;
	mov.u32 	%r32, %ntid.x;
	mad.lo.s32 	%r96, %r31, %r32, %r30;
	setp.ge.s32 	%p1, %r96, %r29;
	@%p1 bra 	$L__BB10_8;
$L__BB10_1:
	ld.param.u32 	%r95, [_Z43gpuKernelRadialSphericalHarmonicsBispectrumIdEvPT_S1_S1_S1_PiS2_S2_S2_iiiiiiii_param_14];
	ld.param.u32 	%r94, [_Z43gpuKernelRadialSphericalHarmonicsBispectrumIdEvPT_S1_S1_S1_PiS2_S2_S2_iiiiiiii_param_13];
	ld.param.u32 	%r91, [_Z43gpuKernelRadialSphericalHarmonicsBispectrumIdEvPT_S1_S1_S1_PiS2_S2_S2_iiiiiiii_param_8];
	ld.param.u64 	%rd84, [_Z43gpuKernelRadialSphericalHarmonicsBispectrumIdEvPT_S1_S1_S1_PiS2_S2_S2_iiiiiiii_param_7];
	ld.param.u64 	%rd83, [_Z43gpuKernelRadialSphericalHarmonicsBispectrumIdEvPT_S1_S1_S1_PiS2_S2_S2_iiiiiiii_param_5];
	ld.param.u64 	%rd82, [_Z43gpuKernelRadialSphericalHarmonicsBispectrumIdEvPT_S1_S1_S1_PiS2_S2_S2_iiiiiiii_param_4];
	ld.param.u64 	%rd81, [_Z43gpuKernelRadialSphericalHarmonicsBispectrumIdEvPT_S1_S1_S1_PiS2_S2_S2_iiiiiiii_param_0];
	div.s32 	%r33, %r96, %r95;
	mul.lo.s32 	%r34, %r33, %r95;
	sub.s32 	%r35, %r96, %r34;
	div.s32 	%r36, %r35, %r25;
	mul.lo.s32 	%r37, %r36, %r25;
	sub.s32 	%r3, %r35, %r37;
	cvta.to.global.u64 	%rd15, %rd82;
	mul.wide.s32 	%rd16, %r33, 4;
	add.s64 	%rd17, %rd15, %rd16;
	ld.global.u32 	%r4, [%rd17];
	mul.wide.s32 	%rd18, %r94, 4;
	add.s64 	%rd19, %rd17, %rd18;
	ld.global.u32 	%r5, [%rd19];
	cvta.to.global.u64 	%rd20, %rd83;
	mul.wide.s32 	%rd21, %r36, 4;
	add.s64 	%rd22, %rd20, %rd21;
	ld.global.u32 	%r6, [%rd22];
	mul.wide.s32 	%rd23, %r91, 4;
	add.s64 	%rd24, %rd22, %rd23;
	ld.global.u32 	%r7, [%rd24];
	add.s64 	%rd25, %rd24, %rd23;
	ld.global.u32 	%r8, [%rd25];
	cvta.to.global.u64 	%rd26, %rd84;
	add.s64 	%rd5, %rd26, %rd21;
	ld.global.u32 	%r9, [%rd5+4];
	ld.global.u32 	%r10, [%rd5];
	sub.s32 	%r11, %r9, %r10;
	mad.lo.s32 	%r38, %r33, %r91, %r36;
	mad.lo.s32 	%r39, %r38, %r25, %r3;
	cvta.to.global.u64 	%rd27, %rd81;
	mul.wide.s32 	%rd28, %r39, 8;
	add.s64 	%rd6, %rd27, %rd28;
	mov.b64 	%rd29, 0;
	st.global.u64 	[%rd6], %rd29;
	setp.lt.s32 	%p2, %r11, 1;
	@%p2 bra 	$L__BB10_7;
	mad.lo.s32 	%r12, %r8, %r8, %r8;
	mad.lo.s32 	%r13, %r7, %r7, %r7;
	mad.lo.s32 	%r14, %r6, %r6, %r6;
	add.s32 	%r41, %r10, 1;
	setp.eq.s32 	%p3, %r9, %r41;
	mov.b32 	%r99, 0;
	mov.f64 	%fd57, 0d0000000000000000;
	@%p3 bra 	$L__BB10_5;
	and.b32  	%r43, %r11, 2147483646;
	neg.s32 	%r98, %r43;
	mov.f64 	%fd57, 0d0000000000000000;
	mov.b32 	%r97, 1;
$L__BB10_4:
	ld.param.u32 	%r92, [_Z43gpuKernelRadialSphericalHarmonicsBispectrumIdEvPT_S1_S1_S1_PiS2_S2_S2_iiiiiiii_param_9];
	and.b32  	%r99, %r11, 2147483646;
	add.s32 	%r44, %r97, -1;
	ld.global.u32 	%r45, [%rd5];
	add.s32 	%r46, %r44, %r45;
	mul.wide.s32 	%rd30, %r46, 4;
	add.s64 	%rd31, %rd4, %rd30;
	ld.global.u32 	%r47, [%rd31];
	mul.wide.s32 	%rd32, %r92, 4;
	add.s64 	%rd33, %rd31, %rd32;
	ld.global.u32 	%r48, [%rd33];
	add.s64 	%rd34, %rd33, %rd32;
	ld.global.u32 	%r49, [%rd34];
	add.s32 	%r50, %r12, %r49;
	mad.lo.s32 	%r51, %r50, %r26, %r5;
	mad.lo.s32 	%r52, %r51, %r25, %r3;
	mul.wide.s32 	%rd35, %r52, 8;
	add.s64 	%rd36, %rd3, %rd35;
	ld.global.f64 	%fd6, [%rd36];
	add.s64 	%rd37, %rd2, %rd35;
	ld.global.f64 	%fd7, [%rd37];
	add.s32 	%r53, %r13, %r48;
	mad.lo.s32 	%r54, %r53, %r26, %r4;
	mad.lo.s32 	%r55, %r54, %r25, %r3;
	mul.wide.s32 	%rd38, %r55, 8;
	add.s64 	%rd39, %rd3, %rd38;
	ld.global.f64 	%fd8, [%rd39];
	add.s64 	%rd40, %rd2, %rd38;
	ld.global.f64 	%fd9, [%rd40];
	add.s32 	%r56, %r14, %r47;
	mad.lo.s32 	%r57, %r56, %r26, %r4;
	mad.lo.s32 	%r58, %r57, %r25, %r3;
	mul.wide.s32 	%rd41, %r58, 8;
	add.s64 	%rd42, %rd3, %rd41;
	ld.global.f64 	%fd10, [%rd42];
	add.s64 	%rd43, %rd2, %rd41;
	ld.global.f64 	%fd11, [%rd43];
	mul.wide.s32 	%rd44, %r46, 8;
	add.s64 	%rd45, %rd1, %rd44;
	ld.global.f64 	%fd12, [%rd45];
	mul.f64 	%fd13, %fd6, %fd8;
	mul.f64 	%fd14, %fd7, %fd8;
	mul.f64 	%fd15, %fd14, %fd11;
	fma.rn.f64 	%fd16, %fd13, %fd10, %fd15;
	mul.f64 	%fd17, %fd7, %fd10;
	fma.rn.f64 	%fd18, %fd9, %fd17, %fd16;
	mul.f64 	%fd19, %fd6, %fd9;
	mul.f64 	%fd20, %fd19, %fd11;
	sub.f64 	%fd21, %fd18, %fd20;
	fma.rn.f64 	%fd22, %fd12, %fd21, %fd57;
	st.global.f64 	[%rd6], %fd22;
	ld.global.u32 	%r59, [%rd5];
	cvt.s64.s32 	%rd46, %r59;
	cvt.s64.s32 	%rd47, %r44;
	add.s64 	%rd48, %rd46, %rd47;
	shl.b64 	%rd49, %rd48, 2;
	add.s64 	%rd50, %rd4, %rd49;
	ld.global.u32 	%r60, [%rd50+4];
	add.s32 	%r61, %r92, %r97;
	add.s32 	%r62, %r61, %r59;
	mul.wide.s32 	%rd51, %r62, 4;
	add.s64 	%rd52, %rd4, %rd51;
	ld.global.u32 	%r63, [%rd52];
	add.s64 	%rd53, %rd52, %rd32;
	ld.global.u32 	%r64, [%rd53];
	add.s32 	%r65, %r12, %r64;
	mad.lo.s32 	%r66, %r65, %r26, %r5;
	mad.lo.s32 	%r67, %r66, %r25, %r3;
	mul.wide.s32 	%rd54, %r67, 8;
	add.s64 	%rd55, %rd3, %rd54;
	ld.global.f64 	%fd23, [%rd55];
	add.s64 	%rd56, %rd2, %rd54;
	ld.global.f64 	%fd24, [%rd56];
	add.s32 	%r68, %r13, %r63;
	mad.lo.s32 	%r69, %r68, %r26, %r4;
	mad.lo.s32 	%r70, %r69, %r25, %r3;
	mul.wide.s32 	%rd57, %r70, 8;
	add.s64 	%rd58, %rd3, %rd57;
	ld.global.f64 	%fd25, [%rd58];
	add.s64 	%rd59, %rd2, %rd57;
	ld.global.f64 	%fd26, [%rd59];
	add.s32 	%r71, %r14, %r60;
	mad.lo.s32 	%r72, %r71, %r26, %r4;
	mad.lo.s32 	%r73, %r72, %r25, %r3;
	mul.wide.s32 	%rd60, %r73, 8;
	add.s64 	%rd61, %rd3, %rd60;
	ld.global.f64 	%fd27, [%rd61];
	add.s64 	%rd62, %rd2, %rd60;
	ld.global.f64 	%fd28, [%rd62];
	shl.b64 	%rd63, %rd48, 3;
	add.s64 	%rd64, %rd1, %rd63;
	ld.global.f64 	%fd29, [%rd64+8];
	mul.f64 	%fd30, %fd23, %fd25;
	mul.f64 	%fd31, %fd24, %fd25;
	mul.f64 	%fd32, %fd31, %fd28;
	fma.rn.f64 	%fd33, %fd30, %fd27, %fd32;
	mul.f64 	%fd34, %fd24, %fd27;
	fma.rn.f64 	%fd35, %fd26, %fd34, %fd33;
	mul.f64 	%fd36, %fd23, %fd26;
	mul.f64 	%fd37, %fd36, %fd28;
	sub.f64 	%fd38, %fd35, %fd37;
	fma.rn.f64 	%fd57, %fd29, %fd38, %fd22;
	st.global.f64 	[%rd6], %fd57;
	add.s32 	%r98, %r98, 2;
	add.s32 	%r97, %r97, 2;
	setp.ne.s32 	%p4, %r98, 0;
	@%p4 bra 	$L__BB10_4;
$L__BB10_5:
	and.b32  	%r74, %r11, 1;
	setp.eq.b32 	%p5, %r74, 1;
	not.pred 	%p6, %p5;
	@%p6 bra 	$L__BB10_7;
	ld.param.u32 	%r93, [_Z43gpuKernelRadialSphericalHarmonicsBispectrumIdEvPT_S1_S1_S1_PiS2_S2_S2_iiiiiiii_param_9];
	ld.global.u32 	%r75, [%rd5];
	add.s32 	%r76, %r75, %r99;
	mul.wide.s32 	%rd65, %r76, 4;
	add.s64 	%rd66, %rd4, %rd65;
	ld.global.u32 	%r77, [%rd66];
	mul.wide.s32 	%rd67, %r93, 4;
	add.s64 	%rd68, %rd66, %rd67;
	ld.global.u32 	%r78, [%rd68];
	add.s64 	%rd69, %rd68, %rd67;
	ld.global.u32 	%r79, [%rd69];
	add.s32 	%r80, %r12, %r79;
	mad.lo.s32 	%r81, %r80, %r26, %r5;
	mad.lo.s32 	%r82, %r81, %r25, %r3;
	mul.wide.s32 	%rd70, %r82, 8;
	add.s64 	%rd71, %rd3, %rd70;
	ld.global.f64 	%fd39, [%rd71];
	add.s64 	%rd72, %rd2, %rd70;
	ld.global.f64 	%fd40, [%rd72];
	add.s32 	%r83, %r13, %r78;
	mad.lo.s32 	%r84, %r83, %r26, %r4;
	mad.lo.s32 	%r85, %r84, %r25, %r3;
	mul.wide.s32 	%rd73, %r85, 8;
	add.s64 	%rd74, %rd3, %rd73;
	ld.global.f64 	%fd41, [%rd74];
	add.s64 	%rd75, %rd2, %rd73;
	ld.global.f64 	%fd42, [%rd75];
	add.s32 	%r86, %r14, %r77;
	mad.lo.s32 	%r87, %r86, %r26, %r4;
	mad.lo.s32 	%r88, %r87, %r25, %r3;
	mul.wide.s32 	%rd76, %r88, 8;
	add.s64 	%rd77, %rd3, %rd76;
	ld.global.f64 	%fd43, [%rd77];
	add.s64 	%rd78, %rd2, %rd76;
	ld.global.f64 	%fd44, [%rd78];
	mul.wide.s32 	%rd79, %r76, 8;
	add.s64 	%rd80, %rd1, %rd79;
	ld.global.f64 	%fd45, [%rd80];
	mul.f64 	%fd46, %fd39, %fd41;
	mul.f64 	%fd47, %fd40, %fd41;
	mul.f64 	%fd48, %fd47, %fd44;
	fma.rn.f64 	%fd49, %fd46, %fd43, %fd48;
	mul.f64 	%fd50, %fd40, %fd43;
	fma.rn.f64 	%fd51, %fd42, %fd50, %fd49;
	mul.f64 	%fd52, %fd39, %fd42;
	mul.f64 	%fd53, %fd52, %fd44;
	sub.f64 	%fd54, %fd51, %fd53;
	fma.rn.f64 	%fd55, %fd45, %fd54, %fd57;
	st.global.f64 	[%rd6], %fd55;
$L__BB10_7:
	mov.u32 	%r89, %ntid.x;
	mov.u32 	%r90, %nctaid.x;
	mad.lo.s32 	%r96, %r89, %r90, %r96;
	setp.lt.s32 	%p7, %r96, %r29;
	@%p7 bra 	$L__BB10_1;
$L__BB10_8:
	ret;

}
	// .globl	_Z43gpuKernelRadialSphericalHarmonicsBispectrumIfEvPT_S1_S1_S1_PiS2_S2_S2_iiiiiiii
.visible .entry _Z43gpuKernelRadialSphericalHarmonicsBispectrumIfEvPT_S1_S1_S1_PiS2_S2_S2_iiiiiiii(
	.param .u64 .ptr .align 1 _Z43gpuKernelRadialSphericalHarmonicsBispectrumIfEvPT_S1_S1_S1_PiS2_S2_S2_iiiiiiii_param_0,
	.param .u64 .ptr .align 1 _Z43gpuKernelRadialSphericalHarmonicsBispectrumIfEvPT_S1_S1_S1_PiS2_S2_S2_iiiiiiii_param_1,
	.param .u64 .ptr .align 1 _Z43gpuKernelRadialSphericalHarmonicsBispectrumIfEvPT_S1_S1_S1_PiS2_S2_S2_iiiiiiii_param_2,
	.param .u64 .ptr .align 1 _Z43gpuKernelRadialSphericalHarmonicsBispectrumIfEvPT_S1_S1_S1_PiS2_S2_S2_iiiiiiii_param_3,
	.param .u64 .ptr .align 1 _Z43gpuKernelRadialSphericalHarmonicsBispectrumIfEvPT_S1_S1_S1_PiS2_S2_S2_iiiiiiii_param_4,
	.param .u64 .ptr .align 1 _Z43gpuKernelRadialSphericalHarmonicsBispectrumIfEvPT_S1_S1_S1_PiS2_S2_S2_iiiiiiii_param_5,
	.param .u64 .ptr .align 1 _Z43gpuKernelRadialSphericalHarmonicsBispectrumIfEvPT_S1_S1_S1_PiS2_S2_S2_iiiiiiii_param_6,
	.param .u64 .ptr .align 1 _Z43gpuKernelRadialSphericalHarmonicsBispectrumIfEvPT_S1_S1_S1_PiS2_S2_S2_iiiiiiii_param_7,
	.param .u32 _Z43gpuKernelRadialSphericalHarmonicsBispectrumIfEvPT_S1_S1_S1_PiS2_S2_S2_iiiiiiii_param_8,
	.param .u32 _Z43gpuKernelRadialSphericalHarmonicsBispectrumIfEvPT_S1_S1_S1_PiS2_S2_S2_iiiiiiii_param_9,
	.param .u32 _Z43gpuKernelRadialSphericalHarmonicsBispectrumIfEvPT_S1_S1_S1_PiS2_S2_S2_iiiiiiii_param_10,
	.param .u32 _Z43gpuKernelRadialSphericalHarmonicsBispectrumIfEvPT_S1_S1_S1_PiS2_S2_S2_iiiiiiii_param_11,
	.param .u32 _Z43gpuKernelRadialSphericalHarmonicsBispectrumIfEvPT_S1_S1_S1_PiS2_S2_S2_iiiiiiii_param_12,
	.param .u32 _Z43gpuKernelRadialSphericalHarmonicsBispectrumIfEvPT_S1_S1_S1_PiS2_S2_S2_iiiiiiii_param_13,
	.param .u32 _Z43gpuKernelRadialSphericalHarmonicsBispectrumIfEvPT_S1_S1_S1_PiS2_S2_S2_iiiiiiii_param_14,
	.param .u32 _Z43gpuKernelRadialSphericalHarmonicsBispectrumIfEvPT_S1_S1_S1_PiS2_S2_S2_iiiiiiii_param_15
)
{
	.reg .pred 	%p<8>;
	.reg .b32 	%r<99>;
	.reg .b32 	%f<58>;
	.reg .b64 	%rd<78>;

	ld.param.u64 	%rd10, [_Z43gpuKernelRadialSphericalHarmonicsBispectrumIfEvPT_S1_S1_S1_PiS2_S2_S2_iiiiiiii_param_0];
	ld.param.u64 	%rd14, [_Z43gpuKernelRadialSphericalHarmonicsBispectrumIfEvPT_S1_S1_S1_PiS2_S2_S2_iiiiiiii_param_1];
	ld.param.u64 	%rd15, [_Z43gpuKernelRadialSphericalHarmonicsBispectrumIfEvPT_S1_S1_S1_PiS2_S2_S2_iiiiiiii_param_2];
	ld.param.u64 	%rd16, [_Z43gpuKernelRadialSphericalHarmonicsBispectrumIfEvPT_S1_S1_S1_PiS2_S2_S2_iiiiiiii_param_3];
	ld.param.u64 	%rd11, [_Z43gpuKernelRadialSphericalHarmonicsBispectrumIfEvPT_S1_S1_S1_PiS2_S2_S2_iiiiiiii_param_4];
	ld.param.u64 	%rd12, [_Z43gpuKernelRadialSphericalHarmonicsBispectrumIfEvPT_S1_S1_S1_PiS2_S2_S2_iiiiiiii_param_5];
	ld.param.u64 	%rd17, [_Z43gpuKernelRadialSphericalHarmonicsBispectrumIfEvPT_S1_S1_S1_PiS2_S2_S2_iiiiiiii_param_6];
	ld.param.u32 	%r26, [_Z43gpuKernelRadialSphericalHarmonicsBispectrumIfEvPT_S1_S1_S1_PiS2_S2_S2_iiiiiiii_param_9];
	ld.param.u32 	%r27, [_Z43gpuKernelRadialSphericalHarmonicsBispectrumIfEvPT_S1_S1_S1_PiS2_S2_S2_iiiiiiii_param_10];
	ld.param.u32 	%r28, [_Z43gpuKernelRadialSphericalHarmonicsBispectrumIfEvPT_S1_S1_S1_PiS2_S2_S2_iiiiiiii_param_12];
	ld.param.u32 	%r31, [_Z43gpuKernelRadialSphericalHarmonicsBispectrumIfEvPT_S1_S1_S1_PiS2_S2_S2_iiiiiiii_param_15];
	cvta.to.global.u64 	%rd1, %rd16;
	cvta.to.global.u64 	%rd2, %rd15;
	cvta.to.global.u64 	%rd3, %rd14;
	cvta.to.global.u64 	%rd4, %rd17;
	mov.u32 	%r32, %tid.x;
	mov.u32 	%r33, %ctaid.x;
	mov.u32 	%r1, %ntid.x;
	mad.lo.s32 	%r95, %r33, %r1, %r32;
	setp.ge.s32 	%p1, %r95, %r31;
	@%p1 bra 	$L__BB11_9;
	mov.u32 	%r34, %nctaid.x;
	mul.lo.s32 	%r3, %r1, %r34;
	cvta.to.global.u64 	%rd5, %rd11;
	cvta.to.global.u64 	%rd6, %rd12;
	cvta.to.global.u64 	%rd7, %rd10;
$L__BB11_2:
	ld.param.u32 	%r94, [_Z43gpuKernelRadialSphericalHarmonicsBispectrumIfEvPT_S1_S1_S1_PiS2_S2_S2_iiiiiiii_param_14];
	ld.param.u32 	%r93, [_Z43gpuKernelRadialSphericalHarmonicsBispectrumIfEvPT_S1_S1_S1_PiS2_S2_S2_iiiiiiii_param_13];
	ld.param.u32 	%r92, [_Z43gpuKernelRadialSphericalHarmonicsBispectrumIfEvPT_S1_S1_S1_PiS2_S2_S2_iiiiiiii_param_8];
	ld.param.u64 	%rd77, [_Z43gpuKernelRadialSphericalHarmonicsBispectrumIfEvPT_S1_S1_S1_PiS2_S2_S2_iiiiiiii_param_7];
	div.s32 	%r35, %r95, %r94;
	mul.lo.s32 	%r36, %r35, %r94;
	sub.s32 	%r37, %r95, %r36;
	div.s32 	%r38, %r37, %r27;
	mul.lo.s32 	%r39, %r38, %r27;
	sub.s32 	%r5, %r37, %r39;
	mul.wide.s32 	%rd18, %r35, 4;
	add.s64 	%rd19, %rd5, %rd18;
	ld.global.u32 	%r6, [%rd19];
	mul.wide.s32 	%rd20, %r93, 4;
	add.s64 	%rd21, %rd19, %rd20;
	ld.global.u32 	%r7, [%rd21];
	mul.wide.s32 	%rd22, %r38, 4;
	add.s64 	%rd23, %rd6, %rd22;
	ld.global.u32 	%r8, [%rd23];
	mul.wide.s32 	%rd24, %r92, 4;
	add.s64 	%rd25, %rd23, %rd24;
	ld.global.u32 	%r9, [%rd25];
	add.s64 	%rd26, %rd25, %rd24;
	ld.global.u32 	%r10, [%rd26];
	cvta.to.global.u64 	%rd27, %rd77;
	add.s64 	%rd8, %rd27, %rd22;
	ld.global.u32 	%r11, [%rd8+4];
	ld.global.u32 	%r12, [%rd8];
	sub.s32 	%r13, %r11, %r12;
	mad.lo.s32 	%r40, %r35, %r92, %r38;
	mad.lo.s32 	%r41, %r40, %r27, %r5;
	mul.wide.s32 	%rd28, %r41, 4;
	add.s64 	%rd9, %rd7, %rd28;
	mov.b32 	%r42, 0;
	st.global.u32 	[%rd9], %r42;
	setp.lt.s32 	%p2, %r13, 1;
	@%p2 bra 	$L__BB11_8;
	mad.lo.s32 	%r14, %r10, %r10, %r10;
	mad.lo.s32 	%r15, %r9, %r9, %r9;
	mad.lo.s32 	%r16, %r8, %r8, %r8;
	add.s32 	%r44, %r12, 1;
	setp.eq.s32 	%p3, %r11, %r44;
	mov.b32 	%r98, 0;
	mov.f32 	%f57, 0f00000000;
	@%p3 bra 	$L__BB11_6;
	and.b32  	%r46, %r13, 2147483646;
	neg.s32 	%r97, %r46;
	mov.f32 	%f57, 0f00000000;
	mov.b32 	%r96, 1;
$L__BB11_5:
	and.b32  	%r98, %r13, 2147483646;
	add.s32 	%r47, %r96, -1;
	ld.global.u32 	%r48, [%rd8];
	add.s32 	%r49, %r47, %r48;
	mul.wide.s32 	%rd29, %r49, 4;
	add.s64 	%rd30, %rd4, %rd29;
	ld.global.u32 	%r50, [%rd30];
	mul.wide.s32 	%rd31, %r26, 4;
	add.s64 	%rd32, %rd30, %rd31;
	ld.global.u32 	%r51, [%rd32];
	add.s64 	%rd33, %rd32, %rd31;
	ld.global.u32 	%r52, [%rd33];
	add.s32 	%r53, %r14, %r52;
	mad.lo.s32 	%r54, %r53, %r28, %r7;
	mad.lo.s32 	%r55, %r54, %r27, %r5;
	mul.wide.s32 	%rd34, %r55, 4;
	add.s64 	%rd35, %rd3, %rd34;
	ld.global.f32 	%f6, [%rd35];
	add.s64 	%rd36, %rd2, %rd34;
	ld.global.f32 	%f7, [%rd36];
	add.s32 	%r56, %r15, %r51;
	mad.lo.s32 	%r57, %r56, %r28, %r6;
	mad.lo.s32 	%r58, %r57, %r27, %r5;
	mul.wide.s32 	%rd37, %r58, 4;
	add.s64 	%rd38, %rd3, %rd37;
	ld.global.f32 	%f8, [%rd38];
	add.s64 	%rd39, %rd2, %rd37;
	ld.global.f32 	%f9, [%rd39];
	add.s32 	%r59, %r16, %r50;
	mad.lo.s32 	%r60, %r59, %r28, %r6;
	mad.lo.s32 	%r61, %r60, %r27, %r5;
	mul.wide.s32 	%rd40, %r61, 4;
	add.s64 	%rd41, %rd3, %rd40;
	ld.global.f32 	%f10, [%rd41];
	add.s64 	%rd42, %rd2, %rd40;
	ld.global.f32 	%f11, [%rd42];
	add.s64 	%rd43, %rd1, %rd29;
	ld.global.f32 	%f12, [%rd43];
	mul.f32 	%f13, %f6, %f8;
	mul.f32 	%f14, %f7, %f8;
	mul.f32 	%f15, %f14, %f11;
	fma.rn.f32 	%f16, %f13, %f10, %f15;
	mul.f32 	%f17, %f7, %f10;
	fma.rn.f32 	%f18, %f9, %f17, %f16;
	mul.f32 	%f19, %f6, %f9;
	mul.f32 	%f20, %f19, %f11;
	sub.f32 	%f21, %f18, %f20;
	fma.rn.f32 	%f22, %f12, %f21, %f57;
	st.global.f32 	[%rd9], %f22;
	ld.global.u32 	%r62, [%rd8];
	cvt.s64.s32 	%rd44, %r62;
	cvt.s64.s32 	%rd45, %r47;
	add.s64 	%rd46, %rd44, %rd45;
	shl.b64 	%rd47, %rd46, 2;
	add.s64 	%rd48, %rd4, %rd47;
	ld.global.u32 	%r63, [%rd48+4];
	add.s32 	%r64, %r26, %r96;
	add.s32 	%r65, %r64, %r62;
	mul.wide.s32 	%rd49, %r65, 4;
	add.s64 	%rd50, %rd4, %rd49;
	ld.global.u32 	%r66, [%rd50];
	add.s64 	%rd51, %rd50, %rd31;
	ld.global.u32 	%r67, [%rd51];
	add.s32 	%r68, %r14, %r67;
	mad.lo.s32 	%r69, %r68, %r28, %r7;
	mad.lo.s32 	%r70, %r69, %r27, %r5;
	mul.wide.s32 	%rd52, %r70, 4;
	add.s64 	%rd53, %rd3, %rd52;
	ld.global.f32 	%f23, [%rd53];
	add.s64 	%rd54, %rd2, %rd52;
	ld.global.f32 	%f24, [%rd54];
	add.s32 	%r71, %r15, %r66;
	mad.lo.s32 	%r72, %r71, %r28, %r6;
	mad.lo.s32 	%r73, %r72, %r27, %r5;
	mul.wide.s32 	%rd55, %r73, 4;
	add.s64 	%rd56, %rd3, %rd55;
	ld.global.f32 	%f25, [%rd56];
	add.s64 	%rd57, %rd2, %rd55;
	ld.global.f32 	%f26, [%rd57];
	add.s32 	%r74, %r16, %r63;
	mad.lo.s32 	%r75, %r74, %r28, %r6;
	mad.lo.s32 	%r76, %r75, %r27, %r5;
	mul.wide.s32 	%rd58, %r76, 4;
	add.s64 	%rd59, %rd3, %rd58;
	ld.global.f32 	%f27, [%rd59];
	add.s64 	%rd60, %rd2, %rd58;
	ld.global.f32 	%f28, [%rd60];
	add.s64 	%rd61, %rd1, %rd47;
	ld.global.f32 	%f29, [%rd61+4];
	mul.f32 	%f30, %f23, %f25;
	mul.f32 	%f31, %f24, %f25;
	mul.f32 	%f32, %f31, %f28;
	fma.rn.f32 	%f33, %f30, %f27, %f32;
	mul.f32 	%f34, %f24, %f27;
	fma.rn.f32 	%f35, %f26, %f34, %f33;
	mul.f32 	%f36, %f23, %f26;
	mul.f32 	%f37, %f36, %f28;
	sub.f32 	%f38, %f35, %f37;
	fma.rn.f32 	%f57, %f29, %f38, %f22;
	st.global.f32 	[%rd9], %f57;
	add.s32 	%r97, %r97, 2;
	add.s32 	%r96, %r96, 2;
	setp.ne.s32 	%p4, %r97, 0;
	@%p4 bra 	$L__BB11_5;
$L__BB11_6:
	and.b32  	%r77, %r13, 1;
	setp.eq.b32 	%p5, %r77, 1;
	not.pred 	%p6, %p5;
	@%p6 bra 	$L__BB11_8;
	ld.global.u32 	%r78, [%rd8];
	add.s32 	%r79, %r78, %r98;
	mul.wide.s32 	%rd62, %r79, 4;
	add.s64 	%rd63, %rd4, %rd62;
	ld.global.u32 	%r80, [%rd63];
	mul.wide.s32 	%rd64, %r26, 4;
	add.s64 	%rd65, %rd63, %rd64;
	ld.global.u32 	%r81, [%rd65];
	add.s64 	%rd66, %rd65, %rd64;
	ld.global.u32 	%r82, [%rd66];
	add.s32 	%r83, %r14, %r82;
	mad.lo.s32 	%r84, %r83, %r28, %r7;
	mad.lo.s32 	%r85, %r84, %r27, %r5;
	mul.wide.s32 	%rd67, %r85, 4;
	add.s64 	%rd68, %rd3, %rd67;
	ld.global.f32 	%f39, [%rd68];
	add.s64 	%rd69, %rd2, %rd67;
	ld.global.f32 	%f40, [%rd69];
	add.s32 	%r86, %r15, %r81;
	mad.lo.s32 	%r87, %r86, %r28, %r6;
	mad.lo.s32 	%r88, %r87, %r27, %r5;
	mul.wide.s32 	%rd70, %r88, 4;
	add.s64 	%rd71, %rd3, %rd70;
	ld.global.f32 	%f41, [%rd71];
	add.s64 	%rd72, %rd2, %rd70;
	ld.global.f32 	%f42, [%rd72];
	add.s32 	%r89, %r16, %r80;
	mad.lo.s32 	%r90, %r89, %r28, %r6;
	mad.lo.s32 	%r91, %r90, %r27, %r5;
	mul.wide.s32 	%rd73, %r91, 4;
	add.s64 	%rd74, %rd3, %rd73;
	ld.global.f32 	%f43, [%rd74];
	add.s64 	%rd75, %rd2, %rd73;
	ld.global.f32 	%f44, [%rd75];
	add.s64 	%rd76, %rd1, %rd62;
	ld.global.f32 	%f45, [%rd76];
	mul.f32 	%f46, %f39, %f41;
	mul.f32 	%f47, %f40, %f41;
	mul.f32 	%f48, %f47, %f44;
	fma.rn.f32 	%f49, %f46, %f43, %f48;
	mul.f32 	%f50, %f40, %f43;
	fma.rn.f32 	%f51, %f42, %f50, %f49;
	mul.f32 	%f52, %f39, %f42;
	mul.f32 	%f53, %f52, %f44;
	sub.f32 	%f54, %f51, %f53;
	fma.rn.f32 	%f55, %f45, %f54, %f57;
	st.global.f32 	[%rd9], %f55;
$L__BB11_8:
	add.s32 	%r95, %r95, %r3;
	setp.lt.s32 	%p7, %r95, %r31;
	@%p7 bra 	$L__BB11_2;
$L__BB11_9:
	ret;

}
	// .globl	_Z48gpuKernelRadialSphericalHarmonicsBispectrumDerivIdEvPT_S1_S1_S1_S1_S1_S1_S1_S1_S1_S1_S1_PiS2_S2_S2_S2_iiiiiiii
.visible .entry _Z48gpuKernelRadialSphericalHarmonicsBispectrumDerivIdEvPT_S1_S1_S1_S1_S1_S1_S1_S1_S1_S1_S1_PiS2_S2_S2_S2_iiiiiiii(
	.param .u64 .ptr .align 1 _Z48gpuKernelRadialSphericalHarmonicsBispectrumDerivIdEvPT_S1_S1_S1_S1_S1_S1_S1_S1_S1_S1_S1_PiS2_S2_S2_S2_iiiiiiii_param_0,
	.param .u64 .ptr .align 1 _Z48gpuKernelRadialSphericalHarmonicsBispectrumDerivIdEvPT_S1_S1_S1_S1_S1_S1_S1_S1_S1_S1_S1_PiS2_S2_S2_S2_iiiiiiii_param_1,
	.param .u64 .ptr .align 1 _Z48gpuKernelRadialSphericalHarmonicsBispectrumDerivIdEvPT_S1_S1_S1_S1_S1_S1_S1_S1_S1_S1_S1_PiS2_S2_S2_S2_iiiiiiii_param_2,
	.param .u64 .ptr .align 1 _Z48gpuKernelRadialSphericalHarmonicsBispectrumDerivIdEvPT_S1_S1_S1_S1_S1_S1_S1_S1_S1_S1_S1_PiS2_S2_S2_S2_iiiiiiii_param_3,
	.param .u64 .ptr .align 1 _Z48gpuKernelRadialSphericalHarmonicsBispectrumDerivIdEvPT_S1_S1_S1_S1_S1_S1_S1_S1_S1_S1_S1_PiS2_S2_S2_S2_iiiiiiii_param_4,
	.param .u64 .ptr .align 1 _Z48gpuKernelRadialSphericalHarmonicsBispectrumDerivIdEvPT_S1_S1_S1_S1_S1_S1_S1_S1_S1_S1_S1_PiS2_S2_S2_S2_iiiiiiii_param_5,
	.param .u64 .ptr .align 1 _Z48gpuKernelRadialSphericalHarmonicsBispectrumDerivIdEvPT_S1_S1_S1_S1_S1_S1_S1_S1_S1_S1_S1_PiS2_S2_S2_S2_iiiiiiii_param_6,
	.param .u64 .ptr .align 1 _Z48gpuKernelRadialSphericalHarmonicsBispectrumDerivIdEvPT_S1_S1_S1_S1_S1_S1_S1_S1_S1_S1_S1_PiS2_S2_S2_S2_iiiiiiii_param_7,
	.param .u64 .ptr .align 1 _Z48gpuKernelRadialSphericalHarmonicsBispectrumDerivIdEvPT_S1_S1_S1_S1_S1_S1_S1_S1_S1_S1_S1_PiS2_S2_S2_S2_iiiiiiii_param_8,
	.param .u64 .ptr .align 1 _Z48gpuKernelRadialSphericalHarmonicsBispectrumDerivIdEvPT_S1_S1_S1_S1_S1_S1_S1_S1_S1_S1_S1_PiS2_S2_S2_S2_iiiiiiii_param_9,
	.param .u64 .ptr .align 1 _Z48gpuKernelRadialSphericalHarmonicsBispectrumDerivIdEvPT_S1_S1_S1_S1_S1_S1_S1_S1_S1_S1_S1_PiS2_S2_S2_S2_iiiiiiii_param_10,
	.param .u64 .ptr .align 1 _Z48gpuKernelRadialSphericalHarmonicsBispectrumDerivIdEvPT_S1_S1_S1_S1_S1_S1_S1_S1_S1_S1_S1_PiS2_S2_S2_S2_iiiiiiii_param_11,
	.param .u64 .ptr .align 1 _Z48gpuKernelRadialSphericalHarmonicsBispectrumDerivIdEvPT_S1_S1_S1_S1_S1_S1_S1_S1_S1_S1_S1_PiS2_S2_S2_S2_iiiiiiii_param_12,
	.param .u64 .ptr .align 1 _Z48gpuKernelRadialSphericalHarmonicsBispectrumDerivIdEvPT_S1_S1_S1_S1_S1_S1_S1_S1_S1_S1_S1_PiS2_S2_S2_S2_iiiiiiii_param_13,
	.param .u64 .ptr .align 1 _Z48gpuKernelRadialSphericalHarmonicsBispectrumDerivIdEvPT_S1_S1_S1_S1_S1_S1_S1_S1_S1_S1_S1_PiS2_S2_S2_S2_iiiiiiii_param_14,
	.param .u64 .ptr .align 1 _Z48gpuKernelRadialSphericalHarmonicsBispectrumDerivIdEvPT_S1_S1_S1_S1_S1_S1_S1_S1_S1_S1_S1_PiS2_S2_S2_S2_iiiiiiii_param_15,
	.param .u64 .ptr .align 1 _Z48gpuKernelRadialSphericalHarmonicsBispectrumDerivIdEvPT_S1_S1_S1_S1_S1_S1_S1_S1_S1_S1_S1_PiS2_S2_S2_S2_iiiiiiii_param_16,
	.param .u32 _Z48gpuKernelRadialSphericalHarmonicsBispectrumDerivIdEvPT_S1_S1_S1_S1_S1_S1_S1_S1_S1_S1_S1_PiS2_S2_S2_S2_iiiiiiii_param_17,
	.param .u32 _Z48gpuKernelRadialSphericalHarmonicsBispectrumDerivIdEvPT_S1_S1_S1_S1_S1_S1_S1_S1_S1_S1_S1_PiS2_S2_S2_S2_iiiiiiii_param_18,
	.param .u32 _Z48gpuKernelRadialSphericalHarmonicsBispectrumDerivIdEvPT_S1_S1_S1_S1_S1_S1_S1_S1_S1_S1_S1_PiS2_S2_S2_S2_iiiiiiii_param_19,
	.param .u32 _Z48gpuKernelRadialSphericalHarmonicsBispectrumDerivIdEvPT_S1_S1_S1_S1_S1_S1_S1_S1_S1_S1_S1_PiS2_S2_S2_S2_iiiiiiii_param_20,
	.param .u32 _Z48gpuKernelRadialSphericalHarmonicsBispectrumDerivIdEvPT_S1_S1_S1_S1_S1_S1_S1_S1_S1_S1_S1_PiS2_S2_S2_S2_iiiiiiii_param_21,
	.param .u32 _Z48gpuKernelRadialSphericalHarmonicsBispectrumDerivIdEvPT_S1_S1_S1_S1_S1_S1_S1_S1_S1_S1_S1_PiS2_S2_S2_S2_iiiiiiii_param_22,
	.param .u32 _Z48gpuKernelRadialSphericalHarmonicsBispectrumDerivIdEvPT_S1_S1_S1_S1_S1_S1_S1_S1_S1_S1_S1_PiS2_S2_S2_S2_iiiiiiii_param_23,
	.param .u32 _Z48gpuKernelRadialSphericalHarmonicsBispectrumDerivIdEvPT_S1_S1_S1_S1_S1_S1_S1_S1_S1_S1_S1_PiS2_S2_S2_S2_iiiiiiii_param_24
)
{
	.reg .pred 	%p<7>;
	.reg .b32 	%r<74>;
	.reg .b64 	%rd<92>;
	.reg .b64 	%fd<105>;

	ld.param.u64 	%rd25, [_Z48gpuKernelRadialSphericalHarmonicsBispectrumDerivIdEvPT_S1_S1_S1_S1_S1_S1_S1_S1_S1_S1_S1_PiS2_S2_S2_S2_iiiiiiii_param_0];
	ld.param.u64 	%rd26, [_Z48gpuKernelRadialSphericalHarmonicsBispectrumDerivIdEvPT_S1_S1_S1_S1_S1_S1_S1_S1_S1_S1_S1_PiS2_S2_S2_S2_iiiiiiii_param_1];
	ld.param.u64 	%rd27, [_Z48gpuKernelRadialSphericalHarmonicsBispectrumDerivIdEvPT_S1_S1_S1_S1_S1_S1_S1_S1_S1_S1_S1_PiS2_S2_S2_S2_iiiiiiii_param_2];
	ld.param.u64 	%rd28, [_Z48gpuKernelRadialSphericalHarmonicsBispectrumDerivIdEvPT_S1_S1_S1_S1_S1_S1_S1_S1_S1_S1_S1_PiS2_S2_S2_S2_iiiiiiii_param_3];
	ld.param.u64 	%rd29, [_Z48gpuKernelRadialSphericalHarmonicsBispectrumDerivIdEvPT_S1_S1_S1_S1_S1_S1_S1_S1_S1_S1_S1_PiS2_S2_S2_S2_iiiiiiii_param_4];
	ld.param.u64 	%rd30, [_Z48gpuKernelRadialSphericalHarmonicsBispectrumDerivIdEvPT_S1_S1_S1_S1_S1_S1_S1_S1_S1_S1_S1_PiS2_S2_S2_S2_iiiiiiii_param_5];
	ld.param.u64 	%rd31, [_Z48gpuKernelRadialSphericalHarmonicsBispectrumDerivIdEvPT_S1_S1_S1_S1_S1_S1_S1_S1_S1_S1_S1_PiS2_S2_S2_S2_iiiiiiii_param_6];
	ld.param.u64 	%rd32, [_Z48gpuKernelRadialSphericalHarmonicsBispectrumDerivIdEvPT_S1_S1_S1_S1_S1_S1_S1_S1_S1_S1_S1_PiS2_S2_S2_S2_iiiiiiii_param_7];
	ld.param.u64 	%rd33, [_Z48gpuKernelRadialSphericalHarmonicsBispectrumDerivIdEvPT_S1_S1_S1_S1_S1_S1_S1_S1_S1_S1_S1_PiS2_S2_S2_S2_iiiiiiii_param_8];
	ld.param.u64 	%rd34, [_Z48gpuKernelRadialSphericalHarmonicsBispectrumDerivIdEvPT_S1_S1_S1_S1_S1_S1_S1_S1_S1_S1_S1_PiS2_S2_S2_S2_iiiiiiii_param_9];
	ld.param.u64 	%rd35, [_Z48gpuKernelRadialSphericalHarmonicsBispectrumDerivIdEvPT_S1_S1_S1_S1_S1_S1_S1_S1_S1_S1_S1_PiS2_S2_S2_S2_iiiiiiii_param_10];
	ld.param.u64 	%rd36, [_Z48gpuKernelRadialSphericalHarmonicsBispectrumDerivIdEvPT_S1_S1_S1_S1_S1_S1_S1_S1_S1_S1_S1_PiS2_S2_S2_S2_iiiiiiii_param_11];
	ld.param.u64 	%rd37, [_Z48gpuKernelRadialSphericalHarmonicsBispectrumDerivIdEvPT_S1_S1_S1_S1_S1_S1_S1_S1_S1_S1_S1_PiS2_S2_S2_S2_iiiiiiii_param_12];
	ld.param.u64 	%rd38, [_Z48gpuKernelRadialSphericalHarmonicsBispectrumDerivIdEvPT_S1_S1_S1_S1_S1_S1_S1_S1_S1_S1_S1_PiS2_S2_S2_S2_iiiiiiii_param_13];
	ld.param.u64 	%rd41, [_Z48gpuKernelRadialSphericalHarmonicsBispectrumDerivIdEvPT_S1_S1_S1_S1_S1_S1_S1_S1_S1_S1_S1_PiS2_S2_S2_S2_iiiiiiii_param_14];
	ld.param.u64 	%rd39, [_Z48gpuKernelRadialSphericalHarmonicsBispectrumDerivIdEvPT_S1_S1_S1_S1_S1_S1_S1_S1_S1_S1_S1_PiS2_S2_S2_S2_iiiiiiii_param_15];
	ld.param.u64 	%rd40, [_Z48gpuKernelRadialSphericalHarmonicsBispectrumDerivIdEvPT_S1_S1_S1_S1_S1_S1_S1_S1_S1_S1_S1_PiS2_S2_S2_S2_iiiiiiii_param_16];
	ld.param.u32 	%r23, [_Z48gpuKernelRadialSphericalHarmonicsBispectrumDerivIdEvPT_S1_S1_S1_S1_S1_S1_S1_S1_S1_S1_S1_PiS2_S2_S2_S2_iiiiiiii_param_17];
	ld.param.u32 	%r25, [_Z48gpuKernelRadialSphericalHarmonicsBispectrumDerivIdEvPT_S1_S1_S1_S1_S1_S1_S1_S1_S1_S1_S1_PiS2_S2_S2_S2_iiiiiiii_param_19];
	ld.param.u32 	%r26, [_Z48gpuKernelRadialSphericalHarmonicsBispectrumDerivIdEvPT_S1_S1_S1_S1_S1_S1_S1_S1_S1_S1_S1_PiS2_S2_S2_S2_iiiiiiii_param_20];
	ld.param.u32 	%r27, [_Z48gpuKernelRadialSphericalHarmonicsBispectrumDerivIdEvPT_S1_S1_S1_S1_S1_S1_S1_S1_S1_S1_S1_PiS2_S2_S2_S2_iiiiiiii_param_21];
	ld.param.u32 	%r29, [_Z48gpuKernelRadialSphericalHarmonicsBispectrumDerivIdEvPT_S1_S1_S1_S1_S1_S1_S1_S1_S1_S1_S1_PiS2_S2_S2_S2_iiiiiiii_param_23];
	ld.param.u32 	%r30, [_Z48gpuKernelRadialSphericalHarmonicsBispectrumDerivIdEvPT_S1_S1_S1_S1_S1_S1_S1_S1_S1_S1_S1_PiS2_S2_S2_S2_iiiiiiii_param_24];
	cvta.to.global.u64 	%rd1, %rd41;
	mov.u32 	%r31, %tid.x;
	mov.u32 	%r32, %ctaid.x;
	mov.u32 	%r1, %ntid.x;
	mad.lo.s32 	%r70, %r32, %r1, %r31;
	setp.ge.s32 	%p1, %r70, %r30;
	@%p1 bra 	$L__BB12_9;
	cvta.to.global.u64 	%rd2, %rd35;
	cvta.to.global.u64 	%rd3, %rd33;
	cvta.to.global.u64 	%rd4, %rd31;
	cvta.to.global.u64 	%rd5, %rd34;
	cvta.to.global.u64 	%rd6, %rd32;
	cvta.to.global.u64 	%rd7, %rd30;
	cvta.to.global.u64 	%rd8, %rd29;
	cvta.to.global.u64 	%rd9, %rd28;
	mov.u32 	%r33, %nctaid.x;
	mul.lo.s32 	%r3, %r1, %r33;
	mul.wide.s32 	%rd42, %r25, 4;
	add.s64 	%rd10, %rd1, %rd42;
	mul.wide.s32 	%rd43, %r25, 8;
	add.s64 	%rd11, %rd1, %rd43;
	cvta.to.global.u64 	%rd12, %rd37;
	cvta.to.global.u64 	%rd13, %rd38;
	cvta.to.global.u64 	%rd14, %rd39;
	cvta.to.global.u64 	%rd15, %rd40;
	cvta.to.global.u64 	%rd16, %rd25;
	cvta.to.global.u64 	%rd17, %rd26;
	cvta.to.global.u64 	%rd18, %rd27;
	cvta.to.global.u64 	%rd19, %rd36;
$L__BB12_2:
	rem.s32 	%r5, %r70, %r29;
	rem.s32 	%r6, %r5, %r23;
	mul.wide.s32 	%rd44, %r6, 4;
	add.s64 	%rd20, %rd15, %rd44;
	ld.global.u32 	%r34, [%rd20+4];
	ld.global.u32 	%r35, [%rd20];
	sub.s32 	%r7, %r34, %r35;
	setp.lt.s32 	%p2, %r7, 1;
	@%p2 bra 	$L__BB12_8;
	ld.param.u32 	%r69, [_Z48gpuKernelRadialSphericalHarmonicsBispectrumDerivIdEvPT_S1_S1_S1_S1_S1_S1_S1_S1_S1_S1_S1_PiS2_S2_S2_S2_iiiiiiii_param_22];
	ld.param.u32 	%r68, [_Z48gpuKernelRadialSphericalHarmonicsBispectrumDerivIdEvPT_S1_S1_S1_S1_S1_S1_S1_S1_S1_S1_S1_PiS2_S2_S2_S2_iiiiiiii_param_18];
	div.s32 	%r37, %r70, %r29;
	div.s32 	%r38, %r5, %r23;
	mul.wide.s32 	%rd45, %r37, 4;
	add.s64 	%rd46, %rd12, %rd45;
	ld.global.u32 	%r8, [%rd46];
	mul.wide.s32 	%rd47, %r69, 4;
	add.s64 	%rd48, %rd46, %rd47;
	ld.global.u32 	%r9, [%rd48];
	mul.wide.s32 	%rd49, %r38, 4;
	add.s64 	%rd50, %rd13, %rd49;
	mul.wide.s32 	%rd51, %r68, 4;
	add.s64 	%rd52, %rd50, %rd51;
	add.s64 	%rd21, %rd14, %rd49;
	ld.global.u32 	%r39, [%rd21+4];
	ld.global.u32 	%r40, [%rd21];
	add.s64 	%rd53, %rd52, %rd51;
	ld.global.u32 	%r41, [%rd53];
	ld.global.u32 	%r42, [%rd52];
	ld.global.u32 	%r43, [%rd50];
	mad.lo.s32 	%r44, %r37, %r68, %r38;
	mul.lo.s32 	%r10, %r44, %r27;
	mad.lo.s32 	%r11, %r41, %r41, %r41;
	mad.lo.s32 	%r12, %r42, %r42, %r42;
	mad.lo.s32 	%r13, %r43, %r43, %r43;
	sub.s32 	%r14, %r40, %r39;
	sub.s32 	%r15, %r39, %r40;
	mov.b32 	%r71, 0;
$L__BB12_4:
	setp.lt.s32 	%p3, %r15, 1;
	ld.global.u32 	%r45, [%rd20];
	add.s32 	%r46, %r71, %r10;
	add.s32 	%r47, %r46, %r45;
	mul.wide.s32 	%rd54, %r47, 8;
	add.s64 	%rd22, %rd16, %rd54;
	mov.b64 	%rd55, 0;
	st.global.u64 	[%rd22], %rd55;
	add.s64 	%rd23, %rd17, %rd54;
	st.global.u64 	[%rd23], %rd55;
	add.s64 	%rd24, %rd18, %rd54;
	st.global.u64 	[%rd24], %rd55;
	@%p3 bra 	$L__BB12_7;
	mov.b32 	%r73, 0;
	mov.u32 	%r72, %r14;
$L__BB12_6:
	ld.global.u32 	%r49, [%rd21];
	add.s32 	%r50, %r49, %r73;
	mul.wide.s32 	%rd56, %r50, 4;
	add.s64 	%rd57, %rd1, %rd56;
	ld.global.u32 	%r51, [%rd57];
	add.s64 	%rd58, %rd10, %rd56;
	ld.global.u32 	%r52, [%rd58];
	add.s64 	%rd59, %rd11, %rd56;
	ld.global.u32 	%r53, [%rd59];
	add.s32 	%r54, %r11, %r53;
	mad.lo.s32 	%r55, %r54, %r26, %r9;
	add.s32 	%r56, %r12, %r52;
	mad.lo.s32 	%r57, %r56, %r26, %r8;
	add.s32 	%r58, %r13, %r51;
	mad.lo.s32 	%r59, %r58, %r26, %r8;
	mad.lo.s32 	%r60, %r55, %r23, %r6;
	mad.lo.s32 	%r61, %r57, %r23, %r6;
	mad.lo.s32 	%r62, %r59, %r23, %r6;
	ld.global.u32 	%r63, [%rd20];
	add.s32 	%r64, %r63, %r71;
	mad.lo.s32 	%r65, %r55, %r27, %r64;
	mad.lo.s32 	%r66, %r57, %r27, %r64;
	mad.lo.s32 	%r67, %r59, %r27, %r64;
	mul.wide.s32 	%rd60, %r50, 8;
	add.s64 	%rd61, %rd19, %rd60;
	ld.global.f64 	%fd1, [%rd61];
	mul.wide.s32 	%rd62, %r60, 8;
	add.s64 	%rd63, %rd9, %rd62;
	ld.global.f64 	%fd2, [%rd63];
	add.s64 	%rd64, %rd8, %rd62;
	ld.global.f64 	%fd3, [%rd64];
	mul.wide.s32 	%rd65, %r61, 8;
	add.s64 	%rd66, %rd9, %rd65;
	ld.global.f64 	%fd4, [%rd66];
	add.s64 	%rd67, %rd8, %rd65;
	ld.global.f64 	%fd5, [%rd67];
	mul.wide.s32 	%rd68, %r62, 8;
	add.s64 	%rd69, %rd9, %rd68;
	ld.global.f64 	%fd6, [%rd69];
	add.s64 	%rd70, %rd8, %rd68;
	ld.global.f64 	%fd7, [%rd70];
	mul.wide.s32 	%rd71, %r65, 8;
	add.s64 	%rd72, %rd7, %rd71;
	ld.global.f64 	%fd8, [%rd72];
	add.s64 	%rd73, %rd6, %rd71;
	ld.global.f64 	%fd9, [%rd73];
	add.s64 	%rd74, %rd5, %rd71;
	ld.global.f64 	%fd10, [%rd74];
	add.s64 	%rd75, %rd4, %rd71;
	ld.global.f64 	%fd11, [%rd75];
	add.s64 	%rd76, %rd3, %rd71;
	ld.global.f64 	%fd12, [%rd76];
	add.s64 	%rd77, %rd2, %rd71;
	ld.global.f64 	%fd13, [%rd77];
	mul.wide.s32 	%rd78, %r66, 8;
	add.s64 	%rd79, %rd7, %rd78;
	ld.global.f64 	%fd14, [%rd79];
	add.s64 	%rd80, %rd6, %rd78;
	ld.global.f64 	%fd15, [%rd80];
	add.s64 	%rd81, %rd5, %rd78;
	ld.global.f64 	%fd16, [%rd81];
	add.s64 	%rd82, %rd4, %rd78;
	ld.global.f64 	%fd17, [%rd82];
	add.s64 	%rd83, %rd3, %rd78;
	ld.global.f64 	%fd18, [%rd83];
	add.s64 	%rd84, %rd2, %rd78;
	ld.global.f64 	%fd19, [%rd84];
	mul.wide.s32 	%rd85, %r67, 8;
	add.s64 	%rd86, %rd7, %rd85;
	ld.global.f64 	%fd20, [%rd86];
	add.s64 	%rd87, %rd6, %rd85;
	ld.global.f64 	%fd21, [%rd87];
	add.s64 	%rd88, %rd5, %rd85;
	ld.global.f64 	%fd22, [%rd88];
	add.s64 	%rd89, %rd4, %rd85;
	ld.global.f64 	%fd23, [%rd89];
	add.s64 	%rd90, %rd3, %rd85;
	ld.global.f64 	%fd24, [%rd90];
	add.s64 	%rd91, %rd2, %rd85;
	ld.global.f64 	%fd25, [%rd91];
	mul.f64 	%fd26, %fd4, %fd8;
	mul.f64 	%fd27, %fd2, %fd14;
	mul.f64 	%fd28, %fd6, %fd27;
	fma.rn.f64 	%fd29, %fd6, %fd26, %fd28;
	mul.f64 	%fd30, %fd2, %fd4;
	fma.rn.f64 	%fd31, %fd30, %fd20, %fd29;
	mul.f64 	%fd32, %fd3, %fd14;
	mul.f64 	%fd33, %fd7, %fd32;
	mul.f64 	%fd34, %fd4, %fd11;
	fma.rn.f64 	%fd35, %fd7, %fd34, %fd33;
	mul.f64 	%fd36, %fd3, %fd4;
	fma.rn.f64 	%fd37, %fd36, %fd23, %fd35;
	mul.f64 	%fd38, %fd3, %fd20;
	mul.f64 	%fd39, %fd5, %fd38;
	mul.f64 	%fd40, %fd6, %fd11;
	fma.rn.f64 	%fd41, %fd5, %fd40, %fd39;
	mul.f64 	%fd42, %fd3, %fd6;
	fma.rn.f64 	%fd43, %fd42, %fd17, %fd41;
	mul.f64 	%fd44, %fd5, %fd8;
	mul.f64 	%fd45, %fd2, %fd17;
	mul.f64 	%fd46, %fd7, %fd45;
	fma.rn.f64 	%fd47, %fd7, %fd44, %fd46;
	mul.f64 	%fd48, %fd2, %fd5;
	fma.rn.f64 	%fd49, %fd48, %fd23, %fd47;
	add.f64 	%fd50, %fd31, %fd37;
	add.f64 	%fd51, %fd43, %fd50;
	sub.f64 	%fd52, %fd51, %fd49;
	ld.global.f64 	%fd53, [%rd22];
	fma.rn.f64 	%fd54, %fd1, %fd52, %fd53;
	st.global.f64 	[%rd22], %fd54;
	mul.f64 	%fd55, %fd4, %fd9;
	mul.f64 	%fd56, %fd2, %fd15;
	mul.f64 	%fd57, %fd6, %fd56;
	fma.rn.f64 	%fd58, %fd6, %fd55, %fd57;
	fma.rn.f64 	%fd59, %fd30, %fd21, %fd58;
	mul.f64 	%fd60, %fd3, %fd15;
	mul.f64 	%fd61, %fd7, %fd60;
	mul.f64 	%fd62, %fd4, %fd12;
	fma.rn.f64 	%fd63, %fd7, %fd62, %fd61;
	fma.rn.f64 	%fd64, %fd36, %fd24, %fd63;
	mul.f64 	%fd65, %fd3, %fd21;
	mul.f64 	%fd66, %fd5, %fd65;
	mul.f64 	%fd67, %fd6, %fd12;
	fma.rn.f64 	%fd68, %fd5, %fd67, %fd66;
	fma.rn.f64 	%fd69, %fd42, %fd18, %fd68;
	mul.f64 	%fd70, %fd5, %fd9;
	mul.f64 	%fd71, %fd2, %fd18;
	mul.f64 	%fd72, %fd7, %fd71;
	fma.rn.f64 	%fd73, %fd7, %fd70, %fd72;
	fma.rn.f64 	%fd74, %fd48, %fd24, %fd73;
	add.f64 	%fd75, %fd59, %fd64;
	add.f64 	%fd76, %fd69, %fd75;
	sub.f64 	%fd77, %fd76, %fd74;
	ld.global.f64 	%fd78, [%rd23];
	fma.rn.f64 	%fd79, %fd1, %fd77, %fd78;
	st.global.f64 	[%rd23], %fd79;
	mul.f64 	%fd80, %fd4, %fd10;
	mul.f64 	%fd81, %fd2, %fd16;
	mul.f64 	%fd82, %fd6, %fd81;
	fma.rn.f64 	%fd83, %fd6, %fd80, %fd82;
	fma.rn.f64 	%fd84, %fd30, %fd22, %fd83;
	mul.f64 	%fd85, %fd3, %fd16;
	mul.f64 	%fd86, %fd7, %fd85;
	mul.f64 	%fd87, %fd4, %fd13;
	fma.rn.f64 	%fd88, %fd7, %fd87, %fd86;
	fma.rn.f64 	%fd89, %fd36, %fd25, %fd88;
	mul.f64 	%fd90, %fd3, %fd22;
	mul.f64 	%fd91, %fd5, %fd90;
	mul.f64 	%fd92, %fd6, %fd13;
	fma.rn.f64 	%fd93, %fd5, %fd92, %fd91;
	fma.rn.f64 	%fd94, %fd42, %fd19, %fd93;
	mul.f64 	%fd95, %fd5, %fd10;
	mul.f64 	%fd96, %fd2, %fd19;
	mul.f64 	%fd97, %fd7, %fd96;
	fma.rn.f64 	%fd98, %fd7, %fd95, %fd97;
	fma.rn.f64 	%fd99, %fd48, %fd25, %fd98;
	add.f64 	%fd100, %fd84, %fd89;
	add.f64 	%fd101, %fd94, %fd100;
	sub.f64 	%fd102, %fd101, %fd99;
	ld.global.f64 	%fd103, [%rd24];
	fma.rn.f64 	%fd104, %fd1, %fd102, %fd103;
	st.global.f64 	[%rd24], %fd104;
	add.s32 	%r73, %r73, 1;
	add.s32 	%r72, %r72, 1;
	setp.ne.s32 	%p4, %r72, 0;
	@%p4 bra 	$L__BB12_6;
$L__BB12_7:
	add.s32 	%r71, %r71, 1;
	setp.ne.s32 	%p5, %r71, %r7;
	@%p5 bra 	$L__BB12_4;
$L__BB12_8:
	add.s32 	%r70, %r70, %r3;
	setp.lt.s32 	%p6, %r70, %r30;
	@%p6 bra 	$L__BB12_2;
$L__BB12_9:
	ret;

}
	// .globl	_Z48gpuKernelRadialSphericalHarmonicsBispectrumDerivIfEvPT_S1_S1_S1_S1_S1_S1_S1_S1_S1_S1_S1_PiS2_S2_S2_S2_iiiiiiii
.visible .entry _Z48gpuKernelRadialSphericalHarmonicsBispectrumDerivIfEvPT_S1_S1_S1_S1_S1_S1_S1_S1_S1_S1_S1_PiS2_S2_S2_S2_iiiiiiii(
	.param .u64 .ptr .align 1 _Z48gpuKernelRadialSphericalHarmonicsBispectrumDerivIfEvPT_S1_S1_S1_S1_S1_S1_S1_S1_S1_S1_S1_PiS2_S2_S2_S2_iiiiiiii_param_0,
	.param .u64 .ptr .align 1 _Z48gpuKernelRadialSphericalHarmonicsBispectrumDerivIfEvPT_S1_S1_S1_S1_S1_S1_S1_S1_S1_S1_S1_PiS2_S2_S2_S2_iiiiiiii_param_1,
	.param .u64 .ptr .align 1 _Z48gpuKernelRadialSphericalHarmonicsBispectrumDerivIfEvPT_S1_S1_S1_S1_S1_S1_S1_S1_S1_S1_S1_PiS2_S2_S2_S2_iiiiiiii_param_2,
	.param .u64 .ptr .align 1 _Z48gpuKernelRadialSphericalHarmonicsBispectrumDerivIfEvPT_S1_S1_S1_S1_S1_S1_S1_S1_S1_S1_S1_PiS2_S2_S2_S2_iiiiiiii_param_3,
	.param .u64 .ptr .align 1 _Z48gpuKernelRadialSphericalHarmonicsBispectrumDerivIfEvPT_S1_S1_S1_S1_S1_S1_S1_S1_S1_S1_S1_PiS2_S2_S2_S2_iiiiiiii_param_4,
	.param .u64 .ptr .align 1 _Z48gpuKernelRadialSphericalHarmonicsBispectrumDerivIfEvPT_S1_S1_S1_S1_S1_S1_S1_S1_S1_S1_S1_PiS2_S2_S2_S2_iiiiiiii_param_5,
	.param .u64 .ptr .align 1 _Z48gpuKernelRadialSphericalHarmonicsBispectrumDerivIfEvPT_S1_S1_S1_S1_S1_S1_S1_S1_S1_S1_S1_PiS2_S2_S2_S2_iiiiiiii_param_6,
	.param .u64 .ptr .align 1 _Z48gpuKernelRadialSphericalHarmonicsBispectrumDerivIfEvPT_S1_S1_S1_S1_S1_S1_S1_S1_S1_S1_S1_PiS2_S2_S2_S2_iiiiiiii_param_7,
	.param .u64 .ptr .align 1 _Z48gpuKernelRadialSphericalHarmonicsBispectrumDerivIfEvPT_S1_S1_S1_S1_S1_S1_S1_S1_S1_S1_S1_PiS2_S2_S2_S2_iiiiiiii_param_8,
	.param .u64 .ptr .align 1 _Z48gpuKernelRadialSphericalHarmonicsBispectrumDerivIfEvPT_S1_S1_S1_S1_S1_S1_S1_S1_S1_S1_S1_PiS2_S2_S2_S2_iiiiiiii_param_9,
	.param .u64 .ptr .align 1 _Z48gpuKernelRadialSphericalHarmonicsBispectrumDerivIfEvPT_S1_S1_S1_S1_S1_S1_S1_S1_S1_S1_S1_PiS2_S2_S2_S2_iiiiiiii_param_10,
	.param .u64 .ptr .align 1 _Z48gpuKernelRadialSphericalHarmonicsBispectrumDerivIfEvPT_S1_S1_S1_S1_S1_S1_S1_S1_S1_S1_S1_PiS2_S2_S2_S2_iiiiiiii_param_11,
	.param .u64 .ptr .align 1 _Z48gpuKernelRadialSphericalHarmonicsBispectrumDerivIfEvPT_S1_S1_S1_S1_S1_S1_S1_S1_S1_S1_S1_PiS2_S2_S2_S2_iiiiiiii_param_12,
	.param .u64 .ptr .align 1 _Z48gpuKernelRadialSphericalHarmonicsBispectrumDerivIfEvPT_S1_S1_S1_S1_S1_S1_S1_S1_S1_S1_S1_PiS2_S2_S2_S2_iiiiiiii_param_13,
	.param .u64 .ptr .align 1 _Z48gpuKernelRadialSphericalHarmonicsBispectrumDerivIfEvPT_S1_S1_S1_S1_S1_S1_S1_S1_S1_S1_S1_PiS2_S2_S2_S2_iiiiiiii_param_14,
	.param .u64 .ptr .align 1 _Z48gpuKernelRadialSphericalHarmonicsBispectrumDerivIfEvPT_S1_S1_S1_S1_S1_S1_S1_S1_S1_S1_S1_PiS2_S2_S2_S2_iiiiiiii_param_15,
	.param .u64 .ptr .align 1 _Z48gpuKernelRadialSphericalHarmonicsBispectrumDerivIfEvPT_S1_S1_S1_S1_S1_S1_S1_S1_S1_S1_S1_PiS2_S2_S2_S2_iiiiiiii_param_16,
	.param .u32 _Z48gpuKernelRadialSphericalHarmonicsBispectrumDerivIfEvPT_S1_S1_S1_S1_S1_S1_S1_S1_S1_S1_S1_PiS2_S2_S2_S2_iiiiiiii_param_17,
	.param .u32 _Z48gpuKernelRadialSphericalHarmonicsBispectrumDerivIfEvPT_S1_S1_S1_S1_S1_S1_S1_S1_S1_S1_S1_PiS2_S2_S2_S2_iiiiiiii_param_18,
	.param .u32 _Z48gpuKernelRadialSphericalHarmonicsBispectrumDerivIfEvPT_S1_S1_S1_S1_S1_S1_S1_S1_S1_S1_S1_PiS2_S2_S2_S2_iiiiiiii_param_19,
	.param .u32 _Z48gpuKernelRadialSphericalHarmonicsBispectrumDerivIfEvPT_S1_S1_S1_S1_S1_S1_S1_S1_S1_S1_S1_PiS2_S2_S2_S2_iiiiiiii_param_20,
	.param .u32 _Z48gpuKernelRadialSphericalHarmonicsBispectrumDerivIfEvPT_S1_S1_S1_S1_S1_S1_S1_S1_S1_S1_S1_PiS2_S2_S2_S2_iiiiiiii_param_21,
	.param .u32 _Z48gpuKernelRadialSphericalHarmonicsBispectrumDerivIfEvPT_S1_S1_S1_S1_S1_S1_S1_S1_S1_S1_S1_PiS2_S2_S2_S2_iiiiiiii_param_22,
	.param .u32 _Z48gpuKernelRadialSphericalHarmonicsBispectrumDerivIfEvPT_S1_S1_S1_S1_S1_S1_S1_S1_S1_S1_S1_PiS2_S2_S2_S2_iiiiiiii_param_23,
	.param .u32 _Z48gpuKernelRadialSphericalHarmonicsBispectrumDerivIfEvPT_S1_S1_S1_S1_S1_S1_S1_S1_S1_S1_S1_PiS2_S2_S2_S2_iiiiiiii_param_24
)
{
	.reg .pred 	%p<7>;
	.reg .b32 	%r<79>;
	.reg .b32 	%f<105>;
	.reg .b64 	%rd<97>;

	ld.param.u64 	%rd21, [_Z48gpuKernelRadialSphericalHarmonicsBispectrumDerivIfEvPT_S1_S1_S1_S1_S1_S1_S1_S1_S1_S1_S1_PiS2_S2_S2_S2_iiiiiiii_param_3];
	ld.param.u64 	%rd22, [_Z48gpuKernelRadialSphericalHarmonicsBispectrumDerivIfEvPT_S1_S1_S1_S1_S1_S1_S1_S1_S1_S1_S1_PiS2_S2_S2_S2_iiiiiiii_param_4];
	ld.param.u64 	%rd23, [_Z48gpuKernelRadialSphericalHarmonicsBispectrumDerivIfEvPT_S1_S1_S1_S1_S1_S1_S1_S1_S1_S1_S1_PiS2_S2_S2_S2_iiiiiiii_param_5];
	ld.param.u64 	%rd24, [_Z48gpuKernelRadialSphericalHarmonicsBispectrumDerivIfEvPT_S1_S1_S1_S1_S1_S1_S1_S1_S1_S1_S1_PiS2_S2_S2_S2_iiiiiiii_param_6];
	ld.param.u64 	%rd25, [_Z48gpuKernelRadialSphericalHarmonicsBispectrumDerivIfEvPT_S1_S1_S1_S1_S1_S1_S1_S1_S1_S1_S1_PiS2_S2_S2_S2_iiiiiiii_param_7];
	ld.param.u64 	%rd26, [_Z48gpuKernelRadialSphericalHarmonicsBispectrumDerivIfEvPT_S1_S1_S1_S1_S1_S1_S1_S1_S1_S1_S1_PiS2_S2_S2_S2_iiiiiiii_param_8];
	ld.param.u64 	%rd27, [_Z48gpuKernelRadialSphericalHarmonicsBispectrumDerivIfEvPT_S1_S1_S1_S1_S1_S1_S1_S1_S1_S1_S1_PiS2_S2_S2_S2_iiiiiiii_param_9];
	ld.param.u64 	%rd28, [_Z48gpuKernelRadialSphericalHarmonicsBispectrumDerivIfEvPT_S1_S1_S1_S1_S1_S1_S1_S1_S1_S1_S1_PiS2_S2_S2_S2_iiiiiiii_param_10];
	ld.param.u64 	%rd29, [_Z48gpuKernelRadialSphericalHarmonicsBispectrumDerivIfEvPT_S1_S1_S1_S1_S1_S1_S1_S1_S1_S1_S1_PiS2_S2_S2_S2_iiiiiiii_param_11];
	ld.param.u64 	%rd34, [_Z48gpuKernelRadialSphericalHarmonicsBispectrumDerivIfEvPT_S1_S1_S1_S1_S1_S1_S1_S1_S1_S1_S1_PiS2_S2_S2_S2_iiiiiiii_param_14];
	ld.param.u32 	%r21, [_Z48gpuKernelRadialSphericalHarmonicsBispectrumDerivIfEvPT_S1_S1_S1_S1_S1_S1_S1_S1_S1_S1_S1_PiS2_S2_S2_S2_iiiiiiii_param_17];
	ld.param.u32 	%r23, [_Z48gpuKernelRadialSphericalHarmonicsBispectrumDerivIfEvPT_S1_S1_S1_S1_S1_S1_S1_S1_S1_S1_S1_PiS2_S2_S2_S2_iiiiiiii_param_19];
	ld.param.u32 	%r25, [_Z48gpuKernelRadialSphericalHarmonicsBispectrumDerivIfEvPT_S1_S1_S1_S1_S1_S1_S1_S1_S1_S1_S1_PiS2_S2_S2_S2_iiiiiiii_param_21];
	ld.param.u32 	%r28, [_Z48gpuKernelRadialSphericalHarmonicsBispectrumDerivIfEvPT_S1_S1_S1_S1_S1_S1_S1_S1_S1_S1_S1_PiS2_S2_S2_S2_iiiiiiii_param_24];
	cvta.to.global.u64 	%rd1, %rd34;
	mov.u32 	%r29, %tid.x;
	mov.u32 	%r30, %ctaid.x;
	mov.u32 	%r31, %ntid.x;
	mad.lo.s32 	%r75, %r30, %r31, %r29;
	setp.ge.s32 	%p1, %r75, %r28;
	@%p1 bra 	$L__BB13_9;
	cvta.to.global.u64 	%rd2, %rd28;
	cvta.to.global.u64 	%rd3, %rd26;
	cvta.to.global.u64 	%rd4, %rd24;
	cvta.to.global.u64 	%rd5, %rd27;
	cvta.to.global.u64 	%rd6, %rd25;
	cvta.to.global.u64 	%rd7, %rd23;
	cvta.to.global.u64 	%rd8, %rd22;
	cvta.to.global.u64 	%rd9, %rd21;
	mul.wide.s32 	%rd35, %r23, 4;
	add.s64 	%rd10, %rd1, %rd35;
	mul.wide.s32 	%rd36, %r23, 8;
	add.s64 	%rd11, %rd1, %rd36;
	cvta.to.global.u64 	%rd12, %rd29;
$L__BB13_2:
	ld.param.u32 	%r72, [_Z48gpuKernelRadialSphericalHarmonicsBispectrumDerivIfEvPT_S1_S1_S1_S1_S1_S1_S1_S1_S1_S1_S1_PiS2_S2_S2_S2_iiiiiiii_param_23];
	ld.param.u64 	%rd96, [_Z48gpuKernelRadialSphericalHarmonicsBispectrumDerivIfEvPT_S1_S1_S1_S1_S1_S1_S1_S1_S1_S1_S1_PiS2_S2_S2_S2_iiiiiiii_param_16];
	rem.s32 	%r3, %r75, %r72;
	rem.s32 	%r4, %r3, %r21;
	cvta.to.global.u64 	%rd37, %rd96;
	mul.wide.s32 	%rd38, %r4, 4;
	add.s64 	%rd13, %rd37, %rd38;
	ld.global.u32 	%r32, [%rd13+4];
	ld.global.u32 	%r33, [%rd13];
	sub.s32 	%r5, %r32, %r33;
	setp.lt.s32 	%p2, %r5, 1;
	@%p2 bra 	$L__BB13_8;
	ld.param.u32 	%r73, [_Z48gpuKernelRadialSphericalHarmonicsBispectrumDerivIfEvPT_S1_S1_S1_S1_S1_S1_S1_S1_S1_S1_S1_PiS2_S2_S2_S2_iiiiiiii_param_23];
	ld.param.u32 	%r71, [_Z48gpuKernelRadialSphericalHarmonicsBispectrumDerivIfEvPT_S1_S1_S1_S1_S1_S1_S1_S1_S1_S1_S1_PiS2_S2_S2_S2_iiiiiiii_param_22];
	ld.param.u32 	%r69, [_Z48gpuKernelRadialSphericalHarmonicsBispectrumDerivIfEvPT_S1_S1_S1_S1_S1_S1_S1_S1_S1_S1_S1_PiS2_S2_S2_S2_iiiiiiii_param_18];
	ld.param.u64 	%rd95, [_Z48gpuKernelRadialSphericalHarmonicsBispectrumDerivIfEvPT_S1_S1_S1_S1_S1_S1_S1_S1_S1_S1_S1_PiS2_S2_S2_S2_iiiiiiii_param_15];
	ld.param.u64 	%rd94, [_Z48gpuKernelRadialSphericalHarmonicsBispectrumDerivIfEvPT_S1_S1_S1_S1_S1_S1_S1_S1_S1_S1_S1_PiS2_S2_S2_S2_iiiiiiii_param_13];
	ld.param.u64 	%rd93, [_Z48gpuKernelRadialSphericalHarmonicsBispectrumDerivIfEvPT_S1_S1_S1_S1_S1_S1_S1_S1_S1_S1_S1_PiS2_S2_S2_S2_iiiiiiii_param_12];
	div.s32 	%r35, %r75, %r73;
	div.s32 	%r36, %r3, %r21;
	cvta.to.global.u64 	%rd39, %rd93;
	mul.wide.s32 	%rd40, %r35, 4;
	add.s64 	%rd41, %rd39, %rd40;
	ld.global.u32 	%r6, [%rd41];
	mul.wide.s32 	%rd42, %r71, 4;
	add.s64 	%rd43, %rd41, %rd42;
	ld.global.u32 	%r7, [%rd43];
	cvta.to.global.u64 	%rd44, %rd94;
	mul.wide.s32 	%rd45, %r36, 4;
	add.s64 	%rd46, %rd44, %rd45;
	mul.wide.s32 	%rd47, %r69, 4;
	add.s64 	%rd48, %rd46, %rd47;
	cvta.to.global.u64 	%rd49, %rd95;
	add.s64 	%rd14, %rd49, %rd45;
	ld.global.u32 	%r37, [%rd14+4];
	ld.global.u32 	%r38, [%rd14];
	add.s64 	%rd50, %rd48, %rd47;
	ld.global.u32 	%r39, [%rd50];
	ld.global.u32 	%r40, [%rd48];
	ld.global.u32 	%r41, [%rd46];
	mad.lo.s32 	%r42, %r35, %r69, %r36;
	mul.lo.s32 	%r8, %r42, %r25;
	mad.lo.s32 	%r9, %r39, %r39, %r39;
	mad.lo.s32 	%r10, %r40, %r40, %r40;
	mad.lo.s32 	%r11, %r41, %r41, %r41;
	sub.s32 	%r12, %r38, %r37;
	sub.s32 	%r13, %r37, %r38;
	mov.b32 	%r76, 0;
$L__BB13_4:
	ld.param.u64 	%rd92, [_Z48gpuKernelRadialSphericalHarmonicsBispectrumDerivIfEvPT_S1_S1_S1_S1_S1_S1_S1_S1_S1_S1_S1_PiS2_S2_S2_S2_iiiiiiii_param_2];
	ld.param.u64 	%rd91, [_Z48gpuKernelRadialSphericalHarmonicsBispectrumDerivIfEvPT_S1_S1_S1_S1_S1_S1_S1_S1_S1_S1_S1_PiS2_S2_S2_S2_iiiiiiii_param_1];
	ld.param.u64 	%rd90, [_Z48gpuKernelRadialSphericalHarmonicsBispectrumDerivIfEvPT_S1_S1_S1_S1_S1_S1_S1_S1_S1_S1_S1_PiS2_S2_S2_S2_iiiiiiii_param_0];
	setp.lt.s32 	%p3, %r13, 1;
	ld.global.u32 	%r43, [%rd13];
	add.s32 	%r44, %r76, %r8;
	add.s32 	%r45, %r44, %r43;
	cvta.to.global.u64 	%rd51, %rd90;
	mul.wide.s32 	%rd52, %r45, 4;
	add.s64 	%rd15, %rd51, %rd52;
	mov.b32 	%r46, 0;
	st.global.u32 	[%rd15], %r46;
	cvta.to.global.u64 	%rd53, %rd91;
	add.s64 	%rd16, %rd53, %rd52;
	st.global.u32 	[%rd16], %r46;
	cvta.to.global.u64 	%rd54, %rd92;
	add.s64 	%rd17, %rd54, %rd52;
	st.global.u32 	[%rd17], %r46;
	@%p3 bra 	$L__BB13_7;
	mov.b32 	%r78, 0;
	mov.u32 	%r77, %r12;
$L__BB13_6:
	ld.param.u32 	%r70, [_Z48gpuKernelRadialSphericalHarmonicsBispectrumDerivIfEvPT_S1_S1_S1_S1_S1_S1_S1_S1_S1_S1_S1_PiS2_S2_S2_S2_iiiiiiii_param_20];
	ld.global.u32 	%r48, [%rd14];
	add.s32 	%r49, %r48, %r78;
	mul.wide.s32 	%rd55, %r49, 4;
	add.s64 	%rd56, %rd1, %rd55;
	ld.global.u32 	%r50, [%rd56];
	add.s64 	%rd57, %rd10, %rd55;
	ld.global.u32 	%r51, [%rd57];
	add.s64 	%rd58, %rd11, %rd55;
	ld.global.u32 	%r52, [%rd58];
	add.s32 	%r53, %r9, %r52;
	mad.lo.s32 	%r54, %r53, %r70, %r7;
	add.s32 	%r55, %r10, %r51;
	mad.lo.s32 	%r56, %r55, %r70, %r6;
	add.s32 	%r57, %r11, %r50;
	mad.lo.s32 	%r58, %r57, %r70, %r6;
	mad.lo.s32 	%r59, %r54, %r21, %r4;
	mad.lo.s32 	%r60, %r56, %r21, %r4;
	mad.lo.s32 	%r61, %r58, %r21, %r4;
	ld.global.u32 	%r62, [%rd13];
	add.s32 	%r63, %r62, %r76;
	mad.lo.s32 	%r64, %r54, %r25, %r63;
	mad.lo.s32 	%r65, %r56, %r25, %r63;
	mad.lo.s32 	%r66, %r58, %r25, %r63;
	add.s64 	%rd59, %rd12, %rd55;
	ld.global.f32 	%f1, [%rd59];
	mul.wide.s32 	%rd60, %r59, 4;
	add.s64 	%rd61, %rd9, %rd60;
	ld.global.f32 	%f2, [%rd61];
	add.s64 	%rd62, %rd8, %rd60;
	ld.global.f32 	%f3, [%rd62];
	mul.wide.s32 	%rd63, %r60, 4;
	add.s64 	%rd64, %rd9, %rd63;
	ld.global.f32 	%f4, [%rd64];
	add.s64 	%rd65, %rd8, %rd63;
	ld.global.f32 	%f5, [%rd65];
	mul.wide.s32 	%rd66, %r61, 4;
	add.s64 	%rd67, %rd9, %rd66;
	ld.global.f32 	%f6, [%rd67];
	add.s64 	%rd68, %rd8, %rd66;
	ld.global.f32 	%f7, [%rd68];
	mul.wide.s32 	%rd69, %r64, 4;
	add.s64 	%rd70, %rd7, %rd69;
	ld.global.f32 	%f8, [%rd70];
	add.s64 	%rd71, %rd6, %rd69;
	ld.global.f32 	%f9, [%rd71];
	add.s64 	%rd72, %rd5, %rd69;
	ld.global.f32 	%f10, [%rd72];
	add.s64 	%rd73, %rd4, %rd69;
	ld.global.f32 	%f11, [%rd73];
	add.s64 	%rd74, %rd3, %rd69;
	ld.global.f32 	%f12, [%rd74];
	add.s64 	%rd75, %rd2, %rd69;
	ld.global.f32 	%f13, [%rd75];
	mul.wide.s32 	%rd76, %r65, 4;
	add.s64 	%rd77, %rd7, %rd76;
	ld.global.f32 	%f14, [%rd77];
	add.s64 	%rd78, %rd6, %rd76;
	ld.global.f32 	%f15, [%rd78];
	add.s64 	%rd79, %rd5, %rd76;
	ld.global.f32 	%f16, [%rd79];
	add.s64 	%rd80, %rd4, %rd76;
	ld.global.f32 	%f17, [%rd80];
	add.s64 	%rd81, %rd3, %rd76;
	ld.global.f32 	%f18, [%rd81];
	add.s64 	%rd82, %rd2, %rd76;
	ld.global.f32 	%f19, [%rd82];
	mul.wide.s32 	%rd83, %r66, 4;
	add.s64 	%rd84, %rd7, %rd83;
	ld.global.f32 	%f20, [%rd84];
	add.s64 	%rd85, %rd6, %rd83;
	ld.global.f32 	%f21, [%rd85];
	add.s64 	%rd86, %rd5, %rd83;
	ld.global.f32 	%f22, [%rd86];
	add.s64 	%rd87, %rd4, %rd83;
	ld.global.f32 	%f23, [%rd87];
	add.s64 	%rd88, %rd3, %rd83;
	ld.global.f32 	%f24, [%rd88];
	add.s64 	%rd89, %rd2, %rd83;
	ld.global.f32 	%f25, [%rd89];
	mul.f32 	%f26, %f4, %f8;
	mul.f32 	%f27, %f2, %f14;
	mul.f32 	%f28, %f6, %f27;
	fma.rn.f32 	%f29, %f6, %f26, %f28;
	mul.f32 	%f30, %f2, %f4;
	fma.rn.f32 	%f31, %f30, %f20, %f29;
	mul.f32 	%f32, %f3, %f14;
	mul.f32 	%f33, %f7, %f32;
	mul.f32 	%f34, %f4, %f11;
	fma.rn.f32 	%f35, %f7, %f34, %f33;
	mul.f32 	%f36, %f3, %f4;
	fma.rn.f32 	%f37, %f36, %f23, %f35;
	mul.f32 	%f38, %f3, %f20;
	mul.f32 	%f39, %f5, %f38;
	mul.f32 	%f40, %f6, %f11;
	fma.rn.f32 	%f41, %f5, %f40, %f39;
	mul.f32 	%f42, %f3, %f6;
	fma.rn.f32 	%f43, %f42, %f17, %f41;
	mul.f32 	%f44, %f5, %f8;
	mul.f32 	%f45, %f2, %f17;
	mul.f32 	%f46, %f7, %f45;
	fma.rn.f32 	%f47, %f7, %f44, %f46;
	mul.f32 	%f48, %f2, %f5;
	fma.rn.f32 	%f49, %f48, %f23, %f47;
	add.f32 	%f50, %f31, %f37;
	add.f32 	%f51, %f43, %f50;
	sub.f32 	%f52, %f51, %f49;
	ld.global.f32 	%f53, [%rd15];
	fma.rn.f32 	%f54, %f1, %f52, %f53;
	st.global.f32 	[%rd15], %f54;
	mul.f32 	%f55, %f4, %f9;
	mul.f32 	%f56, %f2, %f15;
	mul.f32 	%f57, %f6, %f56;
	fma.rn.f32 	%f58, %f6, %f55, %f57;
	fma.rn.f32 	%f59, %f30, %f21, %f58;
	mul.f32 	%f60, %f3, %f15;
	mul.f32 	%f61, %f7, %f60;
	mul.f32 	%f62, %f4, %f12;
	fma.rn.f32 	%f63, %f7, %f62, %f61;
	fma.rn.f32 	%f64, %f36, %f24, %f63;
	mul.f32 	%f65, %f3, %f21;
	mul.f32 	%f66, %f5, %f65;
	mul.f32 	%f67, %f6, %f12;
	fma.rn.f32 	%f68, %f5, %f67, %f66;
	fma.rn.f32 	%f69, %f42, %f18, %f68;
	mul.f32 	%f70, %f5, %f9;
	mul.f32 	%f71, %f2, %f18;
	mul.f32 	%f72, %f7, %f71;
	fma.rn.f32 	%f73, %f7, %f70, %f72;
	fma.rn.f32 	%f74, %f48, %f24, %f73;
	add.f32 	%f75, %f59, %f64;
	add.f32 	%f76, %f69, %f75;
	sub.f32 	%f77, %f76, %f74;
	ld.global.f32 	%f78, [%rd16];
	fma.rn.f32 	%f79, %f1, %f77, %f78;
	st.global.f32 	[%rd16], %f79;
	mul.f32 	%f80, %f4, %f10;
	mul.f32 	%f81, %f2, %f16;
	mul.f32 	%f82, %f6, %f81;
	fma.rn.f32 	%f83, %f6, %f80, %f82;
	fma.rn.f32 	%f84, %f30, %f22, %f83;
	mul.f32 	%f85, %f3, %f16;
	mul.f32 	%f86, %f7, %f85;
	mul.f32 	%f87, %f4, %f13;
	fma.rn.f32 	%f88, %f7, %f87, %f86;
	fma.rn.f32 	%f89, %f36, %f25, %f88;
	mul.f32 	%f90, %f3, %f22;
	mul.f32 	%f91, %f5, %f90;
	mul.f32 	%f92, %f6, %f13;
	fma.rn.f32 	%f93, %f5, %f92, %f91;
	fma.rn.f32 	%f94, %f42, %f19, %f93;
	mul.f32 	%f95, %f5, %f10;
	mul.f32 	%f96, %f2, %f19;
	mul.f32 	%f97, %f7, %f96;
	fma.rn.f32 	%f98, %f7, %f95, %f97;
	fma.rn.f32 	%f99, %f48, %f25, %f98;
	add.f32 	%f100, %f84, %f89;
	add.f32 	%f101, %f94, %f100;
	sub.f32 	%f102, %f101, %f99;
	ld.global.f32 	%f103, [%rd17];
	fma.rn.f32 	%f104, %f1, %f102, %f103;
	st.global.f32 	[%rd17], %f104;
	add.s32 	%r78, %r78, 1;
	add.s32 	%r77, %r77, 1;
	setp.ne.s32 	%p4, %r77, 0;
	@%p4 bra 	$L__BB13_6;
$L__BB13_7:
	add.s32 	%r76, %r76, 1;
	setp.ne.s32 	%p5, %r76, %r5;
	@%p5 bra 	$L__BB13_4;
$L__BB13_8:
	ld.param.u32 	%r74, [_Z48gpuKernelRadialSphericalHarmonicsBispectrumDerivIfEvPT_S1_S1_S1_S1_S1_S1_S1_S1_S1_S1_S1_PiS2_S2_S2_S2_iiiiiiii_param_24];
	mov.u32 	%r67, %ntid.x;
	mov.u32 	%r68, %nctaid.x;
	mad.lo.s32 	%r75, %r67, %r68, %r75;
	setp.lt.s32 	%p6, %r75, %r74;
	@%p6 bra 	$L__BB13_2;
$L__BB13_9:
	ret;

}
	// .globl	_Z38gpuKernelRadialSphericalHarmonicsBasisIdEvPT_S1_Piiiii
.visible .entry _Z38gpuKernelRadialSphericalHarmonicsBasisIdEvPT_S1_Piiiii(
	.param .u64 .ptr .align 1 _Z38gpuKernelRadialSphericalHarmonicsBasisIdEvPT_S1_Piiiii_param_0,
	.param .u64 .ptr .align 1 _Z38gpuKernelRadialSphericalHarmonicsBasisIdEvPT_S1_Piiiii_param_1,
	.param .u64 .ptr .align 1 _Z38gpuKernelRadialSphericalHarmonicsBasisIdEvPT_S1_Piiiii_param_2,
	.param .u32 _Z38gpuKernelRadialSphericalHarmonicsBasisIdEvPT_S1_Piiiii_param_3,
	.param .u32 _Z38gpuKernelRadialSphericalHarmonicsBasisIdEvPT_S1_Piiiii_param_4,
	.param .u32 _Z38gpuKernelRadialSphericalHarmonicsBasisIdEvPT_S1_Piiiii_param_5,
	.param .u32 _Z38gpuKernelRadialSphericalHarmonicsBasisIdEvPT_S1_Piiiii_param_6
)
{
	.reg .pred 	%p<27>;
	.reg .b32 	%r<59>;
	.reg .b64 	%rd<47>;
	.reg .b64 	%fd<69>;

	ld.param.u64 	%rd14, [_Z38gpuKernelRadialSphericalHarmonicsBasisIdEvPT_S1_Piiiii_param_0];
	ld.param.u64 	%rd15, [_Z38gpuKernelRadialSphericalHarmonicsBasisIdEvPT_S1_Piiiii_param_1];
	ld.param.u64 	%rd16, [_Z38gpuKernelRadialSphericalHarmonicsBasisIdEvPT_S1_Piiiii_param_2];
	ld.param.u32 	%r24, [_Z38gpuKernelRadialSphericalHarmonicsBasisIdEvPT_S1_Piiiii_param_4];
	ld.param.u32 	%r25, [_Z38gpuKernelRadialSphericalHarmonicsBasisIdEvPT_S1_Piiiii_param_5];
	ld.param.u32 	%r26, [_Z38gpuKernelRadialSphericalHarmonicsBasisIdEvPT_S1_Piiiii_param_6];
	cvta.to.global.u64 	%rd1, %rd15;
	cvta.to.global.u64 	%rd2, %rd16;
	cvta.to.global.u64 	%rd3, %rd14;
	mov.u32 	%r27, %tid.x;
	mov.u32 	%r28, %ctaid.x;
	mov.u32 	%r1, %ntid.x;
	mad.lo.s32 	%r52, %r28, %r1, %r27;
	setp.ge.s32 	%p1, %r52, %r26;
	@%p1 bra 	$L__BB14_45;
	setp.gt.s32 	%p2, %r24, 0;
	mov.u32 	%r29, %nctaid.x;
	mul.lo.s32 	%r3, %r1, %r29;
	@%p2 bra 	$L__BB14_2;
	bra.uni 	$L__BB14_44;
$L__BB14_2:
	and.b32  	%r4, %r24, 7;
	and.b32  	%r5, %r24, 3;
	and.b32  	%r6, %r24, 2147483640;
	and.b32  	%r7, %r24, 1;
	neg.s32 	%r8, %r6;
	add.s64 	%rd5, %rd2, 16;
$L__BB14_3:
	setp.lt.u32 	%p4, %r24, 8;
	div.s32 	%r10, %r52, %r25;
	mul.lo.s32 	%r31, %r10, %r25;
	sub.s32 	%r32, %r52, %r31;
	mul.wide.s32 	%rd20, %r52, 8;
	add.s64 	%rd4, %rd3, %rd20;
	mov.b64 	%rd21, 0;
	st.global.u64 	[%rd4], %rd21;
	mul.lo.s32 	%r11, %r32, %r25;
	mov.b32 	%r56, 0;
	mov.f64 	%fd52, 0d0000000000000000;
	@%p4 bra 	$L__BB14_22;
	mul.wide.s32 	%rd22, %r11, 8;
	add.s64 	%rd23, %rd1, %rd22;
	add.s64 	%rd45, %rd23, 32;
	mov.f64 	%fd52, 0d0000000000000000;
	mov.u64 	%rd46, %rd5;
	mov.u32 	%r53, %r11;
	mov.u32 	%r54, %r8;
$L__BB14_5:
	.pragma "nounroll";
	ld.global.u32 	%r33, [%rd46+-16];
	setp.ne.s32 	%p5, %r33, %r10;
	@%p5 bra 	$L__BB14_7;
	mul.wide.s32 	%rd24, %r53, 8;
	add.s64 	%rd25, %rd1, %rd24;
	ld.global.f64 	%fd35, [%rd25];
	add.f64 	%fd52, %fd35, %fd52;
	st.global.f64 	[%rd4], %fd52;
$L__BB14_7:
	ld.global.u32 	%r34, [%rd46+-12];
	setp.ne.s32 	%p6, %r34, %r10;
	@%p6 bra 	$L__BB14_9;
	ld.global.f64 	%fd36, [%rd45+-24];
	add.f64 	%fd52, %fd36, %fd52;
	st.global.f64 	[%rd4], %fd52;
$L__BB14_9:
	ld.global.u32 	%r35, [%rd46+-8];
	setp.ne.s32 	%p7, %r35, %r10;
	@%p7 bra 	$L__BB14_11;
	ld.global.f64 	%fd37, [%rd45+-16];
	add.f64 	%fd52, %fd37, %fd52;
	st.global.f64 	[%rd4], %fd52;
$L__BB14_11:
	ld.global.u32 	%r36, [%rd46+-4];
	setp.ne.s32 	%p8, %r36, %r10;
	@%p8 bra 	$L__BB14_13;
	ld.global.f64 	%fd38, [%rd45+-8];
	add.f64 	%fd52, %fd38, %fd52;
	st.global.f64 	[%rd4], %fd52;
$L__BB14_13:
	ld.global.u32 	%r37, [%rd46];
	setp.ne.s32 	%p9, %r37, %r10;
	@%p9 bra 	$L__BB14_15;
	ld.global.f64 	%fd39, [%rd45];
	add.f64 	%fd52, %fd39, %fd52;
	st.global.f64 	[%rd4], %fd52;
$L__BB14_15:
	ld.global.u32 	%r38, [%rd46+4];
	setp.ne.s32 	%p10, %r38, %r10;
	@%p10 bra 	$L__BB14_17;
	ld.global.f64 	%fd40, [%rd45+8];
	add.f64 	%fd52, %fd40, %fd52;
	st.global.f64 	[%rd4], %fd52;
$L__BB14_17:
	ld.global.u32 	%r39, [%rd46+8];
	setp.ne.s32 	%p11, %r39, %r10;
	@%p11 bra 	$L__BB14_19;
	ld.global.f64 	%fd41, [%rd45+16];
	add.f64 	%fd52, %fd41, %fd52;
	st.global.f64 	[%rd4], %fd52;
$L__BB14_19:
	ld.global.u32 	%r40, [%rd46+12];
	setp.ne.s32 	%p12, %r40, %r10;
	@%p12 bra 	$L__BB14_21;
	ld.global.f64 	%fd42, [%rd45+24];
	add.f64 	%fd52, %fd42, %fd52;
	st.global.f64 	[%rd4], %fd52;
$L__BB14_21:
	add.s32 	%r54, %r54, 8;
	add.s32 	%r53, %r53, 8;
	add.s64 	%rd46, %rd46, 32;
	add.s64 	%rd45, %rd45, 64;
	setp.ne.s32 	%p13, %r54, 0;
	mov.u32 	%r56, %r6;
	@%p13 bra 	$L__BB14_5;
$L__BB14_22:
	setp.eq.s32 	%p14, %r4, 0;
	@%p14 bra 	$L__BB14_43;
	add.s32 	%r41, %r4, -1;
	setp.lt.u32 	%p15, %r41, 3;
	@%p15 bra 	$L__BB14_33;
	mul.wide.u32 	%rd26, %r56, 4;
	add.s64 	%rd11, %rd2, %rd26;
	ld.global.u32 	%r42, [%rd11];
	setp.ne.s32 	%p16, %r42, %r10;
	@%p16 bra 	$L__BB14_26;
	add.s32 	%r43, %r56, %r11;
	mul.wide.s32 	%rd27, %r43, 8;
	add.s64 	%rd28, %rd1, %rd27;
	ld.global.f64 	%fd43, [%rd28];
	add.f64 	%fd52, %fd43, %fd52;
	st.global.f64 	[%rd4], %fd52;
$L__BB14_26:
	ld.global.u32 	%r44, [%rd11+4];
	setp.ne.s32 	%p17, %r44, %r10;
	cvt.s64.s32 	%rd29, %r11;
	cvt.u64.u32 	%rd30, %r56;
	add.s64 	%rd31, %rd30, %rd29;
	shl.b64 	%rd32, %rd31, 3;
	add.s64 	%rd12, %rd1, %rd32;
	@%p17 bra 	$L__BB14_28;
	ld.global.f64 	%fd44, [%rd12+8];
	add.f64 	%fd52, %fd44, %fd52;
	st.global.f64 	[%rd4], %fd52;
$L__BB14_28:
	ld.global.u32 	%r45, [%rd11+8];
	setp.ne.s32 	%p18, %r45, %r10;
	@%p18 bra 	$L__BB14_30;
	ld.global.f64 	%fd45, [%rd12+16];
	add.f64 	%fd52, %fd45, %fd52;
	st.global.f64 	[%rd4], %fd52;
$L__BB14_30:
	ld.global.u32 	%r46, [%rd11+12];
	setp.ne.s32 	%p19, %r46, %r10;
	@%p19 bra 	$L__BB14_32;
	ld.global.f64 	%fd46, [%rd12+24];
	add.f64 	%fd52, %fd46, %fd52;
	st.global.f64 	[%rd4], %fd52;
$L__BB14_32:
	add.s32 	%r56, %r56, 4;
$L__BB14_33:
	setp.eq.s32 	%p20, %r5, 0;
	@%p20 bra 	$L__BB14_43;
	setp.eq.s32 	%p21, %r5, 1;
	@%p21 bra 	$L__BB14_40;
	mul.wide.u32 	%rd33, %r56, 4;
	add.s64 	%rd13, %rd2, %rd33;
	ld.global.u32 	%r47, [%rd13];
	setp.ne.s32 	%p22, %r47, %r10;
	@%p22 bra 	$L__BB14_37;
	add.s32 	%r48, %r56, %r11;
	mul.wide.s32 	%rd34, %r48, 8;
	add.s64 	%rd35, %rd1, %rd34;
	ld.global.f64 	%fd47, [%rd35];
	add.f64 	%fd52, %fd47, %fd52;
	st.global.f64 	[%rd4], %fd52;
$L__BB14_37:
	ld.global.u32 	%r49, [%rd13+4];
	setp.ne.s32 	%p23, %r49, %r10;
	@%p23 bra 	$L__BB14_39;
	cvt.s64.s32 	%rd36, %r11;
	cvt.u64.u32 	%rd37, %r56;
	add.s64 	%rd38, %rd37, %rd36;
	shl.b64 	%rd39, %rd38, 3;
	add.s64 	%rd40, %rd1, %rd39;
	ld.global.f64 	%fd48, [%rd40+8];
	add.f64 	%fd52, %fd48, %fd52;
	st.global.f64 	[%rd4], %fd52;
$L__BB14_39:
	add.s32 	%r56, %r56, 2;
$L__BB14_40:
	setp.eq.s32 	%p24, %r7, 0;
	@%p24 bra 	$L__BB14_43;
	mul.wide.u32 	%rd41, %r56, 4;
	add.s64 	%rd42, %rd2, %rd41;
	ld.global.u32 	%r50, [%rd42];
	setp.ne.s32 	%p25, %r50, %r10;
	@%p25 bra 	$L__BB14_43;
	add.s32 	%r51, %r56, %r11;
	mul.wide.s32 	%rd43, %r51, 8;
	add.s64 	%rd44, %rd1, %rd43;
	ld.global.f64 	%fd49, [%rd44];
	add.f64 	%fd50, %fd49, %fd52;
	st.global.f64 	[%rd4], %fd50;
$L__BB14_43:
	add.s32 	%r52, %r52, %r3;
	setp.lt.s32 	%p26, %r52, %r26;
	@%p26 bra 	$L__BB14_3;
	bra.uni 	$L__BB14_45;
$L__BB14_44:
	mul.wide.s32 	%rd17, %r52, 8;
	add.s64 	%rd18, %rd3, %rd17;
	mov.b64 	%rd19, 0;
	st.global.u64 	[%rd18], %rd19;
	add.s32 	%r52, %r52, %r3;
	setp.lt.s32 	%p3, %r52, %r26;
	@%p3 bra 	$L__BB14_44;
$L__BB14_45:
	ret;

}
	// .globl	_Z38gpuKernelRadialSphericalHarmonicsBasisIfEvPT_S1_Piiiii
.visible .entry _Z38gpuKernelRadialSphericalHarmonicsBasisIfEvPT_S1_Piiiii(
	.param .u64 .ptr .align 1 _Z38gpuKernelRadialSphericalHarmonicsBasisIfEvPT_S1_Piiiii_param_0,
	.param .u64 .ptr .align 1 _Z38gpuKernelRadialSphericalHarmonicsBasisIfEvPT_S1_Piiiii_param_1,
	.param .u64 .ptr .align 1 _Z38gpuKernelRadialSphericalHarmonicsBasisIfEvPT_S1_Piiiii_param_2,
	.param .u32 _Z38gpuKernelRadialSphericalHarmonicsBasisIfEvPT_S1_Piiiii_param_3,
	.param .u32 _Z38gpuKernelRadialSphericalHarmonicsBasisIfEvPT_S1_Piiiii_param_4,
	.param .u32 _Z38gpuKernelRadialSphericalHarmonicsBasisIfEvPT_S1_Piiiii_param_5,
	.param .u32 _Z38gpuKernelRadialSphericalHarmonicsBasisIfEvPT_S1_Piiiii_param_6
)
{
	.reg .pred 	%p<27>;
	.reg .b32 	%r<60>;
	.reg .b32 	%f<69>;
	.reg .b64 	%rd<45>;

	ld.param.u64 	%rd14, [_Z38gpuKernelRadialSphericalHarmonicsBasisIfEvPT_S1_Piiiii_param_0];
	ld.param.u64 	%rd15, [_Z38gpuKernelRadialSphericalHarmonicsBasisIfEvPT_S1_Piiiii_param_1];
	ld.param.u64 	%rd16, [_Z38gpuKernelRadialSphericalHarmonicsBasisIfEvPT_S1_Piiiii_param_2];
	ld.param.u32 	%r25, [_Z38gpuKernelRadialSphericalHarmonicsBasisIfEvPT_S1_Piiiii_param_4];
	ld.param.u32 	%r26, [_Z38gpuKernelRadialSphericalHarmonicsBasisIfEvPT_S1_Piiiii_param_5];
	ld.param.u32 	%r27, [_Z38gpuKernelRadialSphericalHarmonicsBasisIfEvPT_S1_Piiiii_param_6];
	cvta.to.global.u64 	%rd1, %rd15;
	cvta.to.global.u64 	%rd2, %rd16;
	cvta.to.global.u64 	%rd3, %rd14;
	mov.u32 	%r28, %tid.x;
	mov.u32 	%r29, %ctaid.x;
	mov.u32 	%r1, %ntid.x;
	mad.lo.s32 	%r53, %r29, %r1, %r28;
	setp.ge.s32 	%p1, %r53, %r27;
	@%p1 bra 	$L__BB15_45;
	setp.gt.s32 	%p2, %r25, 0;
	mov.u32 	%r30, %nctaid.x;
	mul.lo.s32 	%r3, %r1, %r30;
	@%p2 bra 	$L__BB15_2;
	bra.uni 	$L__BB15_44;
$L__BB15_2:
	and.b32  	%r4, %r25, 7;
	add.s32 	%r5, %r4, -1;
	and.b32  	%r6, %r25, 3;
	and.b32  	%r7, %r25, 2147483640;
	and.b32  	%r8, %r25, 1;
	neg.s32 	%r9, %r7;
	add.s64 	%rd5, %rd2, 16;
$L__BB15_3:
	setp.lt.u32 	%p4, %r25, 8;
	div.s32 	%r11, %r53, %r26;
	mul.lo.s32 	%r33, %r11, %r26;
	sub.s32 	%r34, %r53, %r33;
	mul.wide.s32 	%rd19, %r53, 4;
	add.s64 	%rd4, %rd3, %rd19;
	mov.b32 	%r57, 0;
	st.global.u32 	[%rd4], %r57;
	mul.lo.s32 	%r12, %r34, %r26;
	mov.f32 	%f52, 0f00000000;
	@%p4 bra 	$L__BB15_22;
	mul.wide.s32 	%rd20, %r12, 4;
	add.s64 	%rd21, %rd1, %rd20;
	add.s64 	%rd43, %rd21, 16;
	mov.f32 	%f52, 0f00000000;
	mov.u64 	%rd44, %rd5;
	mov.u32 	%r54, %r12;
	mov.u32 	%r55, %r9;
$L__BB15_5:
	.pragma "nounroll";
	ld.global.u32 	%r35, [%rd44+-16];
	setp.ne.s32 	%p5, %r35, %r11;
	@%p5 bra 	$L__BB15_7;
	mul.wide.s32 	%rd22, %r54, 4;
	add.s64 	%rd23, %rd1, %rd22;
	ld.global.f32 	%f35, [%rd23];
	add.f32 	%f52, %f35, %f52;
	st.global.f32 	[%rd4], %f52;
$L__BB15_7:
	ld.global.u32 	%r36, [%rd44+-12];
	setp.ne.s32 	%p6, %r36, %r11;
	@%p6 bra 	$L__BB15_9;
	ld.global.f32 	%f36, [%rd43+-12];
	add.f32 	%f52, %f36, %f52;
	st.global.f32 	[%rd4], %f52;
$L__BB15_9:
	ld.global.u32 	%r37, [%rd44+-8];
	setp.ne.s32 	%p7, %r37, %r11;
	@%p7 bra 	$L__BB15_11;
	ld.global.f32 	%f37, [%rd43+-8];
	add.f32 	%f52, %f37, %f52;
	st.global.f32 	[%rd4], %f52;
$L__BB15_11:
	ld.global.u32 	%r38, [%rd44+-4];
	setp.ne.s32 	%p8, %r38, %r11;
	@%p8 bra 	$L__BB15_13;
	ld.global.f32 	%f38, [%rd43+-4];
	add.f32 	%f52, %f38, %f52;
	st.global.f32 	[%rd4], %f52;
$L__BB15_13:
	ld.global.u32 	%r39, [%rd44];
	setp.ne.s32 	%p9, %r39, %r11;
	@%p9 bra 	$L__BB15_15;
	ld.global.f32 	%f39, [%rd43];
	add.f32 	%f52, %f39, %f52;
	st.global.f32 	[%rd4], %f52;
$L__BB15_15:
	ld.global.u32 	%r40, [%rd44+4];
	setp.ne.s32 	%p10, %r40, %r11;
	@%p10 bra 	$L__BB15_17;
	ld.global.f32 	%f40, [%rd43+4];
	add.f32 	%f52, %f40, %f52;
	st.global.f32 	[%rd4], %f52;
$L__BB15_17:
	ld.global.u32 	%r41, [%rd44+8];
	setp.ne.s32 	%p11, %r41, %r11;
	@%p11 bra 	$L__BB15_19;
	ld.global.f32 	%f41, [%rd43+8];
	add.f32 	%f52, %f41, %f52;
	st.global.f32 	[%rd4], %f52;
$L__BB15_19:
	ld.global.u32 	%r42, [%rd44+12];
	setp.ne.s32 	%p12, %r42, %r11;
	@%p12 bra 	$L__BB15_21;
	ld.global.f32 	%f42, [%rd43+12];
	add.f32 	%f52, %f42, %f52;
	st.global.f32 	[%rd4], %f52;
$L__BB15_21:
	add.s32 	%r55, %r55, 8;
	add.s32 	%r54, %r54, 8;
	add.s64 	%rd44, %rd44, 32;
	add.s64 	%rd43, %rd43, 32;
	setp.ne.s32 	%p13, %r55, 0;
	mov.u32 	%r57, %r7;
	@%p13 bra 	$L__BB15_5;
$L__BB15_22:
	setp.eq.s32 	%p14, %r4, 0;
	@%p14 bra 	$L__BB15_43;
	setp.lt.u32 	%p15, %r5, 3;
	@%p15 bra 	$L__BB15_33;
	mul.wide.u32 	%rd24, %r57, 4;
	add.s64 	%rd11, %rd2, %rd24;
	ld.global.u32 	%r43, [%rd11];
	setp.ne.s32 	%p16, %r43, %r11;
	@%p16 bra 	$L__BB15_26;
	add.s32 	%r44, %r57, %r12;
	mul.wide.s32 	%rd25, %r44, 4;
	add.s64 	%rd26, %rd1, %rd25;
	ld.global.f32 	%f43, [%rd26];
	add.f32 	%f52, %f43, %f52;
	st.global.f32 	[%rd4], %f52;
$L__BB15_26:
	ld.global.u32 	%r45, [%rd11+4];
	setp.ne.s32 	%p17, %r45, %r11;
	cvt.s64.s32 	%rd27, %r12;
	cvt.u64.u32 	%rd28, %r57;
	add.s64 	%rd29, %rd28, %rd27;
	shl.b64 	%rd30, %rd29, 2;
	add.s64 	%rd12, %rd1, %rd30;
	@%p17 bra 	$L__BB15_28;
	ld.global.f32 	%f44, [%rd12+4];
	add.f32 	%f52, %f44, %f52;
	st.global.f32 	[%rd4], %f52;
$L__BB15_28:
	ld.global.u32 	%r46, [%rd11+8];
	setp.ne.s32 	%p18, %r46, %r11;
	@%p18 bra 	$L__BB15_30;
	ld.global.f32 	%f45, [%rd12+8];
	add.f32 	%f52, %f45, %f52;
	st.global.f32 	[%rd4], %f52;
$L__BB15_30:
	ld.global.u32 	%r47, [%rd11+12];
	setp.ne.s32 	%p19, %r47, %r11;
	@%p19 bra 	$L__BB15_32;
	ld.global.f32 	%f46, [%rd12+12];
	add.f32 	%f52, %f46, %f52;
	st.global.f32 	[%rd4], %f52;
$L__BB15_32:
	add.s32 	%r57, %r57, 4;
$L__BB15_33:
	setp.eq.s32 	%p20, %r6, 0;
	@%p20 bra 	$L__BB15_43;
	setp.eq.s32 	%p21, %r6, 1;
	@%p21 bra 	$L__BB15_40;
	mul.wide.u32 	%rd31, %r57, 4;
	add.s64 	%rd13, %rd2, %rd31;
	ld.global.u32 	%r48, [%rd13];
	setp.ne.s32 	%p22, %r48, %r11;
	@%p22 bra 	$L__BB15_37;
	add.s32 	%r49, %r57, %r12;
	mul.wide.s32 	%rd32, %r49, 4;
	add.s64 	%rd33, %rd1, %rd32;
	ld.global.f32 	%f47, [%rd33];
	add.f32 	%f52, %f47, %f52;
	st.global.f32 	[%rd4], %f52;
$L__BB15_37:
	ld.global.u32 	%r50, [%rd13+4];
	setp.ne.s32 	%p23, %r50, %r11;
	@%p23 bra 	$L__BB15_39;
	cvt.s64.s32 	%rd34, %r12;
	cvt.u64.u32 	%rd35, %r57;
	add.s64 	%rd36, %rd35, %rd34;
	shl.b64 	%rd37, %rd36, 2;
	add.s64 	%rd38, %rd1, %rd37;
	ld.global.f32 	%f48, [%rd38+4];
	add.f32 	%f52, %f48, %f52;
	st.global.f32 	[%rd4], %f52;
$L__BB15_39:
	add.s32 	%r57, %r57, 2;
$L__BB15_40:
	setp.eq.s32 	%p24, %r8, 0;
	@%p24 bra 	$L__BB15_43;
	mul.wide.u32 	%rd39, %r57, 4;
	add.s64 	%rd40, %rd2, %rd39;
	ld.global.u32 	%r51, [%rd40];
	setp.ne.s32 	%p25, %r51, %r11;
	@%p25 bra 	$L__BB15_43;
	add.s32 	%r52, %r57, %r12;
	mul.wide.s32 	%rd41, %r52, 4;
	add.s64 	%rd42, %rd1, %rd41;
	ld.global.f32 	%f49, [%rd42];
	add.f32 	%f50, %f49, %f52;
	st.global.f32 	[%rd4], %f50;
$L__BB15_43:
	add.s32 	%r53, %r53, %r3;
	setp.lt.s32 	%p26, %r53, %r27;
	@%p26 bra 	$L__BB15_3;
	bra.uni 	$L__BB15_45;
$L__BB15_44:
	mul.wide.s32 	%rd17, %r53, 4;
	add.s64 	%rd18, %rd3, %rd17;
	mov.b32 	%r31, 0;
	st.global.u32 	[%rd18], %r31;
	add.s32 	%r53, %r53, %r3;
	setp.lt.s32 	%p3, %r53, %r27;
	@%p3 bra 	$L__BB15_44;
$L__BB15_45:
	ret;

}
	// .globl	_Z43gpuKernelRadialSphericalHarmonicsBasisDerivIdEvPT_S1_S1_S1_S1_S1_PiS2_S2_iiiiii
.visible .entry _Z43gpuKernelRadialSphericalHarmonicsBasisDerivIdEvPT_S1_S1_S1_S1_S1_PiS2_S2_iiiiii(
	.param .u64 .ptr .align 1 _Z43gpuKernelRadialSphericalHarmonicsBasisDerivIdEvPT_S1_S1_S1_S1_S1_PiS2_S2_iiiiii_param_0,
	.param .u64 .ptr .align 1 _Z43gpuKernelRadialSphericalHarmonicsBasisDerivIdEvPT_S1_S1_S1_S1_S1_PiS2_S2_iiiiii_param_1,
	.param .u64 .ptr .align 1 _Z43gpuKernelRadialSphericalHarmonicsBasisDerivIdEvPT_S1_S1_S1_S1_S1_PiS2_S2_iiiiii_param_2,
	.param .u64 .ptr .align 1 _Z43gpuKernelRadialSphericalHarmonicsBasisDerivIdEvPT_S1_S1_S1_S1_S1_PiS2_S2_iiiiii_param_3,
	.param .u64 .ptr .align 1 _Z43gpuKernelRadialSphericalHarmonicsBasisDerivIdEvPT_S1_S1_S1_S1_S1_PiS2_S2_iiiiii_param_4,
	.param .u64 .ptr .align 1 _Z43gpuKernelRadialSphericalHarmonicsBasisDerivIdEvPT_S1_S1_S1_S1_S1_PiS2_S2_iiiiii_param_5,
	.param .u64 .ptr .align 1 _Z43gpuKernelRadialSphericalHarmonicsBasisDerivIdEvPT_S1_S1_S1_S1_S1_PiS2_S2_iiiiii_param_6,
	.param .u64 .ptr .align 1 _Z43gpuKernelRadialSphericalHarmonicsBasisDerivIdEvPT_S1_S1_S1_S1_S1_PiS2_S2_iiiiii_param_7,
	.param .u64 .ptr .align 1 _Z43gpuKernelRadialSphericalHarmonicsBasisDerivIdEvPT_S1_S1_S1_S1_S1_PiS2_S2_iiiiii_param_8,
	.param .u32 _Z43gpuKernelRadialSphericalHarmonicsBasisDerivIdEvPT_S1_S1_S1_S1_S1_PiS2_S2_iiiiii_param_9,
	.param .u32 _Z43gpuKernelRadialSphericalHarmonicsBasisDerivIdEvPT_S1_S1_S1_S1_S1_PiS2_S2_iiiiii_param_10,
	.param .u32 _Z43gpuKernelRadialSphericalHarmonicsBasisDerivIdEvPT_S1_S1_S1_S1_S1_PiS2_S2_iiiiii_param_11,
	.param .u32 _Z43gpuKernelRadialSphericalHarmonicsBasisDerivIdEvPT_S1_S1_S1_S1_S1_PiS2_S2_iiiiii_param_12,
	.param .u32 _Z43gpuKernelRadialSphericalHarmonicsBasisDerivIdEvPT_S1_S1_S1_S1_S1_PiS2_S2_iiiiii_param_13,
	.param .u32 _Z43gpuKernelRadialSphericalHarmonicsBasisDerivIdEvPT_S1_S1_S1_S1_S1_PiS2_S2_iiiiii_param_14
)
{
	.reg .pred 	%p<10>;
	.reg .b32 	%r<65>;
	.reg .b64 	%rd<47>;
	.reg .b64 	%fd<19>;

	ld.param.u64 	%rd15, [_Z43gpuKernelRadialSphericalHarmonicsBasisDerivIdEvPT_S1_S1_S1_S1_S1_PiS2_S2_iiiiii_param_2];
	ld.param.u64 	%rd16, [_Z43gpuKernelRadialSphericalHarmonicsBasisDerivIdEvPT_S1_S1_S1_S1_S1_PiS2_S2_iiiiii_param_3];
	ld.param.u64 	%rd17, [_Z43gpuKernelRadialSphericalHarmonicsBasisDerivIdEvPT_S1_S1_S1_S1_S1_PiS2_S2_iiiiii_param_4];
	ld.param.u64 	%rd18, [_Z43gpuKernelRadialSphericalHarmonicsBasisDerivIdEvPT_S1_S1_S1_S1_S1_PiS2_S2_iiiiii_param_5];
	ld.param.u64 	%rd19, [_Z43gpuKernelRadialSphericalHarmonicsBasisDerivIdEvPT_S1_S1_S1_S1_S1_PiS2_S2_iiiiii_param_6];
	ld.param.u64 	%rd20, [_Z43gpuKernelRadialSphericalHarmonicsBasisDerivIdEvPT_S1_S1_S1_S1_S1_PiS2_S2_iiiiii_param_7];
	ld.param.u64 	%rd21, [_Z43gpuKernelRadialSphericalHarmonicsBasisDerivIdEvPT_S1_S1_S1_S1_S1_PiS2_S2_iiiiii_param_8];
	ld.param.u32 	%r33, [_Z43gpuKernelRadialSphericalHarmonicsBasisDerivIdEvPT_S1_S1_S1_S1_S1_PiS2_S2_iiiiii_param_14];
	cvta.to.global.u64 	%rd1, %rd20;
	cvta.to.global.u64 	%rd2, %rd18;
	cvta.to.global.u64 	%rd3, %rd17;
	cvta.to.global.u64 	%rd4, %rd16;
	cvta.to.global.u64 	%rd5, %rd21;
	cvta.to.global.u64 	%rd6, %rd19;
	mov.u32 	%r34, %tid.x;
	mov.u32 	%r35, %ctaid.x;
	mov.u32 	%r1, %ntid.x;
	mad.lo.s32 	%r58, %r35, %r1, %r34;
	setp.ge.s32 	%p1, %r58, %r33;
	@%p1 bra 	$L__BB16_14;
	mov.u32 	%r36, %nctaid.x;
	mul.lo.s32 	%r3, %r1, %r36;
	cvta.to.global.u64 	%rd7, %rd15;
$L__BB16_2:
	ld.param.u32 	%r57, [_Z43gpuKernelRadialSphericalHarmonicsBasisDerivIdEvPT_S1_S1_S1_S1_S1_PiS2_S2_iiiiii_param_13];
	ld.param.u32 	%r55, [_Z43gpuKernelRadialSphericalHarmonicsBasisDerivIdEvPT_S1_S1_S1_S1_S1_PiS2_S2_iiiiii_param_11];
	ld.param.u32 	%r54, [_Z43gpuKernelRadialSphericalHarmonicsBasisDerivIdEvPT_S1_S1_S1_S1_S1_PiS2_S2_iiiiii_param_10];
	ld.param.u64 	%rd46, [_Z43gpuKernelRadialSphericalHarmonicsBasisDerivIdEvPT_S1_S1_S1_S1_S1_PiS2_S2_iiiiii_param_1];
	ld.param.u64 	%rd45, [_Z43gpuKernelRadialSphericalHarmonicsBasisDerivIdEvPT_S1_S1_S1_S1_S1_PiS2_S2_iiiiii_param_0];
	div.s32 	%r5, %r58, %r57;
	mul.lo.s32 	%r37, %r5, %r57;
	sub.s32 	%r38, %r58, %r37;
	div.s32 	%r7, %r38, %r54;
	mul.lo.s32 	%r39, %r7, %r54;
	sub.s32 	%r6, %r38, %r39;
	mad.lo.s32 	%r40, %r5, %r55, %r7;
	mad.lo.s32 	%r41, %r40, %r54, %r6;
	cvta.to.global.u64 	%rd22, %rd45;
	mul.wide.s32 	%rd23, %r41, 8;
	add.s64 	%rd8, %rd22, %rd23;
	mov.b64 	%rd24, 0;
	st.global.u64 	[%rd8], %rd24;
	cvta.to.global.u64 	%rd25, %rd46;
	add.s64 	%rd9, %rd25, %rd23;
	st.global.u64 	[%rd9], %rd24;
	add.s64 	%rd10, %rd7, %rd23;
	st.global.u64 	[%rd10], %rd24;
	cvt.s64.s32 	%rd11, %r6;
	mul.wide.s32 	%rd26, %r6, 4;
	add.s64 	%rd12, %rd5, %rd26;
	ld.global.u32 	%r42, [%rd12+4];
	ld.global.u32 	%r43, [%rd12];
	sub.s32 	%r8, %r42, %r43;
	setp.lt.s32 	%p2, %r8, 1;
	@%p2 bra 	$L__BB16_13;
	ld.param.u32 	%r56, [_Z43gpuKernelRadialSphericalHarmonicsBasisDerivIdEvPT_S1_S1_S1_S1_S1_PiS2_S2_iiiiii_param_12];
	shl.b64 	%rd27, %rd11, 2;
	add.s64 	%rd28, %rd6, %rd27;
	ld.global.u32 	%r9, [%rd28];
	mul.lo.s32 	%r10, %r7, %r56;
	mov.b32 	%r59, 0;
$L__BB16_4:
	setp.ne.s32 	%p3, %r9, %r5;
	ld.global.u32 	%r60, [%rd12];
	@%p3 bra 	$L__BB16_6;
	add.s32 	%r45, %r59, %r10;
	add.s32 	%r46, %r45, %r60;
	mul.wide.s32 	%rd29, %r46, 8;
	add.s64 	%rd30, %rd4, %rd29;
	ld.global.f64 	%fd1, [%rd30];
	ld.global.f64 	%fd2, [%rd8];
	sub.f64 	%fd3, %fd2, %fd1;
	st.global.f64 	[%rd8], %fd3;
	add.s64 	%rd31, %rd3, %rd29;
	ld.global.f64 	%fd4, [%rd31];
	ld.global.f64 	%fd5, [%rd9];
	sub.f64 	%fd6, %fd5, %fd4;
	st.global.f64 	[%rd9], %fd6;
	add.s64 	%rd32, %rd2, %rd29;
	ld.global.f64 	%fd7, [%rd32];
	ld.global.f64 	%fd8, [%rd10];
	sub.f64 	%fd9, %fd8, %fd7;
	st.global.f64 	[%rd10], %fd9;
	ld.global.u32 	%r60, [%rd12];
$L__BB16_6:
	add.s32 	%r47, %r60, %r59;
	mul.wide.s32 	%rd33, %r47, 4;
	add.s64 	%rd34, %rd1, %rd33;
	ld.global.u32 	%r15, [%rd34];
	mul.wide.s32 	%rd35, %r15, 4;
	add.s64 	%rd36, %rd6, %rd35;
	ld.global.u32 	%r48, [%rd36];
	setp.ne.s32 	%p4, %r48, %r5;
	@%p4 bra 	$L__BB16_12;
	mul.wide.s32 	%rd37, %r15, 4;
	add.s64 	%rd38, %rd5, %rd37;
	ld.global.u32 	%r16, [%rd38+4];
	ld.global.u32 	%r17, [%rd38];
	sub.s32 	%r18, %r16, %r17;
	setp.lt.s32 	%p5, %r18, 1;
	mov.b32 	%r64, 0;
	@%p5 bra 	$L__BB16_11;
	sub.s32 	%r62, %r17, %r16;
	mov.b32 	%r63, 0;
	mov.u32 	%r61, %r17;
$L__BB16_9:
	mul.wide.s32 	%rd39, %r61, 4;
	add.s64 	%rd40, %rd1, %rd39;
	ld.global.u32 	%r51, [%rd40];
	setp.eq.s32 	%p6, %r51, %r6;
	mov.u32 	%r64, %r63;
	@%p6 bra 	$L__BB16_11;
	add.s32 	%r63, %r63, 1;
	add.s32 	%r62, %r62, 1;
	setp.ne.s32 	%p7, %r62, 0;
	add.s32 	%r61, %r61, 1;
	mov.u32 	%r64, %r18;
	@%p7 bra 	$L__BB16_9;
$L__BB16_11:
	add.s32 	%r52, %r64, %r10;
	add.s32 	%r53, %r52, %r17;
	mul.wide.s32 	%rd41, %r53, 8;
	add.s64 	%rd42, %rd4, %rd41;
	ld.global.f64 	%fd10, [%rd42];
	ld.global.f64 	%fd11, [%rd8];
	add.f64 	%fd12, %fd10, %fd11;
	st.global.f64 	[%rd8], %fd12;
	add.s64 	%rd43, %rd3, %rd41;
	ld.global.f64 	%fd13, [%rd43];
	ld.global.f64 	%fd14, [%rd9];
	add.f64 	%fd15, %fd13, %fd14;
	st.global.f64 	[%rd9], %fd15;
	add.s64 	%rd44, %rd2, %rd41;
	ld.global.f64 	%fd16, [%rd44];
	ld.global.f64 	%fd17, [%rd10];
	add.f64 	%fd18, %fd16, %fd17;
	st.global.f64 	[%rd10], %fd18;
$L__BB16_12:
	add.s32 	%r59, %r59, 1;
	setp.ne.s32 	%p8, %r59, %r8;
	@%p8 bra 	$L__BB16_4;
$L__BB16_13:
	add.s32 	%r58, %r58, %r3;
	setp.lt.s32 	%p9, %r58, %r33;
	@%p9 bra 	$L__BB16_2;
$L__BB16_14:
	ret;

}
	// .globl	_Z43gpuKernelRadialSphericalHarmonicsBasisDerivIfEvPT_S1_S1_S1_S1_S1_PiS2_S2_iiiiii
.visible .entry _Z43gpuKernelRadialSphericalHarmonicsBasisDerivIfEvPT_S1_S1_S1_S1_S1_PiS2_S2_iiiiii(
	.param .u64 .ptr .align 1 _Z43gpuKernelRadialSphericalHarmonicsBasisDerivIfEvPT_S1_S1_S1_S1_S1_PiS2_S2_iiiiii_param_0,
	.param .u64 .ptr .align 1 _Z43gpuKernelRadialSphericalHarmonicsBasisDerivIfEvPT_S1_S1_S1_S1_S1_PiS2_S2_iiiiii_param_1,
	.param .u64 .ptr .align 1 _Z43gpuKernelRadialSphericalHarmonicsBasisDerivIfEvPT_S1_S1_S1_S1_S1_PiS2_S2_iiiiii_param_2,
	.param .u64 .ptr .align 1 _Z43gpuKernelRadialSphericalHarmonicsBasisDerivIfEvPT_S1_S1_S1_S1_S1_PiS2_S2_iiiiii_param_3,
	.param .u64 .ptr .align 1 _Z43gpuKernelRadialSphericalHarmonicsBasisDerivIfEvPT_S1_S1_S1_S1_S1_PiS2_S2_iiiiii_param_4,
	.param .u64 .ptr .align 1 _Z43gpuKernelRadialSphericalHarmonicsBasisDerivIfEvPT_S1_S1_S1_S1_S1_PiS2_S2_iiiiii_param_5,
	.param .u64 .ptr .align 1 _Z43gpuKernelRadialSphericalHarmonicsBasisDerivIfEvPT_S1_S1_S1_S1_S1_PiS2_S2_iiiiii_param_6,
	.param .u64 .ptr .align 1 _Z43gpuKernelRadialSphericalHarmonicsBasisDerivIfEvPT_S1_S1_S1_S1_S1_PiS2_S2_iiiiii_param_7,
	.param .u64 .ptr .align 1 _Z43gpuKernelRadialSphericalHarmonicsBasisDerivIfEvPT_S1_S1_S1_S1_S1_PiS2_S2_iiiiii_param_8,
	.param .u32 _Z43gpuKernelRadialSphericalHarmonicsBasisDerivIfEvPT_S1_S1_S1_S1_S1_PiS2_S2_iiiiii_param_9,
	.param .u32 _Z43gpuKernelRadialSphericalHarmonicsBasisDerivIfEvPT_S1_S1_S1_S1_S1_PiS2_S2_iiiiii_param_10,
	.param .u32 _Z43gpuKernelRadialSphericalHarmonicsBasisDerivIfEvPT_S1_S1_S1_S1_S1_PiS2_S2_iiiiii_param_11,
	.param .u32 _Z43gpuKernelRadialSphericalHarmonicsBasisDerivIfEvPT_S1_S1_S1_S1_S1_PiS2_S2_iiiiii_param_12,
	.param .u32 _Z43gpuKernelRadialSphericalHarmonicsBasisDerivIfEvPT_S1_S1_S1_S1_S1_PiS2_S2_iiiiii_param_13,
	.param .u32 _Z43gpuKernelRadialSphericalHarmonicsBasisDerivIfEvPT_S1_S1_S1_S1_S1_PiS2_S2_iiiiii_param_14
)
{
	.reg .pred 	%p<10>;
	.reg .b32 	%r<66>;
	.reg .b32 	%f<19>;
	.reg .b64 	%rd<46>;

	ld.param.u64 	%rd15, [_Z43gpuKernelRadialSphericalHarmonicsBasisDerivIfEvPT_S1_S1_S1_S1_S1_PiS2_S2_iiiiii_param_2];
	ld.param.u64 	%rd16, [_Z43gpuKernelRadialSphericalHarmonicsBasisDerivIfEvPT_S1_S1_S1_S1_S1_PiS2_S2_iiiiii_param_3];
	ld.param.u64 	%rd17, [_Z43gpuKernelRadialSphericalHarmonicsBasisDerivIfEvPT_S1_S1_S1_S1_S1_PiS2_S2_iiiiii_param_4];
	ld.param.u64 	%rd18, [_Z43gpuKernelRadialSphericalHarmonicsBasisDerivIfEvPT_S1_S1_S1_S1_S1_PiS2_S2_iiiiii_param_5];
	ld.param.u64 	%rd19, [_Z43gpuKernelRadialSphericalHarmonicsBasisDerivIfEvPT_S1_S1_S1_S1_S1_PiS2_S2_iiiiii_param_6];
	ld.param.u64 	%rd20, [_Z43gpuKernelRadialSphericalHarmonicsBasisDerivIfEvPT_S1_S1_S1_S1_S1_PiS2_S2_iiiiii_param_7];
	ld.param.u64 	%rd21, [_Z43gpuKernelRadialSphericalHarmonicsBasisDerivIfEvPT_S1_S1_S1_S1_S1_PiS2_S2_iiiiii_param_8];
	ld.param.u32 	%r33, [_Z43gpuKernelRadialSphericalHarmonicsBasisDerivIfEvPT_S1_S1_S1_S1_S1_PiS2_S2_iiiiii_param_14];
	cvta.to.global.u64 	%rd1, %rd20;
	cvta.to.global.u64 	%rd2, %rd18;
	cvta.to.global.u64 	%rd3, %rd17;
	cvta.to.global.u64 	%rd4, %rd16;
	cvta.to.global.u64 	%rd5, %rd21;
	cvta.to.global.u64 	%rd6, %rd19;
	mov.u32 	%r34, %tid.x;
	mov.u32 	%r35, %ctaid.x;
	mov.u32 	%r1, %ntid.x;
	mad.lo.s32 	%r59, %r35, %r1, %r34;
	setp.ge.s32 	%p1, %r59, %r33;
	@%p1 bra 	$L__BB17_14;
	mov.u32 	%r36, %nctaid.x;
	mul.lo.s32 	%r3, %r1, %r36;
	cvta.to.global.u64 	%rd7, %rd15;
$L__BB17_2:
	ld.param.u32 	%r58, [_Z43gpuKernelRadialSphericalHarmonicsBasisDerivIfEvPT_S1_S1_S1_S1_S1_PiS2_S2_iiiiii_param_13];
	ld.param.u32 	%r56, [_Z43gpuKernelRadialSphericalHarmonicsBasisDerivIfEvPT_S1_S1_S1_S1_S1_PiS2_S2_iiiiii_param_11];
	ld.param.u32 	%r55, [_Z43gpuKernelRadialSphericalHarmonicsBasisDerivIfEvPT_S1_S1_S1_S1_S1_PiS2_S2_iiiiii_param_10];
	ld.param.u64 	%rd45, [_Z43gpuKernelRadialSphericalHarmonicsBasisDerivIfEvPT_S1_S1_S1_S1_S1_PiS2_S2_iiiiii_param_1];
	ld.param.u64 	%rd44, [_Z43gpuKernelRadialSphericalHarmonicsBasisDerivIfEvPT_S1_S1_S1_S1_S1_PiS2_S2_iiiiii_param_0];
	div.s32 	%r5, %r59, %r58;
	mul.lo.s32 	%r37, %r5, %r58;
	sub.s32 	%r38, %r59, %r37;
	div.s32 	%r7, %r38, %r55;
	mul.lo.s32 	%r39, %r7, %r55;
	sub.s32 	%r6, %r38, %r39;
	mad.lo.s32 	%r40, %r5, %r56, %r7;
	mad.lo.s32 	%r41, %r40, %r55, %r6;
	cvta.to.global.u64 	%rd22, %rd44;
	mul.wide.s32 	%rd23, %r41, 4;
	add.s64 	%rd8, %rd22, %rd23;
	mov.b32 	%r42, 0;
	st.global.u32 	[%rd8], %r42;
	cvta.to.global.u64 	%rd24, %rd45;
	add.s64 	%rd9, %rd24, %rd23;
	st.global.u32 	[%rd9], %r42;
	add.s64 	%rd10, %rd7, %rd23;
	st.global.u32 	[%rd10], %r42;
	cvt.s64.s32 	%rd11, %r6;
	mul.wide.s32 	%rd25, %r6, 4;
	add.s64 	%rd12, %rd5, %rd25;
	ld.global.u32 	%r43, [%rd12+4];
	ld.global.u32 	%r44, [%rd12];
	sub.s32 	%r8, %r43, %r44;
	setp.lt.s32 	%p2, %r8, 1;
	@%p2 bra 	$L__BB17_13;
	ld.param.u32 	%r57, [_Z43gpuKernelRadialSphericalHarmonicsBasisDerivIfEvPT_S1_S1_S1_S1_S1_PiS2_S2_iiiiii_param_12];
	shl.b64 	%rd26, %rd11, 2;
	add.s64 	%rd27, %rd6, %rd26;
	ld.global.u32 	%r9, [%rd27];
	mul.lo.s32 	%r10, %r7, %r57;
	mov.b32 	%r60, 0;
$L__BB17_4:
	setp.ne.s32 	%p3, %r9, %r5;
	ld.global.u32 	%r61, [%rd12];
	@%p3 bra 	$L__BB17_6;
	add.s32 	%r46, %r60, %r10;
	add.s32 	%r47, %r46, %r61;
	mul.wide.s32 	%rd28, %r47, 4;
	add.s64 	%rd29, %rd4, %rd28;
	ld.global.f32 	%f1, [%rd29];
	ld.global.f32 	%f2, [%rd8];
	sub.f32 	%f3, %f2, %f1;
	st.global.f32 	[%rd8], %f3;
	add.s64 	%rd30, %rd3, %rd28;
	ld.global.f32 	%f4, [%rd30];
	ld.global.f32 	%f5, [%rd9];
	sub.f32 	%f6, %f5, %f4;
	st.global.f32 	[%rd9], %f6;
	add.s64 	%rd31, %rd2, %rd28;
	ld.global.f32 	%f7, [%rd31];
	ld.global.f32 	%f8, [%rd10];
	sub.f32 	%f9, %f8, %f7;
	st.global.f32 	[%rd10], %f9;
	ld.global.u32 	%r61, [%rd12];
$L__BB17_6:
	add.s32 	%r48, %r61, %r60;
	mul.wide.s32 	%rd32, %r48, 4;
	add.s64 	%rd33, %rd1, %rd32;
	ld.global.u32 	%r15, [%rd33];
	mul.wide.s32 	%rd34, %r15, 4;
	add.s64 	%rd35, %rd6, %rd34;
	ld.global.u32 	%r49, [%rd35];
	setp.ne.s32 	%p4, %r49, %r5;
	@%p4 bra 	$L__BB17_12;
	mul.wide.s32 	%rd36, %r15, 4;
	add.s64 	%rd37, %rd5, %rd36;
	ld.global.u32 	%r16, [%rd37+4];
	ld.global.u32 	%r17, [%rd37];
	sub.s32 	%r18, %r16, %r17;
	setp.lt.s32 	%p5, %r18, 1;
	mov.b32 	%r65, 0;
	@%p5 bra 	$L__BB17_11;
	sub.s32 	%r63, %r17, %r16;
	mov.b32 	%r64, 0;
	mov.u32 	%r62, %r17;
$L__BB17_9:
	mul.wide.s32 	%rd38, %r62, 4;
	add.s64 	%rd39, %rd1, %rd38;
	ld.global.u32 	%r52, [%rd39];
	setp.eq.s32 	%p6, %r52, %r6;
	mov.u32 	%r65, %r64;
	@%p6 bra 	$L__BB17_11;
	add.s32 	%r64, %r64, 1;
	add.s32 	%r63, %r63, 1;
	setp.ne.s32 	%p7, %r63, 0;
	add.s32 	%r62, %r62, 1;
	mov.u32 	%r65, %r18;
	@%p7 bra 	$L__BB17_9;
$L__BB17_11:
	add.s32 	%r53, %r65, %r10;
	add.s32 	%r54, %r53, %r17;
	mul.wide.s32 	%rd40, %r54, 4;
	add.s64 	%rd41, %rd4, %rd40;
	ld.global.f32 	%f10, [%rd41];
	ld.global.f32 	%f11, [%rd8];
	add.f32 	%f12, %f10, %f11;
	st.global.f32 	[%rd8], %f12;
	add.s64 	%rd42, %rd3, %rd40;
	ld.global.f32 	%f13, [%rd42];
	ld.global.f32 	%f14, [%rd9];
	add.f32 	%f15, %f13, %f14;
	st.global.f32 	[%rd9], %f15;
	add.s64 	%rd43, %rd2, %rd40;
	ld.global.f32 	%f16, [%rd43];
	ld.global.f32 	%f17, [%rd10];
	add.f32 	%f18, %f16, %f17;
	st.global.f32 	[%rd10], %f18;
$L__BB17_12:
	add.s32 	%r60, %r60, 1;
	setp.ne.s32 	%p8, %r60, %r8;
	@%p8 bra 	$L__BB17_4;
$L__BB17_13:
	add.s32 	%r59, %r59, %r3;
	setp.lt.s32 	%p9, %r59, %r33;
	@%p9 bra 	$L__BB17_2;
$L__BB17_14:
	ret;

}
.func  (.param .align 16 .b8 func_retval0[16]) __internal_trig_reduction_slowpathd(
	.param .b64 __internal_trig_reduction_slowpathd_param_0
)
{
	.local .align 8 .b8 	__local_depot18[40];
	.reg .b64 	%SP;
	.reg .b64 	%SPL;
	.reg .pred 	%p<10>;
	.reg .b32 	%r<47>;
	.reg .b64 	%rd<74>;
	.reg .b64 	%fd<5>;

	mov.u64 	%SPL, __local_depot18;
	ld.param.f64 	%fd4, [__internal_trig_reduction_slowpathd_param_0];
	add.u64 	%rd1, %SPL, 0;
	{
	.reg .b32 %temp; 
	mov.b64 	{%temp, %r1}, %fd4;
	}
	shr.u32 	%r2, %r1, 20;
	and.b32  	%r3, %r2, 2047;
	setp.eq.s32 	%p1, %r3, 2047;
	mov.b32 	%r46, 0;
	@%p1 bra 	$L__BB18_9;
	add.s32 	%r20, %r3, -1024;
	mov.b64 	%rd20, %fd4;
	shl.b64 	%rd2, %rd20, 11;
	shr.u32 	%r4, %r20, 6;
	sub.s32 	%r45, 15, %r4;
	sub.s32 	%r21, 19, %r4;
	setp.lt.u32 	%p2, %r20, 128;
	selp.b32 	%r6, 18, %r21, %p2;
	setp.ge.s32 	%p3, %r45, %r6;
	mov.b64 	%rd70, 0;
	@%p3 bra 	$L__BB18_4;
	add.s32 	%r23, %r6, %r4;
	neg.s32 	%r43, %r23;
	or.b64  	%rd3, %rd2, -9223372036854775808;
	mov.b64 	%rd70, 0;
	mov.b32 	%r42, 0;
	mov.u64 	%rd25, __cudart_i2opi_d;
	mov.u32 	%r44, %r45;
$L__BB18_3:
	.pragma "nounroll";
	mul.wide.s32 	%rd22, %r42, 8;
	add.s64 	%rd23, %rd1, %rd22;
	mul.wide.s32 	%rd24, %r44, 8;
	add.s64 	%rd26, %rd25, %rd24;
	ld.global.nc.u64 	%rd27, [%rd26];
	{
	.reg .u32 %r0, %r1, %r2, %r3, %alo, %ahi, %blo, %bhi, %clo, %chi;
	mov.b64 	{%alo,%ahi}, %rd27;
	mov.b64 	{%blo,%bhi}, %rd3;
	mov.b64 	{%clo,%chi}, %rd70;
	mad.lo.cc.u32 	%r0, %alo, %blo, %clo;
	madc.hi.cc.u32 	%r1, %alo, %blo, %chi;
	madc.hi.u32 	%r2, %alo, %bhi, 0;
	mad.lo.cc.u32 	%r1, %alo, %bhi, %r1;
	madc.hi.cc.u32 	%r2, %ahi, %blo, %r2;
	madc.hi.u32 	%r3, %ahi, %bhi, 0;
	mad.lo.cc.u32 	%r1, %ahi, %blo, %r1;
	madc.lo.cc.u32 	%r2, %ahi, %bhi, %r2;
	addc.u32 	%r3, %r3, 0;
	mov.b64 	%rd28, {%r0,%r1};
	mov.b64 	%rd70, {%r2,%r3};
	}
	st.local.u64 	[%rd23], %rd28;
	add.s32 	%r44, %r44, 1;
	add.s32 	%r43, %r43, 1;
	add.s32 	%r42, %r42, 1;
	setp.ne.s32 	%p4, %r43, -15;
	mov.u32 	%r45, %r6;
	@%p4 bra 	$L__BB18_3;
$L__BB18_4:
	cvt.s64.s32 	%rd29, %r45;
	cvt.u64.u32 	%rd30, %r4;
	add.s64 	%rd31, %rd30, %rd29;
	shl.b64 	%rd32, %rd31, 3;
	add.s64 	%rd33, %rd1, %rd32;
	st.local.u64 	[%rd33+-120], %rd70;
	and.b32  	%r15, %r2, 63;
	ld.local.u64 	%rd72, [%rd1+16];
	ld.local.u64 	%rd71, [%rd1+24];
	setp.eq.s32 	%p5, %r15, 0;
	@%p5 bra 	$L__BB18_6;
	shl.b64 	%rd34, %rd71, %r15;
	shr.u64 	%rd35, %rd72, 1;
	xor.b32  	%r24, %r15, 63;
	shr.u64 	%rd36, %rd35, %r24;
	or.b64  	%rd71, %rd34, %rd36;
	ld.local.u64 	%rd37, [%rd1+8];
	shl.b64 	%rd38, %rd72, %r15;
	shr.u64 	%rd39, %rd37, 1;
	shr.u64 	%rd40, %rd39, %r24;
	or.b64  	%rd72, %rd38, %rd40;
$L__BB18_6:
	and.b32  	%r25, %r1, -2147483648;
	shr.u64 	%rd41, %rd71, 62;
	cvt.u32.u64 	%r26, %rd41;
	mov.b64 	{%r27, %r28}, %rd71;
	mov.b64 	{%r29, %r30}, %rd72;
	shf.l.wrap.b32 	%r31, %r30, %r27, 2;
	shf.l.wrap.b32 	%r32, %r27, %r28, 2;
	mov.b64 	%rd42, {%r31, %r32};
	shl.b64 	%rd43, %rd72, 2;
	shr.u64 	%rd44, %rd42, 63;
	cvt.u32.u64 	%r33, %rd44;
	add.s32 	%r34, %r33, %r26;
	setp.eq.s32 	%p6, %r25, 0;
	neg.s32 	%r35, %r34;
	selp.b32 	%r46, %r34, %r35, %p6;
	setp.gt.s64 	%p7, %rd42, -1;
	mov.b64 	%rd45, 0;
	{
	.reg .u32 %r0, %r1, %r2, %r3, %a0, %a1, %a2, %a3, %b0, %b1, %b2, %b3;
	mov.b64 	{%a0,%a1}, %rd45;
	mov.b64 	{%a2,%a3}, %rd45;
	mov.b64 	{%b0,%b1}, %rd43;
	mov.b64 	{%b2,%b3}, %rd42;
	sub.cc.u32 	%r0, %a0, %b0;
	subc.cc.u32 	%r1, %a1, %b1;
	subc.cc.u32 	%r2, %a2, %b2;
	subc.u32 	%r3, %a3, %b3;
	mov.b64 	%rd46, {%r0,%r1};
	mov.b64 	%rd47, {%r2,%r3};
	}
	xor.b32  	%r36, %r25, -2147483648;
	selp.b64 	%rd73, %rd42, %rd47, %p7;
	selp.b64 	%rd14, %rd43, %rd46, %p7;
	selp.b32 	%r17, %r25, %r36, %p7;
	clz.b64 	%r37, %rd73;
	cvt.u64.u32 	%rd15, %r37;
	setp.eq.s32 	%p8, %r37, 0;
	@%p8 bra 	$L__BB18_8;
	cvt.u32.u64 	%r38, %rd15;
	and.b32  	%r39, %r38, 63;
	shl.b64 	%rd48, %rd73, %r39;
	shr.u64 	%rd49, %rd14, 1;
	not.b32 	%r40, %r38;
	and.b32  	%r41, %r40, 63;
	shr.u64 	%rd50, %rd49, %r41;
	or.b64  	%rd73, %rd48, %rd50;
$L__BB18_8:
	mov.b64 	%rd51, -3958705157555305931;
	{
	.reg .u32 %r0, %r1, %r2, %r3, %alo, %ahi, %blo, %bhi;
	mov.b64 	{%alo,%ahi}, %rd73;
	mov.b64 	{%blo,%bhi}, %rd51;
	mul.lo.u32 	%r0, %alo, %blo;
	mul.hi.u32 	%r1, %alo, %blo;
	mad.lo.cc.u32 	%r1, %alo, %bhi, %r1;
	madc.hi.u32 	%r2, %alo, %bhi, 0;
	mad.lo.cc.u32 	%r1, %ahi, %blo, %r1;
	madc.hi.cc.u32 	%r2, %ahi, %blo, %r2;
	madc.hi.u32 	%r3, %ahi, %bhi, 0;
	mad.lo.cc.u32 	%r2, %ahi, %bhi, %r2;
	addc.u32 	%r3, %r3, 0;
	mov.b64 	%rd52, {%r0,%r1};
	mov.b64 	%rd53, {%r2,%r3};
	}
	setp.gt.s64 	%p9, %rd53, 0;
	{
	.reg .u32 %r0, %r1, %r2, %r3, %a0, %a1, %a2, %a3, %b0, %b1, %b2, %b3;
	mov.b64 	{%a0,%a1}, %rd52;
	mov.b64 	{%a2,%a3}, %rd53;
	mov.b64 	{%b0,%b1}, %rd52;
	mov.b64 	{%b2,%b3}, %rd53;
	add.cc.u32 	%r0, %a0, %b0;
	addc.cc.u32 	%r1, %a1, %b1;
	addc.cc.u32 	%r2, %a2, %b2;
	addc.u32 	%r3, %a3, %b3;
	mov.b64 	%rd54, {%r0,%r1};
	mov.b64 	%rd55, {%r2,%r3};
	}
	selp.b64 	%rd56, %rd55, %rd53, %p9;
	selp.s64 	%rd57, -1, 0, %p9;
	sub.s64 	%rd58, %rd57, %rd15;
	cvt.u64.u32 	%rd59, %r17;
	shl.b64 	%rd60, %rd59, 32;
	add.s64 	%rd61, %rd56, 1;
	shr.u64 	%rd62, %rd61, 10;
	add.s64 	%rd63, %rd62, 1;
	shr.u64 	%rd64, %rd63, 1;
	shl.b64 	%rd65, %rd58, 52;
	add.s64 	%rd66, %rd65, %rd64;
	add.s64 	%rd67, %rd66, 4602678819172646912;
	or.b64  	%rd68, %rd67, %rd60;
	mov.b64 	%fd4, %rd68;
$L__BB18_9:
	st.param.f64 	[func_retval0], %fd4;
	st.param.b32 	[func_retval0+8], %r46;
	ret;

}


// ===== COMPILED SASS (sm_100) =====

	.target	sm_100

	.elftype	@"ET_EXEC"


//--------------------- .note.nv.tkinfo           --------------------------
	.section	.note.nv.tkinfo,"",@"SHT_NOTE"
	.sectionflags	@"SHF_NOTE_NV_TKINFO"
	.tkinfo
        /*0018*/ 	.word	0x00000002
        /*0030*/ 	.string	""
        /*0030*/ 	.string	"ptxas"
        /*0030*/ 	.string	"Cuda compilation tools, release 13.0, V13.0.88"
        /*0030*/ 	.string	"Build cuda_13.0.r13.0/compiler.36424714_0"
        /*0030*/ 	.string	"-arch sm_100 -m 64 "



//--------------------- .note.nv.cuinfo           --------------------------
	.section	.note.nv.cuinfo,"",@"SHT_NOTE"
	.sectionflags	@"SHF_NOTE_NV_CUINFO"
        /*0018*/ 	.short	0x0002
        /*001a*/ 	.short	0x0064
        /*001c*/ 	.short	0x0082
	.zero		2


//--------------------- .nv.info                  --------------------------
	.section	.nv.info,"",@"SHT_CUDA_INFO"
	.align	4


	//----- nvinfo : EIATTR_REGCOUNT
	.align		4
        /*0000*/ 	.byte	0x04, 0x2f
        /*0002*/ 	.short	(.L_4 - .L_3)
	.align		4
.L_3:
        /*0004*/ 	.word	index@(_Z33gpuKernelSphericalHarmonicsBesselIdEvPT_S1_S1_S1_S1_S1_S1_S1_S1_S1_S0_iii)
        /*0008*/ 	.word	0x00000046


	//----- nvinfo : EIATTR_FRAME_SIZE
	.align		4
.L_4:
        /*000c*/ 	.byte	0x04, 0x11
        /*000e*/ 	.short	(.L_6 - .L_5)
	.align		4
.L_5:
        /*0010*/ 	.word	index@($_Z33gpuKernelSphericalHarmonicsBesselIdEvPT_S1_S1_S1_S1_S1_S1_S1_S1_S1_S0_iii$__internal_trig_reduction_slowpathd)
        /*0014*/ 	.word	0x00000028


	//----- nvinfo : EIATTR_FRAME_SIZE
	.align		4
.L_6:
        /*0018*/ 	.byte	0x04, 0x11
        /*001a*/ 	.short	(.L_8 - .L_7)
	.align		4
.L_7:
        /*001c*/ 	.word	index@($__internal_11_$__cuda_sm20_dsqrt_rn_f64_mediumpath_v1)
        /*0020*/ 	.word	0x00000028


	//----- nvinfo : EIATTR_FRAME_SIZE
	.align		4
.L_8:
        /*0024*/ 	.byte	0x04, 0x11
        /*0026*/ 	.short	(.L_10 - .L_9)
	.align		4
.L_9:
        /*0028*/ 	.word	index@($__internal_10_$__cuda_sm20_div_rn_f64_full)
        /*002c*/ 	.word	0x00000028


	//----- nvinfo : EIATTR_FRAME_SIZE
	.align		4
.L_10:
        /*0030*/ 	.byte	0x04, 0x11
        /*0032*/ 	.short	(.L_12 - .L_11)
	.align		4
.L_11:
        /*0034*/ 	.word	index@($__internal_9_$__cuda_sm20_dblrcp_rn_slowpath_v3)
        /*0038*/ 	.word	0x00000028


	//----- nvinfo : EIATTR_FRAME_SIZE
	.align		4
.L_12:
        /*003c*/ 	.byte	0x04, 0x11
        /*003e*/ 	.short	(.L_14 - .L_13)
	.align		4
.L_13:
        /*0040*/ 	.word	index@(_Z33gpuKernelSphericalHarmonicsBesselIdEvPT_S1_S1_S1_S1_S1_S1_S1_S1_S1_S0_iii)
        /*0044*/ 	.word	0x00000028


	//----- nvinfo : EIATTR_REGCOUNT
	.align		4
.L_14:
        /*0048*/ 	.byte	0x04, 0x2f
        /*004a*/ 	.short	(.L_16 - .L_15)
	.align		4
.L_15:
        /*004c*/ 	.word	index@(_Z33gpuKernelSphericalHarmonicsBesselIfEvPT_S1_S1_S1_S1_S1_S1_S1_S1_S1_S0_iii)
        /*0050*/ 	.word	0x00000026


	//----- nvinfo : EIATTR_FRAME_SIZE
	.align		4
.L_16:
        /*0054*/ 	.byte	0x04, 0x11
        /*0056*/ 	.short	(.L_18 - .L_17)
	.align		4
.L_17:
        /*0058*/ 	.word	index@($__internal_8_$__cuda_sm3x_div_rn_noftz_f32_slowpath)
        /*005c*/ 	.word	0x00000020


	//----- nvinfo : EIATTR_FRAME_SIZE
	.align		4
.L_18:
        /*0060*/ 	.byte	0x04, 0x11
        /*0062*/ 	.short	(.L_20 - .L_19)
	.align		4
.L_19:
        /*0064*/ 	.word	index@($__internal_7_$__cuda_sm20_sqrt_rn_f32_slowpath)
        /*0068*/ 	.word	0x00000020


	//----- nvinfo : EIATTR_FRAME_SIZE
	.align		4
.L_20:
        /*006c*/ 	.byte	0x04, 0x11
        /*006e*/ 	.short	(.L_22 - .L_21)
	.align		4
.L_21:
        /*0070*/ 	.word	index@($__internal_6_$__cuda_sm20_rcp_rn_f32_slowpath)
        /*0074*/ 	.word	0x00000020


	//----- nvinfo : EIATTR_FRAME_SIZE
	.align		4
.L_22:
        /*0078*/ 	.byte	0x04, 0x11
        /*007a*/ 	.short	(.L_24 - .L_23)
	.align		4
.L_23:
        /*007c*/ 	.word	index@(_Z33gpuKernelSphericalHarmonicsBesselIfEvPT_S1_S1_S1_S1_S1_S1_S1_S1_S1_S0_iii)
        /*0080*/ 	.word	0x00000020


	//----- nvinfo : EIATTR_REGCOUNT
	.align		4
.L_24:
        /*0084*/ 	.byte	0x04, 0x2f
        /*0086*/ 	.short	(.L_26 - .L_25)
	.align		4
.L_25:
        /*0088*/ 	.word	index@(_Z38gpuKernelSphericalHarmonicsBesselDerivIdEvPT_S1_S1_S1_S1_S1_S1_S1_S1_S1_S1_S1_S1_S1_S1_S1_S1_S0_iii)
        /*008c*/ 	.word	0x0000006a


	//----- nvinfo : EIATTR_FRAME_SIZE
	.align		4
.L_26:
        /*0090*/ 	.byte	0x04, 0x11
        /*0092*/ 	.short	(.L_28 - .L_27)
	.align		4
.L_27:
        /*0094*/ 	.word	index@($_Z38gpuKernelSphericalHarmonicsBesselDerivIdEvPT_S1_S1_S1_S1_S1_S1_S1_S1_S1_S1_S1_S1_S1_S1_S1_S1_S0_iii$__internal_trig_reduction_slowpathd)
        /*0098*/ 	.word	0x00000028


	//----- nvinfo : EIATTR_FRAME_SIZE
	.align		4
.L_28:
        /*009c*/ 	.byte	0x04, 0x11
        /*009e*/ 	.short	(.L_30 - .L_29)
	.align		4
.L_29:
        /*00a0*/ 	.word	index@($__internal_5_$__cuda_sm20_dsqrt_rn_f64_mediumpath_v1)
        /*00a4*/ 	.word	0x00000028


	//----- nvinfo : EIATTR_FRAME_SIZE
	.align		4
.L_30:
        /*00a8*/ 	.byte	0x04, 0x11
        /*00aa*/ 	.short	(.L_32 - .L_31)
	.align		4
.L_31:
        /*00ac*/ 	.word	index@($__internal_4_$__cuda_sm20_div_rn_f64_full)
        /*00b0*/ 	.word	0x00000028


	//----- nvinfo : EIATTR_FRAME_SIZE
	.align		4
.L_32:
        /*00b4*/ 	.byte	0x04, 0x11
        /*00b6*/ 	.short	(.L_34 - .L_33)
	.align		4
.L_33:
        /*00b8*/ 	.word	index@($__internal_3_$__cuda_sm20_dblrcp_rn_slowpath_v3)
        /*00bc*/ 	.word	0x00000028


	//----- nvinfo : EIATTR_FRAME_SIZE
	.align		4
.L_34:
        /*00c0*/ 	.byte	0x04, 0x11
        /*00c2*/ 	.short	(.L_36 - .L_35)
	.align		4
.L_35:
        /*00c4*/ 	.word	index@(_Z38gpuKernelSphericalHarmonicsBesselDerivIdEvPT_S1_S1_S1_S1_S1_S1_S1_S1_S1_S1_S1_S1_S1_S1_S1_S1_S0_iii)
        /*00c8*/ 	.word	0x00000028


	//----- nvinfo : EIATTR_REGCOUNT
	.align		4
.L_36:
        /*00cc*/ 	.byte	0x04, 0x2f
        /*00ce*/ 	.short	(.L_38 - .L_37)
	.align		4
.L_37:
        /*00d0*/ 	.word	index@(_Z38gpuKernelSphericalHarmonicsBesselDerivIfEvPT_S1_S1_S1_S1_S1_S1_S1_S1_S1_S1_S1_S1_S1_S1_S1_S1_S0_iii)
        /*00d4*/ 	.word	0x00000040


	//----- nvinfo : EIATTR_FRAME_SIZE
	.align		4
.L_38:
        /*00d8*/ 	.byte	0x04, 0x11
        /*00da*/ 	.short	(.L_40 - .L_39)
	.align		4
.L_39:
        /*00dc*/ 	.word	index@($__internal_2_$__cuda_sm3x_div_rn_noftz_f32_slowpath)
        /*00e0*/ 	.word	0x00000020


	//----- nvinfo : EIATTR_FRAME_SIZE
	.align		4
.L_40:
        /*00e4*/ 	.byte	0x04, 0x11
        /*00e6*/ 	.short	(.L_42 - .L_41)
	.align		4
.L_41:
        /*00e8*/ 	.word	index@($__internal_1_$__cuda_sm20_sqrt_rn_f32_slowpath)
        /*00ec*/ 	.word	0x00000020


	//----- nvinfo : EIATTR_FRAME_SIZE
	.align		4
.L_42:
        /*00f0*/ 	.byte	0x04, 0x11
        /*00f2*/ 	.short	(.L_44 - .L_43)
	.align		4
.L_43:
        /*00f4*/ 	.word	index@($__internal_0_$__cuda_sm20_rcp_rn_f32_slowpath)
        /*00f8*/ 	.word	0x00000020


	//----- nvinfo : EIATTR_FRAME_SIZE
	.align		4
.L_44:
        /*00fc*/ 	.byte	0x04, 0x11
        /*00fe*/ 	.short	(.L_46 - .L_45)
	.align		4
.L_45:
        /*0100*/ 	.word	index@(_Z38gpuKernelSphericalHarmonicsBesselDerivIfEvPT_S1_S1_S1_S1_S1_S1_S1_S1_S1_S1_S1_S1_S1_S1_S1_S1_S0_iii)
        /*0104*/ 	.word	0x00000020


	//----- nvinfo : EIATTR_REGCOUNT
	.align		4
.L_46:
        /*0108*/ 	.byte	0x04, 0x2f
        /*010a*/ 	.short	(.L_48 - .L_47)
	.align		4
.L_47:
        /*010c*/ 	.word	index@(_Z36gpuKernelRadialSphericalHarmonicsSumIdEvPT_S1_S1_S1_Piiiiii)
        /*0110*/ 	.word	0x0000001c


	//----- nvinfo : EIATTR_FRAME_SIZE
	.align		4
.L_48:
        /*0114*/ 	.byte	0x04, 0x11
        /*0116*/ 	.short	(.L_50 - .L_49)
	.align		4
.L_49:
        /*0118*/ 	.word	index@(_Z36gpuKernelRadialSphericalHarmonicsSumIdEvPT_S1_S1_S1_Piiiiii)
        /*011c*/ 	.word	0x00000000


	//----- nvinfo : EIATTR_REGCOUNT
	.align		4
.L_50:
        /*0120*/ 	.byte	0x04, 0x2f
        /*0122*/ 	.short	(.L_52 - .L_51)
	.align		4
.L_51:
        /*0124*/ 	.word	index@(_Z36gpuKernelRadialSphericalHarmonicsSumIfEvPT_S1_S1_S1_Piiiiii)
        /*0128*/ 	.word	0x00000018


	//----- nvinfo : EIATTR_FRAME_SIZE
	.align		4
.L_52:
        /*012c*/ 	.byte	0x04, 0x11
        /*012e*/ 	.short	(.L_54 - .L_53)
	.align		4
.L_53:
        /*0130*/ 	.word	index@(_Z36gpuKernelRadialSphericalHarmonicsSumIfEvPT_S1_S1_S1_Piiiiii)
        /*0134*/ 	.word	0x00000000


	//----- nvinfo : EIATTR_REGCOUNT
	.align		4
.L_54:
        /*0138*/ 	.byte	0x04, 0x2f
        /*013a*/ 	.short	(.L_56 - .L_55)
	.align		4
.L_55:
        /*013c*/ 	.word	index@(_Z38gpuKernelRadialSphericalHarmonicsPowerIdEvPT_S1_S1_Piiiiiii)
        /*0140*/ 	.word	0x00000028


	//----- nvinfo : EIATTR_FRAME_SIZE
	.align		4
.L_56:
        /*0144*/ 	.byte	0x04, 0x11
        /*0146*/ 	.short	(.L_58 - .L_57)
	.align		4
.L_57:
        /*0148*/ 	.word	index@(_Z38gpuKernelRadialSphericalHarmonicsPowerIdEvPT_S1_S1_Piiiiiii)
        /*014c*/ 	.word	0x00000000


	//----- nvinfo : EIATTR_REGCOUNT
	.align		4
.L_58:
        /*0150*/ 	.byte	0x04, 0x2f
        /*0152*/ 	.short	(.L_60 - .L_59)
	.align		4
.L_59:
        /*0154*/ 	.word	index@(_Z38gpuKernelRadialSphericalHarmonicsPowerIfEvPT_S1_S1_Piiiiiii)
        /*0158*/ 	.word	0x00000028


	//----- nvinfo : EIATTR_FRAME_SIZE
	.align		4
.L_60:
        /*015c*/ 	.byte	0x04, 0x11
        /*015e*/ 	.short	(.L_62 - .L_61)
	.align		4
.L_61:
        /*0160*/ 	.word	index@(_Z38gpuKernelRadialSphericalHarmonicsPowerIfEvPT_S1_S1_Piiiiiii)
        /*0164*/ 	.word	0x00000000


	//----- nvinfo : EIATTR_REGCOUNT
	.align		4
.L_62:
        /*0168*/ 	.byte	0x04, 0x2f
        /*016a*/ 	.short	(.L_64 - .L_63)
	.align		4
.L_63:
        /*016c*/ 	.word	index@(_Z43gpuKernelRadialSphericalHarmonicsPowerDerivIdEvPT_S1_S1_S1_S1_S1_S1_S1_S1_S1_S1_PiS2_iiiiiii)
        /*0170*/ 	.word	0x00000040


	//----- nvinfo : EIATTR_FRAME_SIZE
	.align		4
.L_64:
        /*0174*/ 	.byte	0x04, 0x11
        /*0176*/ 	.short	(.L_66 - .L_65)
	.align		4
.L_65:
        /*0178*/ 	.word	index@(_Z43gpuKernelRadialSphericalHarmonicsPowerDerivIdEvPT_S1_S1_S1_S1_S1_S1_S1_S1_S1_S1_PiS2_iiiiiii)
        /*017c*/ 	.word	0x00000000


	//----- nvinfo : EIATTR_REGCOUNT
	.align		4
.L_66:
        /*0180*/ 	.byte	0x04, 0x2f
        /*0182*/ 	.short	(.L_68 - .L_67)
	.align		4
.L_67:
        /*0184*/ 	.word	index@(_Z43gpuKernelRadialSphericalHarmonicsPowerDerivIfEvPT_S1_S1_S1_S1_S1_S1_S1_S1_S1_S1_PiS2_iiiiiii)
        /*0188*/ 	.word	0x00000040


	//----- nvinfo : EIATTR_FRAME_SIZE
	.align		4
.L_68:
        /*018c*/ 	.byte	0x04, 0x11
        /*018e*/ 	.short	(.L_70 - .L_69)
	.align		4
.L_69:
        /*0190*/ 	.word	index@(_Z43gpuKernelRadialSphericalHarmonicsPowerDerivIfEvPT_S1_S1_S1_S1_S1_S1_S1_S1_S1_S1_PiS2_iiiiiii)
        /*0194*/ 	.word	0x00000000


	//----- nvinfo : EIATTR_REGCOUNT
	.align		4
.L_70:
        /*0198*/ 	.byte	0x04, 0x2f
        /*019a*/ 	.short	(.L_72 - .L_71)
	.align		4
.L_71:
        /*019c*/ 	.word	index@(_Z43gpuKernelRadialSphericalHarmonicsBispectrumIdEvPT_S1_S1_S1_PiS2_S2_S2_iiiiiiii)
        /*01a0*/ 	.word	0x0000002c


	//----- nvinfo : EIATTR_FRAME_SIZE
	.align		4
.L_72:
        /*01a4*/ 	.byte	0x04, 0x11
        /*01a6*/ 	.short	(.L_74 - .L_73)
	.align		4
.L_73:
        /*01a8*/ 	.word	index@(_Z43gpuKernelRadialSphericalHarmonicsBispectrumIdEvPT_S1_S1_S1_PiS2_S2_S2_iiiiiiii)
        /*01ac*/ 	.word	0x00000000


	//----- nvinfo : EIATTR_REGCOUNT
	.align		4
.L_74:
        /*01b0*/ 	.byte	0x04, 0x2f
        /*01b2*/ 	.short	(.L_76 - .L_75)
	.align		4
.L_75:
        /*01b4*/ 	.word	index@(_Z43gpuKernelRadialSphericalHarmonicsBispectrumIfEvPT_S1_S1_S1_PiS2_S2_S2_iiiiiiii)
        /*01b8*/ 	.word	0x00000028


	//----- nvinfo : EIATTR_FRAME_SIZE
	.align		4
.L_76:
        /*01bc*/ 	.byte	0x04, 0x11
        /*01be*/ 	.short	(.L_78 - .L_77)
	.align		4
.L_77:
        /*01c0*/ 	.word	index@(_Z43gpuKernelRadialSphericalHarmonicsBispectrumIfEvPT_S1_S1_S1_PiS2_S2_S2_iiiiiiii)
        /*01c4*/ 	.word	0x00000000


	//----- nvinfo : EIATTR_REGCOUNT
	.align		4
.L_78:
        /*01c8*/ 	.byte	0x04, 0x2f
        /*01ca*/ 	.short	(.L_80 - .L_79)
	.align		4
.L_79:
        /*01cc*/ 	.word	index@(_Z48gpuKernelRadialSphericalHarmonicsBispectrumDerivIdEvPT_S1_S1_S1_S1_S1_S1_S1_S1_S1_S1_S1_PiS2_S2_S2_S2_iiiiiiii)
        /*01d0*/ 	.word	0x00000048


	//----- nvinfo : EIATTR_FRAME_SIZE
	.align		4
.L_80:
        /*01d4*/ 	.byte	0x04, 0x11
        /*01d6*/ 	.short	(.L_82 - .L_81)
	.align		4
.L_81:
        /*01d8*/ 	.word	index@(_Z48gpuKernelRadialSphericalHarmonicsBispectrumDerivIdEvPT_S1_S1_S1_S1_S1_S1_S1_S1_S1_S1_S1_PiS2_S2_S2_S2_iiiiiiii)
        /*01dc*/ 	.word	0x00000000


	//----- nvinfo : EIATTR_REGCOUNT
	.align		4
.L_82:
        /*01e0*/ 	.byte	0x04, 0x2f
        /*01e2*/ 	.short	(.L_84 - .L_83)
	.align		4
.L_83:
        /*01e4*/ 	.word	index@(_Z48gpuKernelRadialSphericalHarmonicsBispectrumDerivIfEvPT_S1_S1_S1_S1_S1_S1_S1_S1_S1_S1_S1_PiS2_S2_S2_S2_iiiiiiii)
        /*01e8*/ 	.word	0x00000038


	//----- nvinfo : EIATTR_FRAME_SIZE
	.align		4
.L_84:
        /*01ec*/ 	.byte	0x04, 0x11
        /*01ee*/ 	.short	(.L_86 - .L_85)
	.align		4
.L_85:
        /*01f0*/ 	.word	index@(_Z48gpuKernelRadialSphericalHarmonicsBispectrumDerivIfEvPT_S1_S1_S1_S1_S1_S1_S1_S1_S1_S1_S1_PiS2_S2_S2_S2_iiiiiiii)
        /*01f4*/ 	.word	0x00000000


	//----- nvinfo : EIATTR_REGCOUNT
	.align		4
.L_86:
        /*01f8*/ 	.byte	0x04, 0x2f
        /*01fa*/ 	.short	(.L_88 - .L_87)
	.align		4
.L_87:
        /*01fc*/ 	.word	index@(_Z38gpuKernelRadialSphericalHarmonicsBasisIdEvPT_S1_Piiiii)
        /*0200*/ 	.word	0x00000016


	//----- nvinfo : EIATTR_FRAME_SIZE
	.align		4
.L_88:
        /*0204*/ 	.byte	0x04, 0x11
        /*0206*/ 	.short	(.L_90 - .L_89)
	.align		4
.L_89:
        /*0208*/ 	.word	index@(_Z38gpuKernelRadialSphericalHarmonicsBasisIdEvPT_S1_Piiiii)
        /*020c*/ 	.word	0x00000000


	//----- nvinfo : EIATTR_REGCOUNT
	.align		4
.L_90:
        /*0210*/ 	.byte	0x04, 0x2f
        /*0212*/ 	.short	(.L_92 - .L_91)
	.align		4
.L_91:
        /*0214*/ 	.word	index@(_Z38gpuKernelRadialSphericalHarmonicsBasisIfEvPT_S1_Piiiii)
        /*0218*/ 	.word	0x00000014


	//----- nvinfo : EIATTR_FRAME_SIZE
	.align		4
.L_92:
        /*021c*/ 	.byte	0x04, 0x11
        /*021e*/ 	.short	(.L_94 - .L_93)
	.align		4
.L_93:
        /*0220*/ 	.word	index@(_Z38gpuKernelRadialSphericalHarmonicsBasisIfEvPT_S1_Piiiii)
        /*0224*/ 	.word	0x00000000


	//----- nvinfo : EIATTR_REGCOUNT
	.align		4
.L_94:
        /*0228*/ 	.byte	0x04, 0x2f
        /*022a*/ 	.short	(.L_96 - .L_95)
	.align		4
.L_95:
        /*022c*/ 	.word	index@(_Z43gpuKernelRadialSphericalHarmonicsBasisDerivIdEvPT_S1_S1_S1_S1_S1_PiS2_S2_iiiiii)
        /*0230*/ 	.word	0x0000001e


	//----- nvinfo : EIATTR_FRAME_SIZE
	.align		4
.L_96:
        /*0234*/ 	.byte	0x04, 0x11
        /*0236*/ 	.short	(.L_98 - .L_97)
	.align		4
.L_97:
        /*0238*/ 	.word	index@(_Z43gpuKernelRadialSphericalHarmonicsBasisDerivIdEvPT_S1_S1_S1_S1_S1_PiS2_S2_iiiiii)
        /*023c*/ 	.word	0x00000000


	//----- nvinfo : EIATTR_REGCOUNT
	.align		4
.L_98:
        /*0240*/ 	.byte	0x04, 0x2f
        /*0242*/ 	.short	(.L_100 - .L_99)
	.align		4
.L_99:
        /*0244*/ 	.word	index@(_Z43gpuKernelRadialSphericalHarmonicsBasisDerivIfEvPT_S1_S1_S1_S1_S1_PiS2_S2_iiiiii)
        /*0248*/ 	.word	0x0000001e


	//----- nvinfo : EIATTR_FRAME_SIZE
	.align		4
.L_100:
        /*024c*/ 	.byte	0x04, 0x11
        /*024e*/ 	.short	(.L_102 - .L_101)
	.align		4
.L_101:
        /*0250*/ 	.word	index@(_Z43gpuKernelRadialSphericalHarmonicsBasisDerivIfEvPT_S1_S1_S1_S1_S1_PiS2_S2_iiiiii)
        /*0254*/ 	.word	0x00000000


	//----- nvinfo : EIATTR_MIN_STACK_SIZE
	.align		4
.L_102:
        /*0258*/ 	.byte	0x04, 0x12
        /*025a*/ 	.short	(.L_104 - .L_103)
	.align		4
.L_103:
        /*025c*/ 	.word	index@(_Z43gpuKernelRadialSphericalHarmonicsBasisDerivIfEvPT_S1_S1_S1_S1_S1_PiS2_S2_iiiiii)
        /*0260*/ 	.word	0x00000000


	//----- nvinfo : EIATTR_MIN_STACK_SIZE
	.align		4
.L_104:
        /*0264*/ 	.byte	0x04, 0x12
        /*0266*/ 	.short	(.L_106 - .L_105)
	.align		4
.L_105:
        /*0268*/ 	.word	index@(_Z43gpuKernelRadialSphericalHarmonicsBasisDerivIdEvPT_S1_S1_S1_S1_S1_PiS2_S2_iiiiii)
        /*026c*/ 	.word	0x00000000


	//----- nvinfo : EIATTR_MIN_STACK_SIZE
	.align		4
.L_106:
        /*0270*/ 	.byte	0x04, 0x12
        /*0272*/ 	.short	(.L_108 - .L_107)
	.align		4
.L_107:
        /*0274*/ 	.word	index@(_Z38gpuKernelRadialSphericalHarmonicsBasisIfEvPT_S1_Piiiii)
        /*0278*/ 	.word	0x00000000


	//----- nvinfo : EIATTR_MIN_STACK_SIZE
	.align		4
.L_108:
        /*027c*/ 	.byte	0x04, 0x12
        /*027e*/ 	.short	(.L_110 - .L_109)
	.align		4
.L_109:
        /*0280*/ 	.word	index@(_Z38gpuKernelRadialSphericalHarmonicsBasisIdEvPT_S1_Piiiii)
        /*0284*/ 	.word	0x00000000


	//----- nvinfo : EIATTR_MIN_STACK_SIZE
	.align		4
.L_110:
        /*0288*/ 	.byte	0x04, 0x12
        /*028a*/ 	.short	(.L_112 - .L_111)
	.align		4
.L_111:
        /*028c*/ 	.word	index@(_Z48gpuKernelRadialSphericalHarmonicsBispectrumDerivIfEvPT_S1_S1_S1_S1_S1_S1_S1_S1_S1_S1_S1_PiS2_S2_S2_S2_iiiiiiii)
        /*0290*/ 	.word	0x00000000


	//----- nvinfo : EIATTR_MIN_STACK_SIZE
	.align		4
.L_112:
        /*0294*/ 	.byte	0x04, 0x12
        /*0296*/ 	.short	(.L_114 - .L_113)
	.align		4
.L_113:
        /*0298*/ 	.word	index@(_Z48gpuKernelRadialSphericalHarmonicsBispectrumDerivIdEvPT_S1_S1_S1_S1_S1_S1_S1_S1_S1_S1_S1_PiS2_S2_S2_S2_iiiiiiii)
        /*029c*/ 	.word	0x00000000


	//----- nvinfo : EIATTR_MIN_STACK_SIZE
	.align		4
.L_114:
        /*02a0*/ 	.byte	0x04, 0x12
        /*02a2*/ 	.short	(.L_116 - .L_115)
	.align		4
.L_115:
        /*02a4*/ 	.word	index@(_Z43gpuKernelRadialSphericalHarmonicsBispectrumIfEvPT_S1_S1_S1_PiS2_S2_S2_iiiiiiii)
        /*02a8*/ 	.word	0x00000000


	//----- nvinfo : EIATTR_MIN_STACK_SIZE
	.align		4
.L_116:
        /*02ac*/ 	.byte	0x04, 0x12
        /*02ae*/ 	.short	(.L_118 - .L_117)
	.align		4
.L_117:
        /*02b0*/ 	.word	index@(_Z43gpuKernelRadialSphericalHarmonicsBispectrumIdEvPT_S1_S1_S1_PiS2_S2_S2_iiiiiiii)
        /*02b4*/ 	.word	0x00000000


	//----- nvinfo : EIATTR_MIN_STACK_SIZE
	.align		4
.L_118:
        /*02b8*/ 	.byte	0x04, 0x12
        /*02ba*/ 	.short	(.L_120 - .L_119)
	.align		4
.L_119:
        /*02bc*/ 	.word	index@(_Z43gpuKernelRadialSphericalHarmonicsPowerDerivIfEvPT_S1_S1_S1_S1_S1_S1_S1_S1_S1_S1_PiS2_iiiiiii)
        /*02c0*/ 	.word	0x00000000


	//----- nvinfo : EIATTR_MIN_STACK_SIZE
	.align		4
.L_120:
        /*02c4*/ 	.byte	0x04, 0x12
        /*02c6*/ 	.short	(.L_122 - .L_121)
	.align		4
.L_121:
        /*02c8*/ 	.word	index@(_Z43gpuKernelRadialSphericalHarmonicsPowerDerivIdEvPT_S1_S1_S1_S1_S1_S1_S1_S1_S1_S1_PiS2_iiiiiii)
        /*02cc*/ 	.word	0x00000000


	//----- nvinfo : EIATTR_MIN_STACK_SIZE
	.align		4
.L_122:
        /*02d0*/ 	.byte	0x04, 0x12
        /*02d2*/ 	.short	(.L_124 - .L_123)
	.align		4
.L_123:
        /*02d4*/ 	.word	index@(_Z38gpuKernelRadialSphericalHarmonicsPowerIfEvPT_S1_S1_Piiiiiii)
        /*02d8*/ 	.word	0x00000000


	//----- nvinfo : EIATTR_MIN_STACK_SIZE
	.align		4
.L_124:
        /*02dc*/ 	.byte	0x04, 0x12
        /*02de*/ 	.short	(.L_126 - .L_125)
	.align		4
.L_125:
        /*02e0*/ 	.word	index@(_Z38gpuKernelRadialSphericalHarmonicsPowerIdEvPT_S1_S1_Piiiiiii)
        /*02e4*/ 	.word	0x00000000


	//----- nvinfo : EIATTR_MIN_STACK_SIZE
	.align		4
.L_126:
        /*02e8*/ 	.byte	0x04, 0x12
        /*02ea*/ 	.short	(.L_128 - .L_127)
	.align		4
.L_127:
        /*02ec*/ 	.word	index@(_Z36gpuKernelRadialSphericalHarmonicsSumIfEvPT_S1_S1_S1_Piiiiii)
        /*02f0*/ 	.word	0x00000000


	//----- nvinfo : EIATTR_MIN_STACK_SIZE
	.align		4
.L_128:
        /*02f4*/ 	.byte	0x04, 0x12
        /*02f6*/ 	.short	(.L_130 - .L_129)
	.align		4
.L_129:
        /*02f8*/ 	.word	index@(_Z36gpuKernelRadialSphericalHarmonicsSumIdEvPT_S1_S1_S1_Piiiiii)
        /*02fc*/ 	.word	0x00000000


	//----- nvinfo : EIATTR_MIN_STACK_SIZE
	.align		4
.L_130:
        /*0300*/ 	.byte	0x04, 0x12
        /*0302*/ 	.short	(.L_132 - .L_131)
	.align		4
.L_131:
        /*0304*/ 	.word	index@(_Z38gpuKernelSphericalHarmonicsBesselDerivIfEvPT_S1_S1_S1_S1_S1_S1_S1_S1_S1_S1_S1_S1_S1_S1_S1_S1_S0_iii)
        /*0308*/ 	.word	0x00000020


	//----- nvinfo : EIATTR_MIN_STACK_SIZE
	.align		4
.L_132:
        /*030c*/ 	.byte	0x04, 0x12
        /*030e*/ 	.short	(.L_134 - .L_133)
	.align		4
.L_133:
        /*0310*/ 	.word	index@(_Z38gpuKernelSphericalHarmonicsBesselDerivIdEvPT_S1_S1_S1_S1_S1_S1_S1_S1_S1_S1_S1_S1_S1_S1_S1_S1_S0_iii)
        /*0314*/ 	.word	0x00000028


	//----- nvinfo : EIATTR_MIN_STACK_SIZE
	.align		4
.L_134:
        /*0318*/ 	.byte	0x04, 0x12
        /*031a*/ 	.short	(.L_136 - .L_135)
	.align		4
.L_135:
        /*031c*/ 	.word	index@(_Z33gpuKernelSphericalHarmonicsBesselIfEvPT_S1_S1_S1_S1_S1_S1_S1_S1_S1_S0_iii)
        /*0320*/ 	.word	0x00000020


	//----- nvinfo : EIATTR_MIN_STACK_SIZE
	.align		4
.L_136:
        /*0324*/ 	.byte	0x04, 0x12
        /*0326*/ 	.short	(.L_138 - .L_137)
	.align		4
.L_137:
        /*0328*/ 	.word	index@(_Z33gpuKernelSphericalHarmonicsBesselIdEvPT_S1_S1_S1_S1_S1_S1_S1_S1_S1_S0_iii)
        /*032c*/ 	.word	0x00000028
.L_138:


//--------------------- .nv.compat                --------------------------
	.section	.nv.compat,"",@"SHT_CUDA_COMPAT_INFO"
	.align	4
        /*0000*/ 	.byte	0x02, 0x09, 0x00, 0x00, 0x02, 0x02, 0x01, 0x00, 0x02, 0x05, 0x05, 0x00, 0x03, 0x07, 0x01, 0x01
        /*0010*/ 	.byte	0x02, 0x03, 0x00, 0x00, 0x02, 0x06, 0x01, 0x00, 0x04, 0x0b, 0x08, 0x00, 0x01, 0x00, 0x00, 0x00
        /*0020*/ 	.byte	0x00, 0x00, 0x00, 0x00


//--------------------- .nv.info._Z43gpuKernelRadialSphericalHarmonicsBasisDerivIfEvPT_S1_S1_S1_S1_S1_PiS2_S2_iiiiii --------------------------
	.section	.nv.info._Z43gpuKernelRadialSphericalHarmonicsBasisDerivIfEvPT_S1_S1_S1_S1_S1_PiS2_S2_iiiiii,"",@"SHT_CUDA_INFO"
	.sectionflags	@""
	.align	4


	//----- nvinfo : EIATTR_CUDA_API_VERSION
	.align		4
        /*0000*/ 	.byte	0x04, 0x37
        /*0002*/ 	.short	(.L_140 - .L_139)
.L_139:
        /*0004*/ 	.word	0x00000082


	//----- nvinfo : EIATTR_KPARAM_INFO
	.align		4
.L_140:
        /*0008*/ 	.byte	0x04, 0x17
        /*000a*/ 	.short	(.L_142 - .L_141)
.L_141:
        /*000c*/ 	.word	0x00000000
        /*0010*/ 	.short	0x000e
        /*0012*/ 	.short	0x005c
        /*0014*/ 	.byte	0x00, 0xf0, 0x11, 0x00


	//----- nvinfo : EIATTR_KPARAM_INFO
	.align		4
.L_142:
        /*0018*/ 	.byte	0x04, 0x17
        /*001a*/ 	.short	(.L_144 - .L_143)
.L_143:
        /*001c*/ 	.word	0x00000000
        /*0020*/ 	.short	0x000d
        /*0022*/ 	.short	0x0058
        /*0024*/ 	.byte	0x00, 0xf0, 0x11, 0x00


	//----- nvinfo : EIATTR_KPARAM_INFO
	.align		4
.L_144:
        /*0028*/ 	.byte	0x04, 0x17
        /*002a*/ 	.short	(.L_146 - .L_145)
.L_145:
        /*002c*/ 	.word	0x00000000
        /*0030*/ 	.short	0x000c
        /*0032*/ 	.short	0x0054
        /*0034*/ 	.byte	0x00, 0xf0, 0x11, 0x00


	//----- nvinfo : EIATTR_KPARAM_INFO
	.align		4
.L_146:
        /*0038*/ 	.byte	0x04, 0x17
        /*003a*/ 	.short	(.L_148 - .L_147)
.L_147:
        /*003c*/ 	.word	0x00000000
        /*0040*/ 	.short	0x000b
        /*0042*/ 	.short	0x0050
        /*0044*/ 	.byte	0x00, 0xf0, 0x11, 0x00


	//----- nvinfo : EIATTR_KPARAM_INFO
	.align		4
.L_148:
        /*0048*/ 	.byte	0x04, 0x17
        /*004a*/ 	.short	(.L_150 - .L_149)
.L_149:
        /*004c*/ 	.word	0x00000000
        /*0050*/ 	.short	0x000a
        /*0052*/ 	.short	0x004c
        /*0054*/ 	.byte	0x00, 0xf0, 0x11, 0x00


	//----- nvinfo : EIATTR_KPARAM_INFO
	.align		4
.L_150:
        /*0058*/ 	.byte	0x04, 0x17
        /*005a*/ 	.short	(.L_152 - .L_151)
.L_151:
        /*005c*/ 	.word	0x00000000
        /*0060*/ 	.short	0x0009
        /*0062*/ 	.short	0x0048
        /*0064*/ 	.byte	0x00, 0xf0, 0x11, 0x00


	//----- nvinfo : EIATTR_KPARAM_INFO
	.align		4
.L_152:
        /*0068*/ 	.byte	0x04, 0x17
        /*006a*/ 	.short	(.L_154 - .L_153)
.L_153:
        /*006c*/ 	.word	0x00000000
        /*0070*/ 	.short	0x0008
        /*0072*/ 	.short	0x0040
        /*0074*/ 	.byte	0x00, 0xf5, 0x21, 0x00


	//----- nvinfo : EIATTR_KPARAM_INFO
	.align		4
.L_154:
        /*0078*/ 	.byte	0x04, 0x17
        /*007a*/ 	.short	(.L_156 - .L_155)
.L_155:
        /*007c*/ 	.word	0x00000000
        /*0080*/ 	.short	0x0007
        /*0082*/ 	.short	0x0038
        /*0084*/ 	.byte	0x00, 0xf5, 0x21, 0x00


	//----- nvinfo : EIATTR_KPARAM_INFO
	.align		4
.L_156:
        /*0088*/ 	.byte	0x04, 0x17
        /*008a*/ 	.short	(.L_158 - .L_157)
.L_157:
        /*008c*/ 	.word	0x00000000
        /*0090*/ 	.short	0x0006
        /*0092*/ 	.short	0x0030
        /*0094*/ 	.byte	0x00, 0xf5, 0x21, 0x00


	//----- nvinfo : EIATTR_KPARAM_INFO
	.align		4
.L_158:
        /*0098*/ 	.byte	0x04, 0x17
        /*009a*/ 	.short	(.L_160 - .L_159)
.L_159:
        /*009c*/ 	.word	0x00000000
        /*00a0*/ 	.short	0x0005
        /*00a2*/ 	.short	0x0028
        /*00a4*/ 	.byte	0x00, 0xf5, 0x21, 0x00


	//----- nvinfo : EIATTR_KPARAM_INFO
	.align		4
.L_160:
        /*00a8*/ 	.byte	0x04, 0x17
        /*00aa*/ 	.short	(.L_162 - .L_161)
.L_161:
        /*00ac*/ 	.word	0x00000000
        /*00b0*/ 	.short	0x0004
        /*00b2*/ 	.short	0x0020
        /*00b4*/ 	.byte	0x00, 0xf5, 0x21, 0x00


	//----- nvinfo : EIATTR_KPARAM_INFO
	.align		4
.L_162:
        /*00b8*/ 	.byte	0x04, 0x17
        /*00ba*/ 	.short	(.L_164 - .L_163)
.L_163:
        /*00bc*/ 	.word	0x00000000
        /*00c0*/ 	.short	0x0003
        /*00c2*/ 	.short	0x0018
        /*00c4*/ 	.byte	0x00, 0xf5, 0x21, 0x00


	//----- nvinfo : EIATTR_KPARAM_INFO
	.align		4
.L_164:
        /*00c8*/ 	.byte	0x04, 0x17
        /*00ca*/ 	.short	(.L_166 - .L_165)
.L_165:
        /*00cc*/ 	.word	0x00000000
        /*00d0*/ 	.short	0x0002
        /*00d2*/ 	.short	0x0010
        /*00d4*/ 	.byte	0x00, 0xf5, 0x21, 0x00


	//----- nvinfo : EIATTR_KPARAM_INFO
	.align		4
.L_166:
        /*00d8*/ 	.byte	0x04, 0x17
        /*00da*/ 	.short	(.L_168 - .L_167)
.L_167:
        /*00dc*/ 	.word	0x00000000
        /*00e0*/ 	.short	0x0001
        /*00e2*/ 	.short	0x0008
        /*00e4*/ 	.byte	0x00, 0xf5, 0x21, 0x00


	//----- nvinfo : EIATTR_KPARAM_INFO
	.align		4
.L_168:
        /*00e8*/ 	.byte	0x04, 0x17
        /*00ea*/ 	.short	(.L_170 - .L_169)
.L_169:
        /*00ec*/ 	.word	0x00000000
        /*00f0*/ 	.short	0x0000
        /*00f2*/ 	.short	0x0000
        /*00f4*/ 	.byte	0x00, 0xf5, 0x21, 0x00


	//----- nvinfo : EIATTR_SPARSE_MMA_MASK
	.align		4
.L_170:
        /*00f8*/ 	.byte	0x03, 0x50
        /*00fa*/ 	.short	0x0000


	//----- nvinfo : EIATTR_MAXREG_COUNT
	.align		4
        /*00fc*/ 	.byte	0x03, 0x1b
        /*00fe*/ 	.short	0x00ff


	//----- nvinfo : EIATTR_MERCURY_ISA_VERSION
	.align		4
        /*0100*/ 	.byte	0x03, 0x5f
        /*0102*/ 	.short	0x0101


	//----- nvinfo : EIATTR_VRC_CTA_INIT_COUNT
	.align		4
        /*0104*/ 	.byte	0x02, 0x4a
	.zero		1
	.zero		1


	//----- nvinfo : EIATTR_EXIT_INSTR_OFFSETS
	.align		4
        /*0108*/ 	.byte	0x04, 0x1c
        /*010a*/ 	.short	(.L_172 - .L_171)


	//   ....[0]....
.L_171:
        /*010c*/ 	.word	0x00000070


	//   ....[1]....
        /*0110*/ 	.word	0x00000b40


	//----- nvinfo : EIATTR_CRS_STACK_SIZE
	.align		4
.L_172:
        /*0114*/ 	.byte	0x04, 0x1e
        /*0116*/ 	.short	(.L_174 - .L_173)
.L_173:
        /*0118*/ 	.word	0x00000000


	//----- nvinfo : EIATTR_CBANK_PARAM_SIZE
	.align		4
.L_174:
        /*011c*/ 	.byte	0x03, 0x19
        /*011e*/ 	.short	0x0060


	//----- nvinfo : EIATTR_PARAM_CBANK
	.align		4
        /*0120*/ 	.byte	0x04, 0x0a
        /*0122*/ 	.short	(.L_176 - .L_175)
	.align		4
.L_175:
        /*0124*/ 	.word	index@(.nv.constant0._Z43gpuKernelRadialSphericalHarmonicsBasisDerivIfEvPT_S1_S1_S1_S1_S1_PiS2_S2_iiiiii)
        /*0128*/ 	.short	0x0380
        /*012a*/ 	.short	0x0060


	//----- nvinfo : EIATTR_SW_WAR
	.align		4
.L_176:
        /*012c*/ 	.byte	0x04, 0x36
        /*012e*/ 	.short	(.L_178 - .L_177)
.L_177:
        /*0130*/ 	.word	0x00000008
.L_178:


//--------------------- .nv.info._Z43gpuKernelRadialSphericalHarmonicsBasisDerivIdEvPT_S1_S1_S1_S1_S1_PiS2_S2_iiiiii --------------------------
	.section	.nv.info._Z43gpuKernelRadialSphericalHarmonicsBasisDerivIdEvPT_S1_S1_S1_S1_S1_PiS2_S2_iiiiii,"",@"SHT_CUDA_INFO"
	.sectionflags	@""
	.align	4


	//----- nvinfo : EIATTR_CUDA_API_VERSION
	.align		4
        /*0000*/ 	.byte	0x04, 0x37
        /*0002*/ 	.short	(.L_180 - .L_179)
.L_179:
        /*0004*/ 	.word	0x00000082


	//----- nvinfo : EIATTR_KPARAM_INFO
	.align		4
.L_180:
        /*0008*/ 	.byte	0x04, 0x17
        /*000a*/ 	.short	(.L_182 - .L_181)
.L_181:
        /*000c*/ 	.word	0x00000000
        /*0010*/ 	.short	0x000e
        /*0012*/ 	.short	0x005c
        /*0014*/ 	.byte	0x00, 0xf0, 0x11, 0x00


	//----- nvinfo : EIATTR_KPARAM_INFO
	.align		4
.L_182:
        /*0018*/ 	.byte	0x04, 0x17
        /*001a*/ 	.short	(.L_184 - .L_183)
.L_183:
        /*001c*/ 	.word	0x00000000
        /*0020*/ 	.short	0x000d
        /*0022*/ 	.short	0x0058
        /*0024*/ 	.byte	0x00, 0xf0, 0x11, 0x00


	//----- nvinfo : EIATTR_KPARAM_INFO
	.align		4
.L_184:
        /*0028*/ 	.byte	0x04, 0x17
        /*002a*/ 	.short	(.L_186 - .L_185)
.L_185:
        /*002c*/ 	.word	0x00000000
        /*0030*/ 	.short	0x000c
        /*0032*/ 	.short	0x0054
        /*0034*/ 	.byte	0x00, 0xf0, 0x11, 0x00


	//----- nvinfo : EIATTR_KPARAM_INFO
	.align		4
.L_186:
        /*0038*/ 	.byte	0x04, 0x17
        /*003a*/ 	.short	(.L_188 - .L_187)
.L_187:
        /*003c*/ 	.word	0x00000000
        /*0040*/ 	.short	0x000b
        /*0042*/ 	.short	0x0050
        /*0044*/ 	.byte	0x00, 0xf0, 0x11, 0x00


	//----- nvinfo : EIATTR_KPARAM_INFO
	.align		4
.L_188:
        /*0048*/ 	.byte	0x04, 0x17
        /*004a*/ 	.short	(.L_190 - .L_189)
.L_189:
        /*004c*/ 	.word	0x00000000
        /*0050*/ 	.short	0x000a
        /*0052*/ 	.short	0x004c
        /*0054*/ 	.byte	0x00, 0xf0, 0x11, 0x00


	//----- nvinfo : EIATTR_KPARAM_INFO
	.align		4
.L_190:
        /*0058*/ 	.byte	0x04, 0x17
        /*005a*/ 	.short	(.L_192 - .L_191)
.L_191:
        /*005c*/ 	.word	0x00000000
        /*0060*/ 	.short	0x0009
        /*0062*/ 	.short	0x0048
        /*0064*/ 	.byte	0x00, 0xf0, 0x11, 0x00


	//----- nvinfo : EIATTR_KPARAM_INFO
	.align		4
.L_192:
        /*0068*/ 	.byte	0x04, 0x17
        /*006a*/ 	.short	(.L_194 - .L_193)
.L_193:
        /*006c*/ 	.word	0x00000000
        /*0070*/ 	.short	0x0008
        /*0072*/ 	.short	0x0040
        /*0074*/ 	.byte	0x00, 0xf5, 0x21, 0x00


	//----- nvinfo : EIATTR_KPARAM_INFO
	.align		4
.L_194:
        /*0078*/ 	.byte	0x04, 0x17
        /*007a*/ 	.short	(.L_196 - .L_195)
.L_195:
        /*007c*/ 	.word	0x00000000
        /*0080*/ 	.short	0x0007
        /*0082*/ 	.short	0x0038
        /*0084*/ 	.byte	0x00, 0xf5, 0x21, 0x00


	//----- nvinfo : EIATTR_KPARAM_INFO
	.align		4
.L_196:
        /*0088*/ 	.byte	0x04, 0x17
        /*008a*/ 	.short	(.L_198 - .L_197)
.L_197:
        /*008c*/ 	.word	0x00000000
        /*0090*/ 	.short	0x0006
        /*0092*/ 	.short	0x0030
        /*0094*/ 	.byte	0x00, 0xf5, 0x21, 0x00


	//----- nvinfo : EIATTR_KPARAM_INFO
	.align		4
.L_198:
        /*0098*/ 	.byte	0x04, 0x17
        /*009a*/ 	.short	(.L_200 - .L_199)
.L_199:
        /*009c*/ 	.word	0x00000000
        /*00a0*/ 	.short	0x0005
        /*00a2*/ 	.short	0x0028
        /*00a4*/ 	.byte	0x00, 0xf5, 0x21, 0x00


	//----- nvinfo : EIATTR_KPARAM_INFO
	.align		4
.L_200:
        /*00a8*/ 	.byte	0x04, 0x17
        /*00aa*/ 	.short	(.L_202 - .L_201)
.L_201:
        /*00ac*/ 	.word	0x00000000
        /*00b0*/ 	.short	0x0004
        /*00b2*/ 	.short	0x0020
        /*00b4*/ 	.byte	0x00, 0xf5, 0x21, 0x00


	//----- nvinfo : EIATTR_KPARAM_INFO
	.align		4
.L_202:
        /*00b8*/ 	.byte	0x04, 0x17
        /*00ba*/ 	.short	(.L_204 - .L_203)
.L_203:
        /*00bc*/ 	.word	0x00000000
        /*00c0*/ 	.short	0x0003
        /*00c2*/ 	.short	0x0018
        /*00c4*/ 	.byte	0x00, 0xf5, 0x21, 0x00


	//----- nvinfo : EIATTR_KPARAM_INFO
	.align		4
.L_204:
        /*00c8*/ 	.byte	0x04, 0x17
        /*00ca*/ 	.short	(.L_206 - .L_205)
.L_205:
        /*00cc*/ 	.word	0x00000000
        /*00d0*/ 	.short	0x0002
        /*00d2*/ 	.short	0x0010
        /*00d4*/ 	.byte	0x00, 0xf5, 0x21, 0x00


	//----- nvinfo : EIATTR_KPARAM_INFO
	.align		4
.L_206:
        /*00d8*/ 	.byte	0x04, 0x17
        /*00da*/ 	.short	(.L_208 - .L_207)
.L_207:
        /*00dc*/ 	.word	0x00000000
        /*00e0*/ 	.short	0x0001
        /*00e2*/ 	.short	0x0008
        /*00e4*/ 	.byte	0x00, 0xf5, 0x21, 0x00


	//----- nvinfo : EIATTR_KPARAM_INFO
	.align		4
.L_208:
        /*00e8*/ 	.byte	0x04, 0x17
        /*00ea*/ 	.short	(.L_210 - .L_209)
.L_209:
        /*00ec*/ 	.word	0x00000000
        /*00f0*/ 	.short	0x0000
        /*00f2*/ 	.short	0x0000
        /*00f4*/ 	.byte	0x00, 0xf5, 0x21, 0x00


	//----- nvinfo : EIATTR_SPARSE_MMA_MASK
	.align		4
.L_210:
        /*00f8*/ 	.byte	0x03, 0x50
        /*00fa*/ 	.short	0x0000


	//----- nvinfo : EIATTR_MAXREG_COUNT
	.align		4
        /*00fc*/ 	.byte	0x03, 0x1b
        /*00fe*/ 	.short	0x00ff


	//----- nvinfo : EIATTR_MERCURY_ISA_VERSION
	.align		4
        /*0100*/ 	.byte	0x03, 0x5f
        /*0102*/ 	.short	0x0101


	//----- nvinfo : EIATTR_VRC_CTA_INIT_COUNT
	.align		4
        /*0104*/ 	.byte	0x02, 0x4a
	.zero		1
	.zero		1


	//----- nvinfo : EIATTR_EXIT_INSTR_OFFSETS
	.align		4
        /*0108*/ 	.byte	0x04, 0x1c
        /*010a*/ 	.short	(.L_212 - .L_211)


	//   ....[0]....
.L_211:
        /*010c*/ 	.word	0x00000070


	//   ....[1]....
        /*0110*/ 	.word	0x00000b40


	//----- nvinfo : EIATTR_CRS_STACK_SIZE
	.align		4
.L_212:
        /*0114*/ 	.byte	0x04, 0x1e
        /*0116*/ 	.short	(.L_214 - .L_213)
.L_213:
        /*0118*/ 	.word	0x00000000


	//----- nvinfo : EIATTR_CBANK_PARAM_SIZE
	.align		4
.L_214:
        /*011c*/ 	.byte	0x03, 0x19
        /*011e*/ 	.short	0x0060


	//----- nvinfo : EIATTR_PARAM_CBANK
	.align		4
        /*0120*/ 	.byte	0x04, 0x0a
        /*0122*/ 	.short	(.L_216 - .L_215)
	.align		4
.L_215:
        /*0124*/ 	.word	index@(.nv.constant0._Z43gpuKernelRadialSphericalHarmonicsBasisDerivIdEvPT_S1_S1_S1_S1_S1_PiS2_S2_iiiiii)
        /*0128*/ 	.short	0x0380
        /*012a*/ 	.short	0x0060


	//----- nvinfo : EIATTR_SW_WAR
	.align		4
.L_216:
        /*012c*/ 	.byte	0x04, 0x36
        /*012e*/ 	.short	(.L_218 - .L_217)
.L_217:
        /*0130*/ 	.word	0x00000008
.L_218:


//--------------------- .nv.info._Z38gpuKernelRadialSphericalHarmonicsBasisIfEvPT_S1_Piiiii --------------------------
	.section	.nv.info._Z38gpuKernelRadialSphericalHarmonicsBasisIfEvPT_S1_Piiiii,"",@"SHT_CUDA_INFO"
	.sectionflags	@""
	.align	4


	//----- nvinfo : EIATTR_CUDA_API_VERSION
	.align		4
        /*0000*/ 	.byte	0x04, 0x37
        /*0002*/ 	.short	(.L_220 - .L_219)
.L_219:
        /*0004*/ 	.word	0x00000082


	//----- nvinfo : EIATTR_KPARAM_INFO
	.align		4
.L_220:
        /*0008*/ 	.byte	0x04, 0x17
        /*000a*/ 	.short	(.L_222 - .L_221)
.L_221:
        /*000c*/ 	.word	0x00000000
        /*0010*/ 	.short	0x0006
        /*0012*/ 	.short	0x0024
        /*0014*/ 	.byte	0x00, 0xf0, 0x11, 0x00


	//----- nvinfo : EIATTR_KPARAM_INFO
	.align		4
.L_222:
        /*0018*/ 	.byte	0x04, 0x17
        /*001a*/ 	.short	(.L_224 - .L_223)
.L_223:
        /*001c*/ 	.word	0x00000000
        /*0020*/ 	.short	0x0005
        /*0022*/ 	.short	0x0020
        /*0024*/ 	.byte	0x00, 0xf0, 0x11, 0x00


	//----- nvinfo : EIATTR_KPARAM_INFO
	.align		4
.L_224:
        /*0028*/ 	.byte	0x04, 0x17
        /*002a*/ 	.short	(.L_226 - .L_225)
.L_225:
        /*002c*/ 	.word	0x00000000
        /*0030*/ 	.short	0x0004
        /*0032*/ 	.short	0x001c
        /*0034*/ 	.byte	0x00, 0xf0, 0x11, 0x00


	//----- nvinfo : EIATTR_KPARAM_INFO
	.align		4
.L_226:
        /*0038*/ 	.byte	0x04, 0x17
        /*003a*/ 	.short	(.L_228 - .L_227)
.L_227:
        /*003c*/ 	.word	0x00000000
        /*0040*/ 	.short	0x0003
        /*0042*/ 	.short	0x0018
        /*0044*/ 	.byte	0x00, 0xf0, 0x11, 0x00


	//----- nvinfo : EIATTR_KPARAM_INFO
	.align		4
.L_228:
        /*0048*/ 	.byte	0x04, 0x17
        /*004a*/ 	.short	(.L_230 - .L_229)
.L_229:
        /*004c*/ 	.word	0x00000000
        /*0050*/ 	.short	0x0002
        /*0052*/ 	.short	0x0010
        /*0054*/ 	.byte	0x00, 0xf5, 0x21, 0x00


	//----- nvinfo : EIATTR_KPARAM_INFO
	.align		4
.L_230:
        /*0058*/ 	.byte	0x04, 0x17
        /*005a*/ 	.short	(.L_232 - .L_231)
.L_231:
        /*005c*/ 	.word	0x00000000
        /*0060*/ 	.short	0x0001
        /*0062*/ 	.short	0x0008
        /*0064*/ 	.byte	0x00, 0xf5, 0x21, 0x00


	//----- nvinfo : EIATTR_KPARAM_INFO
	.align		4
.L_232:
        /*0068*/ 	.byte	0x04, 0x17
        /*006a*/ 	.short	(.L_234 - .L_233)
.L_233:
        /*006c*/ 	.word	0x00000000
        /*0070*/ 	.short	0x0000
        /*0072*/ 	.short	0x0000
        /*0074*/ 	.byte	0x00, 0xf5, 0x21, 0x00


	//----- nvinfo : EIATTR_SPARSE_MMA_MASK
	.align		4
.L_234:
        /*0078*/ 	.byte	0x03, 0x50
        /*007a*/ 	.short	0x0000


	//----- nvinfo : EIATTR_MAXREG_COUNT
	.align		4
        /*007c*/ 	.byte	0x03, 0x1b
        /*007e*/ 	.short	0x00ff


	//----- nvinfo : EIATTR_MERCURY_ISA_VERSION
	.align		4
        /*0080*/ 	.byte	0x03, 0x5f
        /*0082*/ 	.short	0x0101


	//----- nvinfo : EIATTR_VRC_CTA_INIT_COUNT
	.align		4
        /*0084*/ 	.byte	0x02, 0x4a
	.zero		1
	.zero		1


	//----- nvinfo : EIATTR_EXIT_INSTR_OFFSETS
	.align		4
        /*0088*/ 	.byte	0x04, 0x1c
        /*008a*/ 	.short	(.L_236 - .L_235)


	//   ....[0]....
.L_235:
        /*008c*/ 	.word	0x00000070


	//   ....[1]....
        /*0090*/ 	.word	0x00000140


	//   ....[2]....
        /*0094*/ 	.word	0x00000d10


	//----- nvinfo : EIATTR_CRS_STACK_SIZE
	.align		4
.L_236:
        /*0098*/ 	.byte	0x04, 0x1e
        /*009a*/ 	.short	(.L_238 - .L_237)
.L_237:
        /*009c*/ 	.word	0x00000000


	//----- nvinfo : EIATTR_CBANK_PARAM_SIZE
	.align		4
.L_238:
        /*00a0*/ 	.byte	0x03, 0x19
        /*00a2*/ 	.short	0x0028


	//----- nvinfo : EIATTR_PARAM_CBANK
	.align		4
        /*00a4*/ 	.byte	0x04, 0x0a
        /*00a6*/ 	.short	(.L_240 - .L_239)
	.align		4
.L_239:
        /*00a8*/ 	.word	index@(.nv.constant0._Z38gpuKernelRadialSphericalHarmonicsBasisIfEvPT_S1_Piiiii)
        /*00ac*/ 	.short	0x0380
        /*00ae*/ 	.short	0x0028


	//----- nvinfo : EIATTR_SW_WAR
	.align		4
.L_240:
        /*00b0*/ 	.byte	0x04, 0x36
        /*00b2*/ 	.short	(.L_242 - .L_241)
.L_241:
        /*00b4*/ 	.word	0x00000008
.L_242:


//--------------------- .nv.info._Z38gpuKernelRadialSphericalHarmonicsBasisIdEvPT_S1_Piiiii --------------------------
	.section	.nv.info._Z38gpuKernelRadialSphericalHarmonicsBasisIdEvPT_S1_Piiiii,"",@"SHT_CUDA_INFO"
	.sectionflags	@""
	.align	4


	//----- nvinfo : EIATTR_CUDA_API_VERSION
	.align		4
        /*0000*/ 	.byte	0x04, 0x37
        /*0002*/ 	.short	(.L_244 - .L_243)
.L_243:
        /*0004*/ 	.word	0x00000082


	//----- nvinfo : EIATTR_KPARAM_INFO
	.align		4
.L_244:
        /*0008*/ 	.byte	0x04, 0x17
        /*000a*/ 	.short	(.L_246 - .L_245)
.L_245:
        /*000c*/ 	.word	0x00000000
        /*0010*/ 	.short	0x0006
        /*0012*/ 	.short	0x0024
        /*0014*/ 	.byte	0x00, 0xf0, 0x11, 0x00


	//----- nvinfo : EIATTR_KPARAM_INFO
	.align		4
.L_246:
        /*0018*/ 	.byte	0x04, 0x17
        /*001a*/ 	.short	(.L_248 - .L_247)
.L_247:
        /*001c*/ 	.word	0x00000000
        /*0020*/ 	.short	0x0005
        /*0022*/ 	.short	0x0020
        /*0024*/ 	.byte	0x00, 0xf0, 0x11, 0x00


	//----- nvinfo : EIATTR_KPARAM_INFO
	.align		4
.L_248:
        /*0028*/ 	.byte	0x04, 0x17
        /*002a*/ 	.short	(.L_250 - .L_249)
.L_249:
        /*002c*/ 	.word	0x00000000
        /*0030*/ 	.short	0x0004
        /*0032*/ 	.short	0x001c
        /*0034*/ 	.byte	0x00, 0xf0, 0x11, 0x00


	//----- nvinfo : EIATTR_KPARAM_INFO
	.align		4
.L_250:
        /*0038*/ 	.byte	0x04, 0x17
        /*003a*/ 	.short	(.L_252 - .L_251)
.L_251:
        /*003c*/ 	.word	0x00000000
        /*0040*/ 	.short	0x0003
        /*0042*/ 	.short	0x0018
        /*0044*/ 	.byte	0x00, 0xf0, 0x11, 0x00


	//----- nvinfo : EIATTR_KPARAM_INFO
	.align		4
.L_252:
        /*0048*/ 	.byte	0x04, 0x17
        /*004a*/ 	.short	(.L_254 - .L_253)
.L_253:
        /*004c*/ 	.word	0x00000000
        /*0050*/ 	.short	0x0002
        /*0052*/ 	.short	0x0010
        /*0054*/ 	.byte	0x00, 0xf5, 0x21, 0x00


	//----- nvinfo : EIATTR_KPARAM_INFO
	.align		4
.L_254:
        /*0058*/ 	.byte	0x04, 0x17
        /*005a*/ 	.short	(.L_256 - .L_255)
.L_255:
        /*005c*/ 	.word	0x00000000
        /*0060*/ 	.short	0x0001
        /*0062*/ 	.short	0x0008
        /*0064*/ 	.byte	0x00, 0xf5, 0x21, 0x00


	//----- nvinfo : EIATTR_KPARAM_INFO
	.align		4
.L_256:
        /*0068*/ 	.byte	0x04, 0x17
        /*006a*/ 	.short	(.L_258 - .L_257)
.L_257:
        /*006c*/ 	.word	0x00000000
        /*0070*/ 	.short	0x0000
        /*0072*/ 	.short	0x0000
        /*0074*/ 	.byte	0x00, 0xf5, 0x21, 0x00


	//----- nvinfo : EIATTR_SPARSE_MMA_MASK
	.align		4
.L_258:
        /*0078*/ 	.byte	0x03, 0x50
        /*007a*/ 	.short	0x0000


	//----- nvinfo : EIATTR_MAXREG_COUNT
	.align		4
        /*007c*/ 	.byte	0x03, 0x1b
        /*007e*/ 	.short	0x00ff


	//----- nvinfo : EIATTR_MERCURY_ISA_VERSION
	.align		4
        /*0080*/ 	.byte	0x03, 0x5f
        /*0082*/ 	.short	0x0101


	//----- nvinfo : EIATTR_VRC_CTA_INIT_COUNT
	.align		4
        /*0084*/ 	.byte	0x02, 0x4a
	.zero		1
	.zero		1


	//----- nvinfo : EIATTR_EXIT_INSTR_OFFSETS
	.align		4
        /*0088*/ 	.byte	0x04, 0x1c
        /*008a*/ 	.short	(.L_260 - .L_259)


	//   ....[0]....
.L_259:
        /*008c*/ 	.word	0x00000070


	//   ....[1]....
        /*0090*/ 	.word	0x00000140


	//   ....[2]....
        /*0094*/ 	.word	0x00000d10


	//----- nvinfo : EIATTR_CRS_STACK_SIZE
	.align		4
.L_260:
        /*0098*/ 	.byte	0x04, 0x1e
        /*009a*/ 	.short	(.L_262 - .L_261)
.L_261:
        /*009c*/ 	.word	0x00000000


	//----- nvinfo : EIATTR_CBANK_PARAM_SIZE
	.align		4
.L_262:
        /*00a0*/ 	.byte	0x03, 0x19
        /*00a2*/ 	.short	0x0028


	//----- nvinfo : EIATTR_PARAM_CBANK
	.align		4
        /*00a4*/ 	.byte	0x04, 0x0a
        /*00a6*/ 	.short	(.L_264 - .L_263)
	.align		4
.L_263:
        /*00a8*/ 	.word	index@(.nv.constant0._Z38gpuKernelRadialSphericalHarmonicsBasisIdEvPT_S1_Piiiii)
        /*00ac*/ 	.short	0x0380
        /*00ae*/ 	.short	0x0028


	//----- nvinfo : EIATTR_SW_WAR
	.align		4
.L_264:
        /*00b0*/ 	.byte	0x04, 0x36
        /*00b2*/ 	.short	(.L_266 - .L_265)
.L_265:
        /*00b4*/ 	.word	0x00000008
.L_266:


//--------------------- .nv.info._Z48gpuKernelRadialSphericalHarmonicsBispectrumDerivIfEvPT_S1_S1_S1_S1_S1_S1_S1_S1_S1_S1_S1_PiS2_S2_S2_S2_iiiiiiii --------------------------
	.section	.nv.info._Z48gpuKernelRadialSphericalHarmonicsBispectrumDerivIfEvPT_S1_S1_S1_S1_S1_S1_S1_S1_S1_S1_S1_PiS2_S2_S2_S2_iiiiiiii,"",@"SHT_CUDA_INFO"
	.sectionflags	@""
	.align	4


	//----- nvinfo : EIATTR_CUDA_API_VERSION
	.align		4
        /*0000*/ 	.byte	0x04, 0x37
        /*0002*/ 	.short	(.L_268 - .L_267)
.L_267:
        /*0004*/ 	.word	0x00000082


	//----- nvinfo : EIATTR_KPARAM_INFO
	.align		4
.L_268:
        /*0008*/ 	.byte	0x04, 0x17
        /*000a*/ 	.short	(.L_270 - .L_269)
.L_269:
        /*000c*/ 	.word	0x00000000
        /*0010*/ 	.short	0x0018
        /*0012*/ 	.short	0x00a4
        /*0014*/ 	.byte	0x00, 0xf0, 0x11, 0x00


	//----- nvinfo : EIATTR_KPARAM_INFO
	.align		4
.L_270:
        /*0018*/ 	.byte	0x04, 0x17
        /*001a*/ 	.short	(.L_272 - .L_271)
.L_271:
        /*001c*/ 	.word	0x00000000
        /*0020*/ 	.short	0x0017
        /*0022*/ 	.short	0x00a0
        /*0024*/ 	.byte	0x00, 0xf0, 0x11, 0x00


	//----- nvinfo : EIATTR_KPARAM_INFO
	.align		4
.L_272:
        /*0028*/ 	.byte	0x04, 0x17
        /*002a*/ 	.short	(.L_274 - .L_273)
.L_273:
        /*002c*/ 	.word	0x00000000
        /*0030*/ 	.short	0x0016
        /*0032*/ 	.short	0x009c
        /*0034*/ 	.byte	0x00, 0xf0, 0x11, 0x00


	//----- nvinfo : EIATTR_KPARAM_INFO
	.align		4
.L_274:
        /*0038*/ 	.byte	0x04, 0x17
        /*003a*/ 	.short	(.L_276 - .L_275)
.L_275:
        /*003c*/ 	.word	0x00000000
        /*0040*/ 	.short	0x0015
        /*0042*/ 	.short	0x0098
        /*0044*/ 	.byte	0x00, 0xf0, 0x11, 0x00


	//----- nvinfo : EIATTR_KPARAM_INFO
	.align		4
.L_276:
        /*0048*/ 	.byte	0x04, 0x17
        /*004a*/ 	.short	(.L_278 - .L_277)
.L_277:
        /*004c*/ 	.word	0x00000000
        /*0050*/ 	.short	0x0014
        /*0052*/ 	.short	0x0094
        /*0054*/ 	.byte	0x00, 0xf0, 0x11, 0x00


	//----- nvinfo : EIATTR_KPARAM_INFO
	.align		4
.L_278:
        /*0058*/ 	.byte	0x04, 0x17
        /*005a*/ 	.short	(.L_280 - .L_279)
.L_279:
        /*005c*/ 	.word	0x00000000
        /*0060*/ 	.short	0x0013
        /*0062*/ 	.short	0x0090
        /*0064*/ 	.byte	0x00, 0xf0, 0x11, 0x00


	//----- nvinfo : EIATTR_KPARAM_INFO
	.align		4
.L_280:
        /*0068*/ 	.byte	0x04, 0x17
        /*006a*/ 	.short	(.L_282 - .L_281)
.L_281:
        /*006c*/ 	.word	0x00000000
        /*0070*/ 	.short	0x0012
        /*0072*/ 	.short	0x008c
        /*0074*/ 	.byte	0x00, 0xf0, 0x11, 0x00


	//----- nvinfo : EIATTR_KPARAM_INFO
	.align		4
.L_282:
        /*0078*/ 	.byte	0x04, 0x17
        /*007a*/ 	.short	(.L_284 - .L_283)
.L_283:
        /*007c*/ 	.word	0x00000000
        /*0080*/ 	.short	0x0011
        /*0082*/ 	.short	0x0088
        /*0084*/ 	.byte	0x00, 0xf0, 0x11, 0x00


	//----- nvinfo : EIATTR_KPARAM_INFO
	.align		4
.L_284:
        /*0088*/ 	.byte	0x04, 0x17
        /*008a*/ 	.short	(.L_286 - .L_285)
.L_285:
        /*008c*/ 	.word	0x00000000
        /*0090*/ 	.short	0x0010
        /*0092*/ 	.short	0x0080
        /*0094*/ 	.byte	0x00, 0xf5, 0x21, 0x00


	//----- nvinfo : EIATTR_KPARAM_INFO
	.align		4
.L_286:
        /*0098*/ 	.byte	0x04, 0x17
        /*009a*/ 	.short	(.L_288 - .L_287)
.L_287:
        /*009c*/ 	.word	0x00000000
        /*00a0*/ 	.short	0x000f
        /*00a2*/ 	.short	0x0078
        /*00a4*/ 	.byte	0x00, 0xf5, 0x21, 0x00


	//----- nvinfo : EIATTR_KPARAM_INFO
	.align		4
.L_288:
        /*00a8*/ 	.byte	0x04, 0x17
        /*00aa*/ 	.short	(.L_290 - .L_289)
.L_289:
        /*00ac*/ 	.word	0x00000000
        /*00b0*/ 	.short	0x000e
        /*00b2*/ 	.short	0x0070
        /*00b4*/ 	.byte	0x00, 0xf5, 0x21, 0x00


	//----- nvinfo : EIATTR_KPARAM_INFO
	.align		4
.L_290:
        /*00b8*/ 	.byte	0x04, 0x17
        /*00ba*/ 	.short	(.L_292 - .L_291)
.L_291:
        /*00bc*/ 	.word	0x00000000
        /*00c0*/ 	.short	0x000d
        /*00c2*/ 	.short	0x0068
        /*00c4*/ 	.byte	0x00, 0xf5, 0x21, 0x00


	//----- nvinfo : EIATTR_KPARAM_INFO
	.align		4
.L_292:
        /*00c8*/ 	.byte	0x04, 0x17
        /*00ca*/ 	.short	(.L_294 - .L_293)
.L_293:
        /*00cc*/ 	.word	0x00000000
        /*00d0*/ 	.short	0x000c
        /*00d2*/ 	.short	0x0060
        /*00d4*/ 	.byte	0x00, 0xf5, 0x21, 0x00


	//----- nvinfo : EIATTR_KPARAM_INFO
	.align		4
.L_294:
        /*00d8*/ 	.byte	0x04, 0x17
        /*00da*/ 	.short	(.L_296 - .L_295)
.L_295:
        /*00dc*/ 	.word	0x00000000
        /*00e0*/ 	.short	0x000b
        /*00e2*/ 	.short	0x0058
        /*00e4*/ 	.byte	0x00, 0xf5, 0x21, 0x00


	//----- nvinfo : EIATTR_KPARAM_INFO
	.align		4
.L_296:
        /*00e8*/ 	.byte	0x04, 0x17
        /*00ea*/ 	.short	(.L_298 - .L_297)
.L_297:
        /*00ec*/ 	.word	0x00000000
        /*00f0*/ 	.short	0x000a
        /*00f2*/ 	.short	0x0050
        /*00f4*/ 	.byte	0x00, 0xf5, 0x21, 0x00


	//----- nvinfo : EIATTR_KPARAM_INFO
	.align		4
.L_298:
        /*00f8*/ 	.byte	0x04, 0x17
        /*00fa*/ 	.short	(.L_300 - .L_299)
.L_299:
        /*00fc*/ 	.word	0x00000000
        /*0100*/ 	.short	0x0009
        /*0102*/ 	.short	0x0048
        /*0104*/ 	.byte	0x00, 0xf5, 0x21, 0x00


	//----- nvinfo : EIATTR_KPARAM_INFO
	.align		4
.L_300:
        /*0108*/ 	.byte	0x04, 0x17
        /*010a*/ 	.short	(.L_302 - .L_301)
.L_301:
        /*010c*/ 	.word	0x00000000
        /*0110*/ 	.short	0x0008
        /*0112*/ 	.short	0x0040
        /*0114*/ 	.byte	0x00, 0xf5, 0x21, 0x00


	//----- nvinfo : EIATTR_KPARAM_INFO
	.align		4
.L_302:
        /*0118*/ 	.byte	0x04, 0x17
        /*011a*/ 	.short	(.L_304 - .L_303)
.L_303:
        /*011c*/ 	.word	0x00000000
        /*0120*/ 	.short	0x0007
        /*0122*/ 	.short	0x0038
        /*0124*/ 	.byte	0x00, 0xf5, 0x21, 0x00


	//----- nvinfo : EIATTR_KPARAM_INFO
	.align		4
.L_304:
        /*0128*/ 	.byte	0x04, 0x17
        /*012a*/ 	.short	(.L_306 - .L_305)
.L_305:
        /*012c*/ 	.word	0x00000000
        /*0130*/ 	.short	0x0006
        /*0132*/ 	.short	0x0030
        /*0134*/ 	.byte	0x00, 0xf5, 0x21, 0x00


	//----- nvinfo : EIATTR_KPARAM_INFO
	.align		4
.L_306:
        /*0138*/ 	.byte	0x04, 0x17
        /*013a*/ 	.short	(.L_308 - .L_307)
.L_307:
        /*013c*/ 	.word	0x00000000
        /*0140*/ 	.short	0x0005
        /*0142*/ 	.short	0x0028
        /*0144*/ 	.byte	0x00, 0xf5, 0x21, 0x00


	//----- nvinfo : EIATTR_KPARAM_INFO
	.align		4
.L_308:
        /*0148*/ 	.byte	0x04, 0x17
        /*014a*/ 	.short	(.L_310 - .L_309)
.L_309:
        /*014c*/ 	.word	0x00000000
        /*0150*/ 	.short	0x0004
        /*0152*/ 	.short	0x0020
        /*0154*/ 	.byte	0x00, 0xf5, 0x21, 0x00


	//----- nvinfo : EIATTR_KPARAM_INFO
	.align		4
.L_310:
        /*0158*/ 	.byte	0x04, 0x17
        /*015a*/ 	.short	(.L_312 - .L_311)
.L_311:
        /*015c*/ 	.word	0x00000000
        /*0160*/ 	.short	0x0003
        /*0162*/ 	.short	0x0018
        /*0164*/ 	.byte	0x00, 0xf5, 0x21, 0x00


	//----- nvinfo : EIATTR_KPARAM_INFO
	.align		4
.L_312:
        /*0168*/ 	.byte	0x04, 0x17
        /*016a*/ 	.short	(.L_314 - .L_313)
.L_313:
        /*016c*/ 	.word	0x00000000
        /*0170*/ 	.short	0x0002
        /*0172*/ 	.short	0x0010
        /*0174*/ 	.byte	0x00, 0xf5, 0x21, 0x00


	//----- nvinfo : EIATTR_KPARAM_INFO
	.align		4
.L_314:
        /*0178*/ 	.byte	0x04, 0x17
        /*017a*/ 	.short	(.L_316 - .L_315)
.L_315:
        /*017c*/ 	.word	0x00000000
        /*0180*/ 	.short	0x0001
        /*0182*/ 	.short	0x0008
        /*0184*/ 	.byte	0x00, 0xf5, 0x21, 0x00


	//----- nvinfo : EIATTR_KPARAM_INFO
	.align		4
.L_316:
        /*0188*/ 	.byte	0x04, 0x17
        /*018a*/ 	.short	(.L_318 - .L_317)
.L_317:
        /*018c*/ 	.word	0x00000000
        /*0190*/ 	.short	0x0000
        /*0192*/ 	.short	0x0000
        /*0194*/ 	.byte	0x00, 0xf5, 0x21, 0x00


	//----- nvinfo : EIATTR_SPARSE_MMA_MASK
	.align		4
.L_318:
        /*0198*/ 	.byte	0x03, 0x50
        /*019a*/ 	.short	0x0000


	//----- nvinfo : EIATTR_MAXREG_COUNT
	.align		4
        /*019c*/ 	.byte	0x03, 0x1b
        /*019e*/ 	.short	0x00ff


	//----- nvinfo : EIATTR_MERCURY_ISA_VERSION
	.align		4
        /*01a0*/ 	.byte	0x03, 0x5f
        /*01a2*/ 	.short	0x0101


	//----- nvinfo : EIATTR_VRC_CTA_INIT_COUNT
	.align		4
        /*01a4*/ 	.byte	0x02, 0x4a
	.zero		1
	.zero		1


	//----- nvinfo : EIATTR_EXIT_INSTR_OFFSETS
	.align		4
        /*01a8*/ 	.byte	0x04, 0x1c
        /*01aa*/ 	.short	(.L_320 - .L_319)


	//   ....[0]....
.L_319:
        /*01ac*/ 	.word	0x00000070


	//   ....[1]....
        /*01b0*/ 	.word	0x00001350


	//----- nvinfo : EIATTR_CRS_STACK_SIZE
	.align		4
.L_320:
        /*01b4*/ 	.byte	0x04, 0x1e
        /*01b6*/ 	.short	(.L_322 - .L_321)
.L_321:
        /*01b8*/ 	.word	0x00000000


	//----- nvinfo : EIATTR_CBANK_PARAM_SIZE
	.align		4
.L_322:
        /*01bc*/ 	.byte	0x03, 0x19
        /*01be*/ 	.short	0x00a8


	//----- nvinfo : EIATTR_PARAM_CBANK
	.align		4
        /*01c0*/ 	.byte	0x04, 0x0a
        /*01c2*/ 	.short	(.L_324 - .L_323)
	.align		4
.L_323:
        /*01c4*/ 	.word	index@(.nv.constant0._Z48gpuKernelRadialSphericalHarmonicsBispectrumDerivIfEvPT_S1_S1_S1_S1_S1_S1_S1_S1_S1_S1_S1_PiS2_S2_S2_S2_iiiiiiii)
        /*01c8*/ 	.short	0x0380
        /*01ca*/ 	.short	0x00a8


	//----- nvinfo : EIATTR_SW_WAR
	.align		4
.L_324:
        /*01cc*/ 	.byte	0x04, 0x36
        /*01ce*/ 	.short	(.L_326 - .L_325)
.L_325:
        /*01d0*/ 	.word	0x00000008
.L_326:


//--------------------- .nv.info._Z48gpuKernelRadialSphericalHarmonicsBispectrumDerivIdEvPT_S1_S1_S1_S1_S1_S1_S1_S1_S1_S1_S1_PiS2_S2_S2_S2_iiiiiiii --------------------------
	.section	.nv.info._Z48gpuKernelRadialSphericalHarmonicsBispectrumDerivIdEvPT_S1_S1_S1_S1_S1_S1_S1_S1_S1_S1_S1_PiS2_S2_S2_S2_iiiiiiii,"",@"SHT_CUDA_INFO"
	.sectionflags	@""
	.align	4


	//----- nvinfo : EIATTR_CUDA_API_VERSION
	.align		4
        /*0000*/ 	.byte	0x04, 0x37
        /*0002*/ 	.short	(.L_328 - .L_327)
.L_327:
        /*0004*/ 	.word	0x00000082


	//----- nvinfo : EIATTR_KPARAM_INFO
	.align		4
.L_328:
        /*0008*/ 	.byte	0x04, 0x17
        /*000a*/ 	.short	(.L_330 - .L_329)
.L_329:
        /*000c*/ 	.word	0x00000000
        /*0010*/ 	.short	0x0018
        /*0012*/ 	.short	0x00a4
        /*0014*/ 	.byte	0x00, 0xf0, 0x11, 0x00


	//----- nvinfo : EIATTR_KPARAM_INFO
	.align		4
.L_330:
        /*0018*/ 	.byte	0x04, 0x17
        /*001a*/ 	.short	(.L_332 - .L_331)
.L_331:
        /*001c*/ 	.word	0x00000000
        /*0020*/ 	.short	0x0017
        /*0022*/ 	.short	0x00a0
        /*0024*/ 	.byte	0x00, 0xf0, 0x11, 0x00


	//----- nvinfo : EIATTR_KPARAM_INFO
	.align		4
.L_332:
        /*0028*/ 	.byte	0x04, 0x17
        /*002a*/ 	.short	(.L_334 - .L_333)
.L_333:
        /*002c*/ 	.word	0x00000000
        /*0030*/ 	.short	0x0016
        /*0032*/ 	.short	0x009c
        /*0034*/ 	.byte	0x00, 0xf0, 0x11, 0x00


	//----- nvinfo : EIATTR_KPARAM_INFO
	.align		4
.L_334:
        /*0038*/ 	.byte	0x04, 0x17
        /*003a*/ 	.short	(.L_336 - .L_335)
.L_335:
        /*003c*/ 	.word	0x00000000
        /*0040*/ 	.short	0x0015
        /*0042*/ 	.short	0x0098
        /*0044*/ 	.byte	0x00, 0xf0, 0x11, 0x00


	//----- nvinfo : EIATTR_KPARAM_INFO
	.align		4
.L_336:
        /*0048*/ 	.byte	0x04, 0x17
        /*004a*/ 	.short	(.L_338 - .L_337)
.L_337:
        /*004c*/ 	.word	0x00000000
        /*0050*/ 	.short	0x0014
        /*0052*/ 	.short	0x0094
        /*0054*/ 	.byte	0x00, 0xf0, 0x11, 0x00


	//----- nvinfo : EIATTR_KPARAM_INFO
	.align		4
.L_338:
        /*0058*/ 	.byte	0x04, 0x17
        /*005a*/ 	.short	(.L_340 - .L_339)
.L_339:
        /*005c*/ 	.word	0x00000000
        /*0060*/ 	.short	0x0013
        /*0062*/ 	.short	0x0090
        /*0064*/ 	.byte	0x00, 0xf0, 0x11, 0x00


	//----- nvinfo : EIATTR_KPARAM_INFO
	.align		4
.L_340:
        /*0068*/ 	.byte	0x04, 0x17
        /*006a*/ 	.short	(.L_342 - .L_341)
.L_341:
        /*006c*/ 	.word	0x00000000
        /*0070*/ 	.short	0x0012
        /*0072*/ 	.short	0x008c
        /*0074*/ 	.byte	0x00, 0xf0, 0x11, 0x00


	//----- nvinfo : EIATTR_KPARAM_INFO
	.align		4
.L_342:
        /*0078*/ 	.byte	0x04, 0x17
        /*007a*/ 	.short	(.L_344 - .L_343)
.L_343:
        /*007c*/ 	.word	0x00000000
        /*0080*/ 	.short	0x0011
        /*0082*/ 	.short	0x0088
        /*0084*/ 	.byte	0x00, 0xf0, 0x11, 0x00


	//----- nvinfo : EIATTR_KPARAM_INFO
	.align		4
.L_344:
        /*0088*/ 	.byte	0x04, 0x17
        /*008a*/ 	.short	(.L_346 - .L_345)
.L_345:
        /*008c*/ 	.word	0x00000000
        /*0090*/ 	.short	0x0010
        /*0092*/ 	.short	0x0080
        /*0094*/ 	.byte	0x00, 0xf5, 0x21, 0x00


	//----- nvinfo : EIATTR_KPARAM_INFO
	.align		4
.L_346:
        /*0098*/ 	.byte	0x04, 0x17
        /*009a*/ 	.short	(.L_348 - .L_347)
.L_347:
        /*009c*/ 	.word	0x00000000
        /*00a0*/ 	.short	0x000f
        /*00a2*/ 	.short	0x0078
        /*00a4*/ 	.byte	0x00, 0xf5, 0x21, 0x00


	//----- nvinfo : EIATTR_KPARAM_INFO
	.align		4
.L_348:
        /*00a8*/ 	.byte	0x04, 0x17
        /*00aa*/ 	.short	(.L_350 - .L_349)
.L_349:
        /*00ac*/ 	.word	0x00000000
        /*00b0*/ 	.short	0x000e
        /*00b2*/ 	.short	0x0070
        /*00b4*/ 	.byte	0x00, 0xf5, 0x21, 0x00


	//----- nvinfo : EIATTR_KPARAM_INFO
	.align		4
.L_350:
        /*00b8*/ 	.byte	0x04, 0x17
        /*00ba*/ 	.short	(.L_352 - .L_351)
.L_351:
        /*00bc*/ 	.word	0x00000000
        /*00c0*/ 	.short	0x000d
        /*00c2*/ 	.short	0x0068
        /*00c4*/ 	.byte	0x00, 0xf5, 0x21, 0x00


	//----- nvinfo : EIATTR_KPARAM_INFO
	.align		4
.L_352:
        /*00c8*/ 	.byte	0x04, 0x17
        /*00ca*/ 	.short	(.L_354 - .L_353)
.L_353:
        /*00cc*/ 	.word	0x00000000
        /*00d0*/ 	.short	0x000c
        /*00d2*/ 	.short	0x0060
        /*00d4*/ 	.byte	0x00, 0xf5, 0x21, 0x00


	//----- nvinfo : EIATTR_KPARAM_INFO
	.align		4
.L_354:
        /*00d8*/ 	.byte	0x04, 0x17
        /*00da*/ 	.short	(.L_356 - .L_355)
.L_355:
        /*00dc*/ 	.word	0x00000000
        /*00e0*/ 	.short	0x000b
        /*00e2*/ 	.short	0x0058
        /*00e4*/ 	.byte	0x00, 0xf5, 0x21, 0x00


	//----- nvinfo : EIATTR_KPARAM_INFO
	.align		4
.L_356:
        /*00e8*/ 	.byte	0x04, 0x17
        /*00ea*/ 	.short	(.L_358 - .L_357)
.L_357:
        /*00ec*/ 	.word	0x00000000
        /*00f0*/ 	.short	0x000a
        /*00f2*/ 	.short	0x0050
        /*00f4*/ 	.byte	0x00, 0xf5, 0x21, 0x00


	//----- nvinfo : EIATTR_KPARAM_INFO
	.align		4
.L_358:
        /*00f8*/ 	.byte	0x04, 0x17
        /*00fa*/ 	.short	(.L_360 - .L_359)
.L_359:
        /*00fc*/ 	.word	0x00000000
        /*0100*/ 	.short	0x0009
        /*0102*/ 	.short	0x0048
        /*0104*/ 	.byte	0x00, 0xf5, 0x21, 0x00


	//----- nvinfo : EIATTR_KPARAM_INFO
	.align		4
.L_360:
        /*0108*/ 	.byte	0x04, 0x17
        /*010a*/ 	.short	(.L_362 - .L_361)
.L_361:
        /*010c*/ 	.word	0x00000000
        /*0110*/ 	.short	0x0008
        /*0112*/ 	.short	0x0040
        /*0114*/ 	.byte	0x00, 0xf5, 0x21, 0x00


	//----- nvinfo : EIATTR_KPARAM_INFO
	.align		4
.L_362:
        /*0118*/ 	.byte	0x04, 0x17
        /*011a*/ 	.short	(.L_364 - .L_363)
.L_363:
        /*011c*/ 	.word	0x00000000
        /*0120*/ 	.short	0x0007
        /*0122*/ 	.short	0x0038
        /*0124*/ 	.byte	0x00, 0xf5, 0x21, 0x00


	//----- nvinfo : EIATTR_KPARAM_INFO
	.align		4
.L_364:
        /*0128*/ 	.byte	0x04, 0x17
        /*012a*/ 	.short	(.L_366 - .L_365)
.L_365:
        /*012c*/ 	.word	0x00000000
        /*0130*/ 	.short	0x0006
        /*0132*/ 	.short	0x0030
        /*0134*/ 	.byte	0x00, 0xf5, 0x21, 0x00


	//----- nvinfo : EIATTR_KPARAM_INFO
	.align		4
.L_366:
        /*0138*/ 	.byte	0x04, 0x17
        /*013a*/ 	.short	(.L_368 - .L_367)
.L_367:
        /*013c*/ 	.word	0x00000000
        /*0140*/ 	.short	0x0005
        /*0142*/ 	.short	0x0028
        /*0144*/ 	.byte	0x00, 0xf5, 0x21, 0x00


	//----- nvinfo : EIATTR_KPARAM_INFO
	.align		4
.L_368:
        /*0148*/ 	.byte	0x04, 0x17
        /*014a*/ 	.short	(.L_370 - .L_369)
.L_369:
        /*014c*/ 	.word	0x00000000
        /*0150*/ 	.short	0x0004
        /*0152*/ 	.short	0x0020
        /*0154*/ 	.byte	0x00, 0xf5, 0x21, 0x00


	//----- nvinfo : EIATTR_KPARAM_INFO
	.align		4
.L_370:
        /*0158*/ 	.byte	0x04, 0x17
        /*015a*/ 	.short	(.L_372 - .L_371)
.L_371:
        /*015c*/ 	.word	0x00000000
        /*0160*/ 	.short	0x0003
        /*0162*/ 	.short	0x0018
        /*0164*/ 	.byte	0x00, 0xf5, 0x21, 0x00


	//----- nvinfo : EIATTR_KPARAM_INFO
	.align		4
.L_372:
        /*0168*/ 	.byte	0x04, 0x17
        /*016a*/ 	.short	(.L_374 - .L_373)
.L_373:
        /*016c*/ 	.word	0x00000000
        /*0170*/ 	.short	0x0002
        /*0172*/ 	.short	0x0010
        /*0174*/ 	.byte	0x00, 0xf5, 0x21, 0x00


	//----- nvinfo : EIATTR_KPARAM_INFO
	.align		4
.L_374:
        /*0178*/ 	.byte	0x04, 0x17
        /*017a*/ 	.short	(.L_376 - .L_375)
.L_375:
        /*017c*/ 	.word	0x00000000
        /*0180*/ 	.short	0x0001
        /*0182*/ 	.short	0x0008
        /*0184*/ 	.byte	0x00, 0xf5, 0x21, 0x00


	//----- nvinfo : EIATTR_KPARAM_INFO
	.align		4
.L_376:
        /*0188*/ 	.byte	0x04, 0x17
        /*018a*/ 	.short	(.L_378 - .L_377)
.L_377:
        /*018c*/ 	.word	0x00000000
        /*0190*/ 	.short	0x0000
        /*0192*/ 	.short	0x0000
        /*0194*/ 	.byte	0x00, 0xf5, 0x21, 0x00


	//----- nvinfo : EIATTR_SPARSE_MMA_MASK
	.align		4
.L_378:
        /*0198*/ 	.byte	0x03, 0x50
        /*019a*/ 	.short	0x0000


	//----- nvinfo : EIATTR_MAXREG_COUNT
	.align		4
        /*019c*/ 	.byte	0x03, 0x1b
        /*019e*/ 	.short	0x00ff


	//----- nvinfo : EIATTR_MERCURY_ISA_VERSION
	.align		4
        /*01a0*/ 	.byte	0x03, 0x5f
        /*01a2*/ 	.short	0x0101


	//----- nvinfo : EIATTR_VRC_CTA_INIT_COUNT
	.align		4
        /*01a4*/ 	.byte	0x02, 0x4a
	.zero		1
	.zero		1


	//----- nvinfo : EIATTR_EXIT_INSTR_OFFSETS
	.align		4
        /*01a8*/ 	.byte	0x04, 0x1c
        /*01aa*/ 	.short	(.L_380 - .L_379)


	//   ....[0]....
.L_379:
        /*01ac*/ 	.word	0x00000080


	//   ....[1]....
        /*01b0*/ 	.word	0x000013a0


	//----- nvinfo : EIATTR_CRS_STACK_SIZE
	.align		4
.L_380:
        /*01b4*/ 	.byte	0x04, 0x1e
        /*01b6*/ 	.short	(.L_382 - .L_381)
.L_381:
        /*01b8*/ 	.word	0x00000000


	//----- nvinfo : EIATTR_CBANK_PARAM_SIZE
	.align		4
.L_382:
        /*01bc*/ 	.byte	0x03, 0x19
        /*01be*/ 	.short	0x00a8


	//----- nvinfo : EIATTR_PARAM_CBANK
	.align		4
        /*01c0*/ 	.byte	0x04, 0x0a
        /*01c2*/ 	.short	(.L_384 - .L_383)
	.align		4
.L_383:
        /*01c4*/ 	.word	index@(.nv.constant0._Z48gpuKernelRadialSphericalHarmonicsBispectrumDerivIdEvPT_S1_S1_S1_S1_S1_S1_S1_S1_S1_S1_S1_PiS2_S2_S2_S2_iiiiiiii)
        /*01c8*/ 	.short	0x0380
        /*01ca*/ 	.short	0x00a8


	//----- nvinfo : EIATTR_SW_WAR
	.align		4
.L_384:
        /*01cc*/ 	.byte	0x04, 0x36
        /*01ce*/ 	.short	(.L_386 - .L_385)
.L_385:
        /*01d0*/ 	.word	0x00000008
.L_386:


//--------------------- .nv.info._Z43gpuKernelRadialSphericalHarmonicsBispectrumIfEvPT_S1_S1_S1_PiS2_S2_S2_iiiiiiii --------------------------
	.section	.nv.info._Z43gpuKernelRadialSphericalHarmonicsBispectrumIfEvPT_S1_S1_S1_PiS2_S2_S2_iiiiiiii,"",@"SHT_CUDA_INFO"
	.sectionflags	@""
	.align	4


	//----- nvinfo : EIATTR_CUDA_API_VERSION
	.align		4
        /*0000*/ 	.byte	0x04, 0x37
        /*0002*/ 	.short	(.L_388 - .L_387)
.L_387:
        /*0004*/ 	.word	0x00000082


	//----- nvinfo : EIATTR_KPARAM_INFO
	.align		4
.L_388:
        /*0008*/ 	.byte	0x04, 0x17
        /*000a*/ 	.short	(.L_390 - .L_389)
.L_389:
        /*000c*/ 	.word	0x00000000
        /*0010*/ 	.short	0x000f
        /*0012*/ 	.short	0x005c
        /*0014*/ 	.byte	0x00, 0xf0, 0x11, 0x00


	//----- nvinfo : EIATTR_KPARAM_INFO
	.align		4
.L_390:
        /*0018*/ 	.byte	0x04, 0x17
        /*001a*/ 	.short	(.L_392 - .L_391)
.L_391:
        /*001c*/ 	.word	0x00000000
        /*0020*/ 	.short	0x000e
        /*0022*/ 	.short	0x0058
        /*0024*/ 	.byte	0x00, 0xf0, 0x11, 0x00


	//----- nvinfo : EIATTR_KPARAM_INFO
	.align		4
.L_392:
        /*0028*/ 	.byte	0x04, 0x17
        /*002a*/ 	.short	(.L_394 - .L_393)
.L_393:
        /*002c*/ 	.word	0x00000000
        /*0030*/ 	.short	0x000d
        /*0032*/ 	.short	0x0054
        /*0034*/ 	.byte	0x00, 0xf0, 0x11, 0x00


	//----- nvinfo : EIATTR_KPARAM_INFO
	.align		4
.L_394:
        /*0038*/ 	.byte	0x04, 0x17
        /*003a*/ 	.short	(.L_396 - .L_395)
.L_395:
        /*003c*/ 	.word	0x00000000
        /*0040*/ 	.short	0x000c
        /*0042*/ 	.short	0x0050
        /*0044*/ 	.byte	0x00, 0xf0, 0x11, 0x00


	//----- nvinfo : EIATTR_KPARAM_INFO
	.align		4
.L_396:
        /*0048*/ 	.byte	0x04, 0x17
        /*004a*/ 	.short	(.L_398 - .L_397)
.L_397:
        /*004c*/ 	.word	0x00000000
        /*0050*/ 	.short	0x000b
        /*0052*/ 	.short	0x004c
        /*0054*/ 	.byte	0x00, 0xf0, 0x11, 0x00


	//----- nvinfo : EIATTR_KPARAM_INFO
	.align		4
.L_398:
        /*0058*/ 	.byte	0x04, 0x17
        /*005a*/ 	.short	(.L_400 - .L_399)
.L_399:
        /*005c*/ 	.word	0x00000000
        /*0060*/ 	.short	0x000a
        /*0062*/ 	.short	0x0048
        /*0064*/ 	.byte	0x00, 0xf0, 0x11, 0x00


	//----- nvinfo : EIATTR_KPARAM_INFO
	.align		4
.L_400:
        /*0068*/ 	.byte	0x04, 0x17
        /*006a*/ 	.short	(.L_402 - .L_401)
.L_401:
        /*006c*/ 	.word	0x00000000
        /*0070*/ 	.short	0x0009
        /*0072*/ 	.short	0x0044
        /*0074*/ 	.byte	0x00, 0xf0, 0x11, 0x00


	//----- nvinfo : EIATTR_KPARAM_INFO
	.align		4
.L_402:
        /*0078*/ 	.byte	0x04, 0x17
        /*007a*/ 	.short	(.L_404 - .L_403)
.L_403:
        /*007c*/ 	.word	0x00000000
        /*0080*/ 	.short	0x0008
        /*0082*/ 	.short	0x0040
        /*0084*/ 	.byte	0x00, 0xf0, 0x11, 0x00


	//----- nvinfo : EIATTR_KPARAM_INFO
	.align		4
.L_404:
        /*0088*/ 	.byte	0x04, 0x17
        /*008a*/ 	.short	(.L_406 - .L_405)
.L_405:
        /*008c*/ 	.word	0x00000000
        /*0090*/ 	.short	0x0007
        /*0092*/ 	.short	0x0038
        /*0094*/ 	.byte	0x00, 0xf5, 0x21, 0x00


	//----- nvinfo : EIATTR_KPARAM_INFO
	.align		4
.L_406:
        /*0098*/ 	.byte	0x04, 0x17
        /*009a*/ 	.short	(.L_408 - .L_407)
.L_407:
        /*009c*/ 	.word	0x00000000
        /*00a0*/ 	.short	0x0006
        /*00a2*/ 	.short	0x0030
        /*00a4*/ 	.byte	0x00, 0xf5, 0x21, 0x00


	//----- nvinfo : EIATTR_KPARAM_INFO
	.align		4
.L_408:
        /*00a8*/ 	.byte	0x04, 0x17
        /*00aa*/ 	.short	(.L_410 - .L_409)
.L_409:
        /*00ac*/ 	.word	0x00000000
        /*00b0*/ 	.short	0x0005
        /*00b2*/ 	.short	0x0028
        /*00b4*/ 	.byte	0x00, 0xf5, 0x21, 0x00


	//----- nvinfo : EIATTR_KPARAM_INFO
	.align		4
.L_410:
        /*00b8*/ 	.byte	0x04, 0x17
        /*00ba*/ 	.short	(.L_412 - .L_411)
.L_411:
        /*00bc*/ 	.word	0x00000000
        /*00c0*/ 	.short	0x0004
        /*00c2*/ 	.short	0x0020
        /*00c4*/ 	.byte	0x00, 0xf5, 0x21, 0x00


	//----- nvinfo : EIATTR_KPARAM_INFO
	.align		4
.L_412:
        /*00c8*/ 	.byte	0x04, 0x17
        /*00ca*/ 	.short	(.L_414 - .L_413)
.L_413:
        /*00cc*/ 	.word	0x00000000
        /*00d0*/ 	.short	0x0003
        /*00d2*/ 	.short	0x0018
        /*00d4*/ 	.byte	0x00, 0xf5, 0x21, 0x00


	//----- nvinfo : EIATTR_KPARAM_INFO
	.align		4
.L_414:
        /*00d8*/ 	.byte	0x04, 0x17
        /*00da*/ 	.short	(.L_416 - .L_415)
.L_415:
        /*00dc*/ 	.word	0x00000000
        /*00e0*/ 	.short	0x0002
        /*00e2*/ 	.short	0x0010
        /*00e4*/ 	.byte	0x00, 0xf5, 0x21, 0x00


	//----- nvinfo : EIATTR_KPARAM_INFO
	.align		4
.L_416:
        /*00e8*/ 	.byte	0x04, 0x17
        /*00ea*/ 	.short	(.L_418 - .L_417)
.L_417:
        /*00ec*/ 	.word	0x00000000
        /*00f0*/ 	.short	0x0001
        /*00f2*/ 	.short	0x0008
        /*00f4*/ 	.byte	0x00, 0xf5, 0x21, 0x00


	//----- nvinfo : EIATTR_KPARAM_INFO
	.align		4
.L_418:
        /*00f8*/ 	.byte	0x04, 0x17
        /*00fa*/ 	.short	(.L_420 - .L_419)
.L_419:
        /*00fc*/ 	.word	0x00000000
        /*0100*/ 	.short	0x0000
        /*0102*/ 	.short	0x0000
        /*0104*/ 	.byte	0x00, 0xf5, 0x21, 0x00


	//----- nvinfo : EIATTR_SPARSE_MMA_MASK
	.align		4
.L_420:
        /*0108*/ 	.byte	0x03, 0x50
        /*010a*/ 	.short	0x0000


	//----- nvinfo : EIATTR_MAXREG_COUNT
	.align		4
        /*010c*/ 	.byte	0x03, 0x1b
        /*010e*/ 	.short	0x00ff


	//----- nvinfo : EIATTR_MERCURY_ISA_VERSION
	.align		4
        /*0110*/ 	.byte	0x03, 0x5f
        /*0112*/ 	.short	0x0101


	//----- nvinfo : EIATTR_VRC_CTA_INIT_COUNT
	.align		4
        /*0114*/ 	.byte	0x02, 0x4a
	.zero		1
	.zero		1


	//----- nvinfo : EIATTR_EXIT_INSTR_OFFSETS
	.align		4
        /*0118*/ 	.byte	0x04, 0x1c
        /*011a*/ 	.short	(.L_422 - .L_421)


	//   ....[0]....
.L_421:
        /*011c*/ 	.word	0x00000070


	//   ....[1]....
        /*0120*/ 	.word	0x000010b0


	//----- nvinfo : EIATTR_CRS_STACK_SIZE
	.align		4
.L_422:
        /*0124*/ 	.byte	0x04, 0x1e
        /*0126*/ 	.short	(.L_424 - .L_423)
.L_423:
        /*0128*/ 	.word	0x00000000


	//----- nvinfo : EIATTR_CBANK_PARAM_SIZE
	.align		4
.L_424:
        /*012c*/ 	.byte	0x03, 0x19
        /*012e*/ 	.short	0x0060


	//----- nvinfo : EIATTR_PARAM_CBANK
	.align		4
        /*0130*/ 	.byte	0x04, 0x0a
        /*0132*/ 	.short	(.L_426 - .L_425)
	.align		4
.L_425:
        /*0134*/ 	.word	index@(.nv.constant0._Z43gpuKernelRadialSphericalHarmonicsBispectrumIfEvPT_S1_S1_S1_PiS2_S2_S2_iiiiiiii)
        /*0138*/ 	.short	0x0380
        /*013a*/ 	.short	0x0060


	//----- nvinfo : EIATTR_SW_WAR
	.align		4
.L_426:
        /*013c*/ 	.byte	0x04, 0x36
        /*013e*/ 	.short	(.L_428 - .L_427)
.L_427:
        /*0140*/ 	.word	0x00000008
.L_428:


//--------------------- .nv.info._Z43gpuKernelRadialSphericalHarmonicsBispectrumIdEvPT_S1_S1_S1_PiS2_S2_S2_iiiiiiii --------------------------
	.section	.nv.info._Z43gpuKernelRadialSphericalHarmonicsBispectrumIdEvPT_S1_S1_S1_PiS2_S2_S2_iiiiiiii,"",@"SHT_CUDA_INFO"
	.sectionflags	@""
	.align	4


	//----- nvinfo : EIATTR_CUDA_API_VERSION
	.align		4
        /*0000*/ 	.byte	0x04, 0x37
        /*0002*/ 	.short	(.L_430 - .L_429)
.L_429:
        /*0004*/ 	.word	0x00000082


	//----- nvinfo : EIATTR_KPARAM_INFO
	.align		4
.L_430:
        /*0008*/ 	.byte	0x04, 0x17
        /*000a*/ 	.short	(.L_432 - .L_431)
.L_431:
        /*000c*/ 	.word	0x00000000
        /*0010*/ 	.short	0x000f
        /*0012*/ 	.short	0x005c
        /*0014*/ 	.byte	0x00, 0xf0, 0x11, 0x00


	//----- nvinfo : EIATTR_KPARAM_INFO
	.align		4
.L_432:
        /*0018*/ 	.byte	0x04, 0x17
        /*001a*/ 	.short	(.L_434 - .L_433)
.L_433:
        /*001c*/ 	.word	0x00000000
        /*0020*/ 	.short	0x000e
        /*0022*/ 	.short	0x0058
        /*0024*/ 	.byte	0x00, 0xf0, 0x11, 0x00


	//----- nvinfo : EIATTR_KPARAM_INFO
	.align		4
.L_434:
        /*0028*/ 	.byte	0x04, 0x17
        /*002a*/ 	.short	(.L_436 - .L_435)
.L_435:
        /*002c*/ 	.word	0x00000000
        /*0030*/ 	.short	0x000d
        /*0032*/ 	.short	0x0054
        /*0034*/ 	.byte	0x00, 0xf0, 0x11, 0x00


	//----- nvinfo : EIATTR_KPARAM_INFO
	.align		4
.L_436:
        /*0038*/ 	.byte	0x04, 0x17
        /*003a*/ 	.short	(.L_438 - .L_437)
.L_437:
        /*003c*/ 	.word	0x00000000
        /*0040*/ 	.short	0x000c
        /*0042*/ 	.short	0x0050
        /*0044*/ 	.byte	0x00, 0xf0, 0x11, 0x00


	//----- nvinfo : EIATTR_KPARAM_INFO
	.align		4
.L_438:
        /*0048*/ 	.byte	0x04, 0x17
        /*004a*/ 	.short	(.L_440 - .L_439)
.L_439:
        /*004c*/ 	.word	0x00000000
        /*0050*/ 	.short	0x000b
        /*0052*/ 	.short	0x004c
        /*0054*/ 	.byte	0x00, 0xf0, 0x11, 0x00


	//----- nvinfo : EIATTR_KPARAM_INFO
	.align		4
.L_440:
        /*0058*/ 	.byte	0x04, 0x17
        /*005a*/ 	.short	(.L_442 - .L_441)
.L_441:
        /*005c*/ 	.word	0x00000000
        /*0060*/ 	.short	0x000a
        /*0062*/ 	.short	0x0048
        /*0064*/ 	.byte	0x00, 0xf0, 0x11, 0x00


	//----- nvinfo : EIATTR_KPARAM_INFO
	.align		4
.L_442:
        /*0068*/ 	.byte	0x04, 0x17
        /*006a*/ 	.short	(.L_444 - .L_443)
.L_443:
        /*006c*/ 	.word	0x00000000
        /*0070*/ 	.short	0x0009
        /*0072*/ 	.short	0x0044
        /*0074*/ 	.byte	0x00, 0xf0, 0x11, 0x00


	//----- nvinfo : EIATTR_KPARAM_INFO
	.align		4
.L_444:
        /*0078*/ 	.byte	0x04, 0x17
        /*007a*/ 	.short	(.L_446 - .L_445)
.L_445:
        /*007c*/ 	.word	0x00000000
        /*0080*/ 	.short	0x0008
        /*0082*/ 	.short	0x0040
        /*0084*/ 	.byte	0x00, 0xf0, 0x11, 0x00


	//----- nvinfo : EIATTR_KPARAM_INFO
	.align		4
.L_446:
        /*0088*/ 	.byte	0x04, 0x17
        /*008a*/ 	.short	(.L_448 - .L_447)
.L_447:
        /*008c*/ 	.word	0x00000000
        /*0090*/ 	.short	0x0007
        /*0092*/ 	.short	0x0038
        /*0094*/ 	.byte	0x00, 0xf5, 0x21, 0x00


	//----- nvinfo : EIATTR_KPARAM_INFO
	.align		4
.L_448:
        /*0098*/ 	.byte	0x04, 0x17
        /*009a*/ 	.short	(.L_450 - .L_449)
.L_449:
        /*009c*/ 	.word	0x00000000
        /*00a0*/ 	.short	0x0006
        /*00a2*/ 	.short	0x0030
        /*00a4*/ 	.byte	0x00, 0xf5, 0x21, 0x00


	//----- nvinfo : EIATTR_KPARAM_INFO
	.align		4
.L_450:
        /*00a8*/ 	.byte	0x04, 0x17
        /*00aa*/ 	.short	(.L_452 - .L_451)
.L_451:
        /*00ac*/ 	.word	0x00000000
        /*00b0*/ 	.short	0x0005
        /*00b2*/ 	.short	0x0028
        /*00b4*/ 	.byte	0x00, 0xf5, 0x21, 0x00


	//----- nvinfo : EIATTR_KPARAM_INFO
	.align		4
.L_452:
        /*00b8*/ 	.byte	0x04, 0x17
        /*00ba*/ 	.short	(.L_454 - .L_453)
.L_453:
        /*00bc*/ 	.word	0x00000000
        /*00c0*/ 	.short	0x0004
        /*00c2*/ 	.short	0x0020
        /*00c4*/ 	.byte	0x00, 0xf5, 0x21, 0x00


	//----- nvinfo : EIATTR_KPARAM_INFO
	.align		4
.L_454:
        /*00c8*/ 	.byte	0x04, 0x17
        /*00ca*/ 	.short	(.L_456 - .L_455)
.L_455:
        /*00cc*/ 	.word	0x00000000
        /*00d0*/ 	.short	0x0003
        /*00d2*/ 	.short	0x0018
        /*00d4*/ 	.byte	0x00, 0xf5, 0x21, 0x00


	//----- nvinfo : EIATTR_KPARAM_INFO
	.align		4
.L_456:
        /*00d8*/ 	.byte	0x04, 0x17
        /*00da*/ 	.short	(.L_458 - .L_457)
.L_457:
        /*00dc*/ 	.word	0x00000000
        /*00e0*/ 	.short	0x0002
        /*00e2*/ 	.short	0x0010
        /*00e4*/ 	.byte	0x00, 0xf5, 0x21, 0x00


	//----- nvinfo : EIATTR_KPARAM_INFO
	.align		4
.L_458:
        /*00e8*/ 	.byte	0x04, 0x17
        /*00ea*/ 	.short	(.L_460 - .L_459)
.L_459:
        /*00ec*/ 	.word	0x00000000
        /*00f0*/ 	.short	0x0001
        /*00f2*/ 	.short	0x0008
        /*00f4*/ 	.byte	0x00, 0xf5, 0x21, 0x00


	//----- nvinfo : EIATTR_KPARAM_INFO
	.align		4
.L_460:
        /*00f8*/ 	.byte	0x04, 0x17
        /*00fa*/ 	.short	(.L_462 - .L_461)
.L_461:
        /*00fc*/ 	.word	0x00000000
        /*0100*/ 	.short	0x0000
        /*0102*/ 	.short	0x0000
        /*0104*/ 	.byte	0x00, 0xf5, 0x21, 0x00


	//----- nvinfo : EIATTR_SPARSE_MMA_MASK
	.align		4
.L_462:
        /*0108*/ 	.byte	0x03, 0x50
        /*010a*/ 	.short	0x0000


	//----- nvinfo : EIATTR_MAXREG_COUNT
	.align		4
        /*010c*/ 	.byte	0x03, 0x1b
        /*010e*/ 	.short	0x00ff


	//----- nvinfo : EIATTR_MERCURY_ISA_VERSION
	.align		4
        /*0110*/ 	.byte	0x03, 0x5f
        /*0112*/ 	.short	0x0101


	//----- nvinfo : EIATTR_VRC_CTA_INIT_COUNT
	.align		4
        /*0114*/ 	.byte	0x02, 0x4a
	.zero		1
	.zero		1


	//----- nvinfo : EIATTR_EXIT_INSTR_OFFSETS
	.align		4
        /*0118*/ 	.byte	0x04, 0x1c
        /*011a*/ 	.short	(.L_464 - .L_463)


	//   ....[0]....
.L_463:
        /*011c*/ 	.word	0x00000070


	//   ....[1]....
        /*0120*/ 	.word	0x00001090


	//----- nvinfo : EIATTR_CRS_STACK_SIZE
	.align		4
.L_464:
        /*0124*/ 	.byte	0x04, 0x1e
        /*0126*/ 	.short	(.L_466 - .L_465)
.L_465:
        /*0128*/ 	.word	0x00000000


	//----- nvinfo : EIATTR_CBANK_PARAM_SIZE
	.align		4
.L_466:
        /*012c*/ 	.byte	0x03, 0x19
        /*012e*/ 	.short	0x0060


	//----- nvinfo : EIATTR_PARAM_CBANK
	.align		4
        /*0130*/ 	.byte	0x04, 0x0a
        /*0132*/ 	.short	(.L_468 - .L_467)
	.align		4
.L_467:
        /*0134*/ 	.word	index@(.nv.constant0._Z43gpuKernelRadialSphericalHarmonicsBispectrumIdEvPT_S1_S1_S1_PiS2_S2_S2_iiiiiiii)
        /*0138*/ 	.short	0x0380
        /*013a*/ 	.short	0x0060


	//----- nvinfo : EIATTR_SW_WAR
	.align		4
.L_468:
        /*013c*/ 	.byte	0x04, 0x36
        /*013e*/ 	.short	(.L_470 - .L_469)
.L_469:
        /*0140*/ 	.word	0x00000008
.L_470:


//--------------------- .nv.info._Z43gpuKernelRadialSphericalHarmonicsPowerDerivIfEvPT_S1_S1_S1_S1_S1_S1_S1_S1_S1_S1_PiS2_iiiiiii --------------------------
	.section	.nv.info._Z43gpuKernelRadialSphericalHarmonicsPowerDerivIfEvPT_S1_S1_S1_S1_S1_S1_S1_S1_S1_S1_PiS2_iiiiiii,"",@"SHT_CUDA_INFO"
	.sectionflags	@""
	.align	4


	//----- nvinfo : EIATTR_CUDA_API_VERSION
	.align		4
        /*0000*/ 	.byte	0x04, 0x37
        /*0002*/ 	.short	(.L_472 - .L_471)
.L_471:
        /*0004*/ 	.word	0x00000082


	//----- nvinfo : EIATTR_KPARAM_INFO
	.align		4
.L_472:
        /*0008*/ 	.byte	0x04, 0x17
        /*000a*/ 	.short	(.L_474 - .L_473)
.L_473:
        /*000c*/ 	.word	0x00000000
        /*0010*/ 	.short	0x0013
        /*0012*/ 	.short	0x0080
        /*0014*/ 	.byte	0x00, 0xf0, 0x11, 0x00


	//----- nvinfo : EIATTR_KPARAM_INFO
	.align		4
.L_474:
        /*0018*/ 	.byte	0x04, 0x17
        /*001a*/ 	.short	(.L_476 - .L_475)
.L_475:
        /*001c*/ 	.word	0x00000000
        /*0020*/ 	.short	0x0012
        /*0022*/ 	.short	0x007c
        /*0024*/ 	.byte	0x00, 0xf0, 0x11, 0x00


	//----- nvinfo : EIATTR_KPARAM_INFO
	.align		4
.L_476:
        /*0028*/ 	.byte	0x04, 0x17
        /*002a*/ 	.short	(.L_478 - .L_477)
.L_477:
        /*002c*/ 	.word	0x00000000
        /*0030*/ 	.short	0x0011
        /*0032*/ 	.short	0x0078
        /*0034*/ 	.byte	0x00, 0xf0, 0x11, 0x00


	//----- nvinfo : EIATTR_KPARAM_INFO
	.align		4
.L_478:
        /*0038*/ 	.byte	0x04, 0x17
        /*003a*/ 	.short	(.L_480 - .L_479)
.L_479:
        /*003c*/ 	.word	0x00000000
        /*0040*/ 	.short	0x0010
        /*0042*/ 	.short	0x0074
        /*0044*/ 	.byte	0x00, 0xf0, 0x11, 0x00


	//----- nvinfo : EIATTR_KPARAM_INFO
	.align		4
.L_480:
        /*0048*/ 	.byte	0x04, 0x17
        /*004a*/ 	.short	(.L_482 - .L_481)
.L_481:
        /*004c*/ 	.word	0x00000000
        /*0050*/ 	.short	0x000f
        /*0052*/ 	.short	0x0070
        /*0054*/ 	.byte	0x00, 0xf0, 0x11, 0x00


	//----- nvinfo : EIATTR_KPARAM_INFO
	.align		4
.L_482:
        /*0058*/ 	.byte	0x04, 0x17
        /*005a*/ 	.short	(.L_484 - .L_483)
.L_483:
        /*005c*/ 	.word	0x00000000
        /*0060*/ 	.short	0x000e
        /*0062*/ 	.short	0x006c
        /*0064*/ 	.byte	0x00, 0xf0, 0x11, 0x00


	//----- nvinfo : EIATTR_KPARAM_INFO
	.align		4
.L_484:
        /*0068*/ 	.byte	0x04, 0x17
        /*006a*/ 	.short	(.L_486 - .L_485)
.L_485:
        /*006c*/ 	.word	0x00000000
        /*0070*/ 	.short	0x000d
        /*0072*/ 	.short	0x0068
        /*0074*/ 	.byte	0x00, 0xf0, 0x11, 0x00


	//----- nvinfo : EIATTR_KPARAM_INFO
	.align		4
.L_486:
        /*0078*/ 	.byte	0x04, 0x17
        /*007a*/ 	.short	(.L_488 - .L_487)
.L_487:
        /*007c*/ 	.word	0x00000000
        /*0080*/ 	.short	0x000c
        /*0082*/ 	.short	0x0060
        /*0084*/ 	.byte	0x00, 0xf5, 0x21, 0x00


	//----- nvinfo : EIATTR_KPARAM_INFO
	.align		4
.L_488:
        /*0088*/ 	.byte	0x04, 0x17
        /*008a*/ 	.short	(.L_490 - .L_489)
.L_489:
        /*008c*/ 	.word	0x00000000
        /*0090*/ 	.short	0x000b
        /*0092*/ 	.short	0x0058
        /*0094*/ 	.byte	0x00, 0xf5, 0x21, 0x00


	//----- nvinfo : EIATTR_KPARAM_INFO
	.align		4
.L_490:
        /*0098*/ 	.byte	0x04, 0x17
        /*009a*/ 	.short	(.L_492 - .L_491)
.L_491:
        /*009c*/ 	.word	0x00000000
        /*00a0*/ 	.short	0x000a
        /*00a2*/ 	.short	0x0050
        /*00a4*/ 	.byte	0x00, 0xf5, 0x21, 0x00


	//----- nvinfo : EIATTR_KPARAM_INFO
	.align		4
.L_492:
        /*00a8*/ 	.byte	0x04, 0x17
        /*00aa*/ 	.short	(.L_494 - .L_493)
.L_493:
        /*00ac*/ 	.word	0x00000000
        /*00b0*/ 	.short	0x0009
        /*00b2*/ 	.short	0x0048
        /*00b4*/ 	.byte	0x00, 0xf5, 0x21, 0x00


	//----- nvinfo : EIATTR_KPARAM_INFO
	.align		4
.L_494:
        /*00b8*/ 	.byte	0x04, 0x17
        /*00ba*/ 	.short	(.L_496 - .L_495)
.L_495:
        /*00bc*/ 	.word	0x00000000
        /*00c0*/ 	.short	0x0008
        /*00c2*/ 	.short	0x0040
        /*00c4*/ 	.byte	0x00, 0xf5, 0x21, 0x00


	//----- nvinfo : EIATTR_KPARAM_INFO
	.align		4
.L_496:
        /*00c8*/ 	.byte	0x04, 0x17
        /*00ca*/ 	.short	(.L_498 - .L_497)
.L_497:
        /*00cc*/ 	.word	0x00000000
        /*00d0*/ 	.short	0x0007
        /*00d2*/ 	.short	0x0038
        /*00d4*/ 	.byte	0x00, 0xf5, 0x21, 0x00


	//----- nvinfo : EIATTR_KPARAM_INFO
	.align		4
.L_498:
        /*00d8*/ 	.byte	0x04, 0x17
        /*00da*/ 	.short	(.L_500 - .L_499)
.L_499:
        /*00dc*/ 	.word	0x00000000
        /*00e0*/ 	.short	0x0006
        /*00e2*/ 	.short	0x0030
        /*00e4*/ 	.byte	0x00, 0xf5, 0x21, 0x00


	//----- nvinfo : EIATTR_KPARAM_INFO
	.align		4
.L_500:
        /*00e8*/ 	.byte	0x04, 0x17
        /*00ea*/ 	.short	(.L_502 - .L_501)
.L_501:
        /*00ec*/ 	.word	0x00000000
        /*00f0*/ 	.short	0x0005
        /*00f2*/ 	.short	0x0028
        /*00f4*/ 	.byte	0x00, 0xf5, 0x21, 0x00


	//----- nvinfo : EIATTR_KPARAM_INFO
	.align		4
.L_502:
        /*00f8*/ 	.byte	0x04, 0x17
        /*00fa*/ 	.short	(.L_504 - .L_503)
.L_503:
        /*00fc*/ 	.word	0x00000000
        /*0100*/ 	.short	0x0004
        /*0102*/ 	.short	0x0020
        /*0104*/ 	.byte	0x00, 0xf5, 0x21, 0x00


	//----- nvinfo : EIATTR_KPARAM_INFO
	.align		4
.L_504:
        /*0108*/ 	.byte	0x04, 0x17
        /*010a*/ 	.short	(.L_506 - .L_505)
.L_505:
        /*010c*/ 	.word	0x00000000
        /*0110*/ 	.short	0x0003
        /*0112*/ 	.short	0x0018
        /*0114*/ 	.byte	0x00, 0xf5, 0x21, 0x00


	//----- nvinfo : EIATTR_KPARAM_INFO
	.align		4
.L_506:
        /*0118*/ 	.byte	0x04, 0x17
        /*011a*/ 	.short	(.L_508 - .L_507)
.L_507:
        /*011c*/ 	.word	0x00000000
        /*0120*/ 	.short	0x0002
        /*0122*/ 	.short	0x0010
        /*0124*/ 	.byte	0x00, 0xf5, 0x21, 0x00


	//----- nvinfo : EIATTR_KPARAM_INFO
	.align		4
.L_508:
        /*0128*/ 	.byte	0x04, 0x17
        /*012a*/ 	.short	(.L_510 - .L_509)
.L_509:
        /*012c*/ 	.word	0x00000000
        /*0130*/ 	.short	0x0001
        /*0132*/ 	.short	0x0008
        /*0134*/ 	.byte	0x00, 0xf5, 0x21, 0x00


	//----- nvinfo : EIATTR_KPARAM_INFO
	.align		4
.L_510:
        /*0138*/ 	.byte	0x04, 0x17
        /*013a*/ 	.short	(.L_512 - .L_511)
.L_511:
        /*013c*/ 	.word	0x00000000
        /*0140*/ 	.short	0x0000
        /*0142*/ 	.short	0x0000
        /*0144*/ 	.byte	0x00, 0xf5, 0x21, 0x00


	//----- nvinfo : EIATTR_SPARSE_MMA_MASK
	.align		4
.L_512:
        /*0148*/ 	.byte	0x03, 0x50
        /*014a*/ 	.short	0x0000


	//----- nvinfo : EIATTR_MAXREG_COUNT
	.align		4
        /*014c*/ 	.byte	0x03, 0x1b
        /*014e*/ 	.short	0x00ff


	//----- nvinfo : EIATTR_MERCURY_ISA_VERSION
	.align		4
        /*0150*/ 	.byte	0x03, 0x5f
        /*0152*/ 	.short	0x0101


	//----- nvinfo : EIATTR_VRC_CTA_INIT_COUNT
	.align		4
        /*0154*/ 	.byte	0x02, 0x4a
	.zero		1
	.zero		1


	//----- nvinfo : EIATTR_EXIT_INSTR_OFFSETS
	.align		4
        /*0158*/ 	.byte	0x04, 0x1c
        /*015a*/ 	.short	(.L_514 - .L_513)


	//   ....[0]....
.L_513:
        /*015c*/ 	.word	0x00000070


	//   ....[1]....
        /*0160*/ 	.word	0x00001710


	//----- nvinfo : EIATTR_CRS_STACK_SIZE
	.align		4
.L_514:
        /*0164*/ 	.byte	0x04, 0x1e
        /*0166*/ 	.short	(.L_516 - .L_515)
.L_515:
        /*0168*/ 	.word	0x00000000


	//----- nvinfo : EIATTR_CBANK_PARAM_SIZE
	.align		4
.L_516:
        /*016c*/ 	.byte	0x03, 0x19
        /*016e*/ 	.short	0x0084


	//----- nvinfo : EIATTR_PARAM_CBANK
	.align		4
        /*0170*/ 	.byte	0x04, 0x0a
        /*0172*/ 	.short	(.L_518 - .L_517)
	.align		4
.L_517:
        /*0174*/ 	.word	index@(.nv.constant0._Z43gpuKernelRadialSphericalHarmonicsPowerDerivIfEvPT_S1_S1_S1_S1_S1_S1_S1_S1_S1_S1_PiS2_iiiiiii)
        /*0178*/ 	.short	0x0380
        /*017a*/ 	.short	0x0084


	//----- nvinfo : EIATTR_SW_WAR
	.align		4
.L_518:
        /*017c*/ 	.byte	0x04, 0x36
        /*017e*/ 	.short	(.L_520 - .L_519)
.L_519:
        /*0180*/ 	.word	0x00000008
.L_520:


//--------------------- .nv.info._Z43gpuKernelRadialSphericalHarmonicsPowerDerivIdEvPT_S1_S1_S1_S1_S1_S1_S1_S1_S1_S1_PiS2_iiiiiii --------------------------
	.section	.nv.info._Z43gpuKernelRadialSphericalHarmonicsPowerDerivIdEvPT_S1_S1_S1_S1_S1_S1_S1_S1_S1_S1_PiS2_iiiiiii,"",@"SHT_CUDA_INFO"
	.sectionflags	@""
	.align	4


	//----- nvinfo : EIATTR_CUDA_API_VERSION
	.align		4
        /*0000*/ 	.byte	0x04, 0x37
        /*0002*/ 	.short	(.L_522 - .L_521)
.L_521:
        /*0004*/ 	.word	0x00000082


	//----- nvinfo : EIATTR_KPARAM_INFO
	.align		4
.L_522:
        /*0008*/ 	.byte	0x04, 0x17
        /*000a*/ 	.short	(.L_524 - .L_523)
.L_523:
        /*000c*/ 	.word	0x00000000
        /*0010*/ 	.short	0x0013
        /*0012*/ 	.short	0x0080
        /*0014*/ 	.byte	0x00, 0xf0, 0x11, 0x00


	//----- nvinfo : EIATTR_KPARAM_INFO
	.align		4
.L_524:
        /*0018*/ 	.byte	0x04, 0x17
        /*001a*/ 	.short	(.L_526 - .L_525)
.L_525:
        /*001c*/ 	.word	0x00000000
        /*0020*/ 	.short	0x0012
        /*0022*/ 	.short	0x007c
        /*0024*/ 	.byte	0x00, 0xf0, 0x11, 0x00


	//----- nvinfo : EIATTR_KPARAM_INFO
	.align		4
.L_526:
        /*0028*/ 	.byte	0x04, 0x17
        /*002a*/ 	.short	(.L_528 - .L_527)
.L_527:
        /*002c*/ 	.word	0x00000000
        /*0030*/ 	.short	0x0011
        /*0032*/ 	.short	0x0078
        /*0034*/ 	.byte	0x00, 0xf0, 0x11, 0x00


	//----- nvinfo : EIATTR_KPARAM_INFO
	.align		4
.L_528:
        /*0038*/ 	.byte	0x04, 0x17
        /*003a*/ 	.short	(.L_530 - .L_529)
.L_529:
        /*003c*/ 	.word	0x00000000
        /*0040*/ 	.short	0x0010
        /*0042*/ 	.short	0x0074
        /*0044*/ 	.byte	0x00, 0xf0, 0x11, 0x00


	//----- nvinfo : EIATTR_KPARAM_INFO
	.align		4
.L_530:
        /*0048*/ 	.byte	0x04, 0x17
        /*004a*/ 	.short	(.L_532 - .L_531)
.L_531:
        /*004c*/ 	.word	0x00000000
        /*0050*/ 	.short	0x000f
        /*0052*/ 	.short	0x0070
        /*0054*/ 	.byte	0x00, 0xf0, 0x11, 0x00


	//----- nvinfo : EIATTR_KPARAM_INFO
	.align		4
.L_532:
        /*0058*/ 	.byte	0x04, 0x17
        /*005a*/ 	.short	(.L_534 - .L_533)
.L_533:
        /*005c*/ 	.word	0x00000000
        /*0060*/ 	.short	0x000e
        /*0062*/ 	.short	0x006c
        /*0064*/ 	.byte	0x00, 0xf0, 0x11, 0x00


	//----- nvinfo : EIATTR_KPARAM_INFO
	.align		4
.L_534:
        /*0068*/ 	.byte	0x04, 0x17
        /*006a*/ 	.short	(.L_536 - .L_535)
.L_535:
        /*006c*/ 	.word	0x00000000
        /*0070*/ 	.short	0x000d
        /*0072*/ 	.short	0x0068
        /*0074*/ 	.byte	0x00, 0xf0, 0x11, 0x00


	//----- nvinfo : EIATTR_KPARAM_INFO
	.align		4
.L_536:
        /*0078*/ 	.byte	0x04, 0x17
        /*007a*/ 	.short	(.L_538 - .L_537)
.L_537:
        /*007c*/ 	.word	0x00000000
        /*0080*/ 	.short	0x000c
        /*0082*/ 	.short	0x0060
        /*0084*/ 	.byte	0x00, 0xf5, 0x21, 0x00


	//----- nvinfo : EIATTR_KPARAM_INFO
	.align		4
.L_538:
        /*0088*/ 	.byte	0x04, 0x17
        /*008a*/ 	.short	(.L_540 - .L_539)
.L_539:
        /*008c*/ 	.word	0x00000000
        /*0090*/ 	.short	0x000b
        /*0092*/ 	.short	0x0058
        /*0094*/ 	.byte	0x00, 0xf5, 0x21, 0x00


	//----- nvinfo : EIATTR_KPARAM_INFO
	.align		4
.L_540:
        /*0098*/ 	.byte	0x04, 0x17
        /*009a*/ 	.short	(.L_542 - .L_541)
.L_541:
        /*009c*/ 	.word	0x00000000
        /*00a0*/ 	.short	0x000a
        /*00a2*/ 	.short	0x0050
        /*00a4*/ 	.byte	0x00, 0xf5, 0x21, 0x00


	//----- nvinfo : EIATTR_KPARAM_INFO
	.align		4
.L_542:
        /*00a8*/ 	.byte	0x04, 0x17
        /*00aa*/ 	.short	(.L_544 - .L_543)
.L_543:
        /*00ac*/ 	.word	0x00000000
        /*00b0*/ 	.short	0x0009
        /*00b2*/ 	.short	0x0048
        /*00b4*/ 	.byte	0x00, 0xf5, 0x21, 0x00


	//----- nvinfo : EIATTR_KPARAM_INFO
	.align		4
.L_544:
        /*00b8*/ 	.byte	0x04, 0x17
        /*00ba*/ 	.short	(.L_546 - .L_545)
.L_545:
        /*00bc*/ 	.word	0x00000000
        /*00c0*/ 	.short	0x0008
        /*00c2*/ 	.short	0x0040
        /*00c4*/ 	.byte	0x00, 0xf5, 0x21, 0x00


	//----- nvinfo : EIATTR_KPARAM_INFO
	.align		4
.L_546:
        /*00c8*/ 	.byte	0x04, 0x17
        /*00ca*/ 	.short	(.L_548 - .L_547)
.L_547:
        /*00cc*/ 	.word	0x00000000
        /*00d0*/ 	.short	0x0007
        /*00d2*/ 	.short	0x0038
        /*00d4*/ 	.byte	0x00, 0xf5, 0x21, 0x00


	//----- nvinfo : EIATTR_KPARAM_INFO
	.align		4
.L_548:
        /*00d8*/ 	.byte	0x04, 0x17
        /*00da*/ 	.short	(.L_550 - .L_549)
.L_549:
        /*00dc*/ 	.word	0x00000000
        /*00e0*/ 	.short	0x0006
        /*00e2*/ 	.short	0x0030
        /*00e4*/ 	.byte	0x00, 0xf5, 0x21, 0x00


	//----- nvinfo : EIATTR_KPARAM_INFO
	.align		4
.L_550:
        /*00e8*/ 	.byte	0x04, 0x17
        /*00ea*/ 	.short	(.L_552 - .L_551)
.L_551:
        /*00ec*/ 	.word	0x00000000
        /*00f0*/ 	.short	0x0005
        /*00f2*/ 	.short	0x0028
        /*00f4*/ 	.byte	0x00, 0xf5, 0x21, 0x00


	//----- nvinfo : EIATTR_KPARAM_INFO
	.align		4
.L_552:
        /*00f8*/ 	.byte	0x04, 0x17
        /*00fa*/ 	.short	(.L_554 - .L_553)
.L_553:
        /*00fc*/ 	.word	0x00000000
        /*0100*/ 	.short	0x0004
        /*0102*/ 	.short	0x0020
        /*0104*/ 	.byte	0x00, 0xf5, 0x21, 0x00


	//----- nvinfo : EIATTR_KPARAM_INFO
	.align		4
.L_554:
        /*0108*/ 	.byte	0x04, 0x17
        /*010a*/ 	.short	(.L_556 - .L_555)
.L_555:
        /*010c*/ 	.word	0x00000000
        /*0110*/ 	.short	0x0003
        /*0112*/ 	.short	0x0018
        /*0114*/ 	.byte	0x00, 0xf5, 0x21, 0x00


	//----- nvinfo : EIATTR_KPARAM_INFO
	.align		4
.L_556:
        /*0118*/ 	.byte	0x04, 0x17
        /*011a*/ 	.short	(.L_558 - .L_557)
.L_557:
        /*011c*/ 	.word	0x00000000
        /*0120*/ 	.short	0x0002
        /*0122*/ 	.short	0x0010
        /*0124*/ 	.byte	0x00, 0xf5, 0x21, 0x00


	//----- nvinfo : EIATTR_KPARAM_INFO
	.align		4
.L_558:
        /*0128*/ 	.byte	0x04, 0x17
        /*012a*/ 	.short	(.L_560 - .L_559)
.L_559:
        /*012c*/ 	.word	0x00000000
        /*0130*/ 	.short	0x0001
        /*0132*/ 	.short	0x0008
        /*0134*/ 	.byte	0x00, 0xf5, 0x21, 0x00


	//----- nvinfo : EIATTR_KPARAM_INFO
	.align		4
.L_560:
        /*0138*/ 	.byte	0x04, 0x17
        /*013a*/ 	.short	(.L_562 - .L_561)
.L_561:
        /*013c*/ 	.word	0x00000000
        /*0140*/ 	.short	0x0000
        /*0142*/ 	.short	0x0000
        /*0144*/ 	.byte	0x00, 0xf5, 0x21, 0x00


	//----- nvinfo : EIATTR_SPARSE_MMA_MASK
	.align		4
.L_562:
        /*0148*/ 	.byte	0x03, 0x50
        /*014a*/ 	.short	0x0000


	//----- nvinfo : EIATTR_MAXREG_COUNT
	.align		4
        /*014c*/ 	.byte	0x03, 0x1b
        /*014e*/ 	.short	0x00ff


	//----- nvinfo : EIATTR_MERCURY_ISA_VERSION
	.align		4
        /*0150*/ 	.byte	0x03, 0x5f
        /*0152*/ 	.short	0x0101


	//----- nvinfo : EIATTR_VRC_CTA_INIT_COUNT
	.align		4
        /*0154*/ 	.byte	0x02, 0x4a
	.zero		1
	.zero		1


	//----- nvinfo : EIATTR_EXIT_INSTR_OFFSETS
	.align		4
        /*0158*/ 	.byte	0x04, 0x1c
        /*015a*/ 	.short	(.L_564 - .L_563)


	//   ....[0]....
.L_563:
        /*015c*/ 	.word	0x00000070


	//   ....[1]....
        /*0160*/ 	.word	0x00001700


	//----- nvinfo : EIATTR_CRS_STACK_SIZE
	.align		4
.L_564:
        /*0164*/ 	.byte	0x04, 0x1e
        /*0166*/ 	.short	(.L_566 - .L_565)
.L_565:
        /*0168*/ 	.word	0x00000000


	//----- nvinfo : EIATTR_CBANK_PARAM_SIZE
	.align		4
.L_566:
        /*016c*/ 	.byte	0x03, 0x19
        /*016e*/ 	.short	0x0084


	//----- nvinfo : EIATTR_PARAM_CBANK
	.align		4
        /*0170*/ 	.byte	0x04, 0x0a
        /*0172*/ 	.short	(.L_568 - .L_567)
	.align		4
.L_567:
        /*0174*/ 	.word	index@(.nv.constant0._Z43gpuKernelRadialSphericalHarmonicsPowerDerivIdEvPT_S1_S1_S1_S1_S1_S1_S1_S1_S1_S1_PiS2_iiiiiii)
        /*0178*/ 	.short	0x0380
        /*017a*/ 	.short	0x0084


	//----- nvinfo : EIATTR_SW_WAR
	.align		4
.L_568:
        /*017c*/ 	.byte	0x04, 0x36
        /*017e*/ 	.short	(.L_570 - .L_569)
.L_569:
        /*0180*/ 	.word	0x00000008
.L_570:


//--------------------- .nv.info._Z38gpuKernelRadialSphericalHarmonicsPowerIfEvPT_S1_S1_Piiiiiii --------------------------
	.section	.nv.info._Z38gpuKernelRadialSphericalHarmonicsPowerIfEvPT_S1_S1_Piiiiiii,"",@"SHT_CUDA_INFO"
	.sectionflags	@""
	.align	4


	//----- nvinfo : EIATTR_CUDA_API_VERSION
	.align		4
        /*0000*/ 	.byte	0x04, 0x37
        /*0002*/ 	.short	(.L_572 - .L_571)
.L_571:
        /*0004*/ 	.word	0x00000082


	//----- nvinfo : EIATTR_KPARAM_INFO
	.align		4
.L_572:
        /*0008*/ 	.byte	0x04, 0x17
        /*000a*/ 	.short	(.L_574 - .L_573)
.L_573:
        /*000c*/ 	.word	0x00000000
        /*0010*/ 	.short	0x0009
        /*0012*/ 	.short	0x0034
        /*0014*/ 	.byte	0x00, 0xf0, 0x11, 0x00


	//----- nvinfo : EIATTR_KPARAM_INFO
	.align		4
.L_574:
        /*0018*/ 	.byte	0x04, 0x17
        /*001a*/ 	.short	(.L_576 - .L_575)
.L_575:
        /*001c*/ 	.word	0x00000000
        /*0020*/ 	.short	0x0008
        /*0022*/ 	.short	0x0030
        /*0024*/ 	.byte	0x00, 0xf0, 0x11, 0x00


	//----- nvinfo : EIATTR_KPARAM_INFO
	.align		4
.L_576:
        /*0028*/ 	.byte	0x04, 0x17
        /*002a*/ 	.short	(.L_578 - .L_577)
.L_577:
        /*002c*/ 	.word	0x00000000
        /*0030*/ 	.short	0x0007
        /*0032*/ 	.short	0x002c
        /*0034*/ 	.byte	0x00, 0xf0, 0x11, 0x00


	//----- nvinfo : EIATTR_KPARAM_INFO
	.align		4
.L_578:
        /*0038*/ 	.byte	0x04, 0x17
        /*003a*/ 	.short	(.L_580 - .L_579)
.L_579:
        /*003c*/ 	.word	0x00000000
        /*0040*/ 	.short	0x0006
        /*0042*/ 	.short	0x0028
        /*0044*/ 	.byte	0x00, 0xf0, 0x11, 0x00


	//----- nvinfo : EIATTR_KPARAM_INFO
	.align		4
.L_580:
        /*0048*/ 	.byte	0x04, 0x17
        /*004a*/ 	.short	(.L_582 - .L_581)
.L_581:
        /*004c*/ 	.word	0x00000000
        /*0050*/ 	.short	0x0005
        /*0052*/ 	.short	0x0024
        /*0054*/ 	.byte	0x00, 0xf0, 0x11, 0x00


	//----- nvinfo : EIATTR_KPARAM_INFO
	.align		4
.L_582:
        /*0058*/ 	.byte	0x04, 0x17
        /*005a*/ 	.short	(.L_584 - .L_583)
.L_583:
        /*005c*/ 	.word	0x00000000
        /*0060*/ 	.short	0x0004
        /*0062*/ 	.short	0x0020
        /*0064*/ 	.byte	0x00, 0xf0, 0x11, 0x00


	//----- nvinfo : EIATTR_KPARAM_INFO
	.align		4
.L_584:
        /*0068*/ 	.byte	0x04, 0x17
        /*006a*/ 	.short	(.L_586 - .L_585)
.L_585:
        /*006c*/ 	.word	0x00000000
        /*0070*/ 	.short	0x0003
        /*0072*/ 	.short	0x0018
        /*0074*/ 	.byte	0x00, 0xf5, 0x21, 0x00


	//----- nvinfo : EIATTR_KPARAM_INFO
	.align		4
.L_586:
        /*0078*/ 	.byte	0x04, 0x17
        /*007a*/ 	.short	(.L_588 - .L_587)
.L_587:
        /*007c*/ 	.word	0x00000000
        /*0080*/ 	.short	0x0002
        /*0082*/ 	.short	0x0010
        /*0084*/ 	.byte	0x00, 0xf5, 0x21, 0x00


	//----- nvinfo : EIATTR_KPARAM_INFO
	.align		4
.L_588:
        /*0088*/ 	.byte	0x04, 0x17
        /*008a*/ 	.short	(.L_590 - .L_589)
.L_589:
        /*008c*/ 	.word	0x00000000
        /*0090*/ 	.short	0x0001
        /*0092*/ 	.short	0x0008
        /*0094*/ 	.byte	0x00, 0xf5, 0x21, 0x00


	//----- nvinfo : EIATTR_KPARAM_INFO
	.align		4
.L_590:
        /*0098*/ 	.byte	0x04, 0x17
        /*009a*/ 	.short	(.L_592 - .L_591)
.L_591:
        /*009c*/ 	.word	0x00000000
        /*00a0*/ 	.short	0x0000
        /*00a2*/ 	.short	0x0000
        /*00a4*/ 	.byte	0x00, 0xf5, 0x21, 0x00


	//----- nvinfo : EIATTR_SPARSE_MMA_MASK
	.align		4
.L_592:
        /*00a8*/ 	.byte	0x03, 0x50
        /*00aa*/ 	.short	0x0000


	//----- nvinfo : EIATTR_MAXREG_COUNT
	.align		4
        /*00ac*/ 	.byte	0x03, 0x1b
        /*00ae*/ 	.short	0x00ff


	//----- nvinfo : EIATTR_MERCURY_ISA_VERSION
	.align		4
        /*00b0*/ 	.byte	0x03, 0x5f
        /*00b2*/ 	.short	0x0101


	//----- nvinfo : EIATTR_VRC_CTA_INIT_COUNT
	.align		4
        /*00b4*/ 	.byte	0x02, 0x4a
	.zero		1
	.zero		1


	//----- nvinfo : EIATTR_EXIT_INSTR_OFFSETS
	.align		4
        /*00b8*/ 	.byte	0x04, 0x1c
        /*00ba*/ 	.short	(.L_594 - .L_593)


	//   ....[0]....
.L_593:
        /*00bc*/ 	.word	0x00000070


	//   ....[1]....
        /*00c0*/ 	.word	0x00000ef0


	//----- nvinfo : EIATTR_CRS_STACK_SIZE
	.align		4
.L_594:
        /*00c4*/ 	.byte	0x04, 0x1e
        /*00c6*/ 	.short	(.L_596 - .L_595)
.L_595:
        /*00c8*/ 	.word	0x00000000


	//----- nvinfo : EIATTR_CBANK_PARAM_SIZE
	.align		4
.L_596:
        /*00cc*/ 	.byte	0x03, 0x19
        /*00ce*/ 	.short	0x0038


	//----- nvinfo : EIATTR_PARAM_CBANK
	.align		4
        /*00d0*/ 	.byte	0x04, 0x0a
        /*00d2*/ 	.short	(.L_598 - .L_597)
	.align		4
.L_597:
        /*00d4*/ 	.word	index@(.nv.constant0._Z38gpuKernelRadialSphericalHarmonicsPowerIfEvPT_S1_S1_Piiiiiii)
        /*00d8*/ 	.short	0x0380
        /*00da*/ 	.short	0x0038


	//----- nvinfo : EIATTR_SW_WAR
	.align		4
.L_598:
        /*00dc*/ 	.byte	0x04, 0x36
        /*00de*/ 	.short	(.L_600 - .L_599)
.L_599:
        /*00e0*/ 	.word	0x00000008
.L_600:


//--------------------- .nv.info._Z38gpuKernelRadialSphericalHarmonicsPowerIdEvPT_S1_S1_Piiiiiii --------------------------
	.section	.nv.info._Z38gpuKernelRadialSphericalHarmonicsPowerIdEvPT_S1_S1_Piiiiiii,"",@"SHT_CUDA_INFO"
	.sectionflags	@""
	.align	4


	//----- nvinfo : EIATTR_CUDA_API_VERSION
	.align		4
        /*0000*/ 	.byte	0x04, 0x37
        /*0002*/ 	.short	(.L_602 - .L_601)
.L_601:
        /*0004*/ 	.word	0x00000082


	//----- nvinfo : EIATTR_KPARAM_INFO
	.align		4
.L_602:
        /*0008*/ 	.byte	0x04, 0x17
        /*000a*/ 	.short	(.L_604 - .L_603)
.L_603:
        /*000c*/ 	.word	0x00000000
        /*0010*/ 	.short	0x0009
        /*0012*/ 	.short	0x0034
        /*0014*/ 	.byte	0x00, 0xf0, 0x11, 0x00


	//----- nvinfo : EIATTR_KPARAM_INFO
	.align		4
.L_604:
        /*0018*/ 	.byte	0x04, 0x17
        /*001a*/ 	.short	(.L_606 - .L_605)
.L_605:
        /*001c*/ 	.word	0x00000000
        /*0020*/ 	.short	0x0008
        /*0022*/ 	.short	0x0030
        /*0024*/ 	.byte	0x00, 0xf0, 0x11, 0x00


	//----- nvinfo : EIATTR_KPARAM_INFO
	.align		4
.L_606:
        /*0028*/ 	.byte	0x04, 0x17
        /*002a*/ 	.short	(.L_608 - .L_607)
.L_607:
        /*002c*/ 	.word	0x00000000
        /*0030*/ 	.short	0x0007
        /*0032*/ 	.short	0x002c
        /*0034*/ 	.byte	0x00, 0xf0, 0x11, 0x00


	//----- nvinfo : EIATTR_KPARAM_INFO
	.align		4
.L_608:
        /*0038*/ 	.byte	0x04, 0x17
        /*003a*/ 	.short	(.L_610 - .L_609)
.L_609:
        /*003c*/ 	.word	0x00000000
        /*0040*/ 	.short	0x0006
        /*0042*/ 	.short	0x0028
        /*0044*/ 	.byte	0x00, 0xf0, 0x11, 0x00


	//----- nvinfo : EIATTR_KPARAM_INFO
	.align		4
.L_610:
        /*0048*/ 	.byte	0x04, 0x17
        /*004a*/ 	.short	(.L_612 - .L_611)
.L_611:
        /*004c*/ 	.word	0x00000000
        /*0050*/ 	.short	0x0005
        /*0052*/ 	.short	0x0024
        /*0054*/ 	.byte	0x00, 0xf0, 0x11, 0x00


	//----- nvinfo : EIATTR_KPARAM_INFO
	.align		4
.L_612:
        /*0058*/ 	.byte	0x04, 0x17
        /*005a*/ 	.short	(.L_614 - .L_613)
.L_613:
        /*005c*/ 	.word	0x00000000
        /*0060*/ 	.short	0x0004
        /*0062*/ 	.short	0x0020
        /*0064*/ 	.byte	0x00, 0xf0, 0x11, 0x00


	//----- nvinfo : EIATTR_KPARAM_INFO
	.align		4
.L_614:
        /*0068*/ 	.byte	0x04, 0x17
        /*006a*/ 	.short	(.L_616 - .L_615)
.L_615:
        /*006c*/ 	.word	0x00000000
        /*0070*/ 	.short	0x0003
        /*0072*/ 	.short	0x0018
        /*0074*/ 	.byte	0x00, 0xf5, 0x21, 0x00


	//----- nvinfo : EIATTR_KPARAM_INFO
	.align		4
.L_616:
        /*0078*/ 	.byte	0x04, 0x17
        /*007a*/ 	.short	(.L_618 - .L_617)
.L_617:
        /*007c*/ 	.word	0x00000000
        /*0080*/ 	.short	0x0002
        /*0082*/ 	.short	0x0010
        /*0084*/ 	.byte	0x00, 0xf5, 0x21, 0x00


	//----- nvinfo : EIATTR_KPARAM_INFO
	.align		4
.L_618:
        /*0088*/ 	.byte	0x04, 0x17
        /*008a*/ 	.short	(.L_620 - .L_619)
.L_619:
        /*008c*/ 	.word	0x00000000
        /*0090*/ 	.short	0x0001
        /*0092*/ 	.short	0x0008
        /*0094*/ 	.byte	0x00, 0xf5, 0x21, 0x00


	//----- nvinfo : EIATTR_KPARAM_INFO
	.align		4
.L_620:
        /*0098*/ 	.byte	0x04, 0x17
        /*009a*/ 	.short	(.L_622 - .L_621)
.L_621:
        /*009c*/ 	.word	0x00000000
        /*00a0*/ 	.short	0x0000
        /*00a2*/ 	.short	0x0000
        /*00a4*/ 	.byte	0x00, 0xf5, 0x21, 0x00


	//----- nvinfo : EIATTR_SPARSE_MMA_MASK
	.align		4
.L_622:
        /*00a8*/ 	.byte	0x03, 0x50
        /*00aa*/ 	.short	0x0000


	//----- nvinfo : EIATTR_MAXREG_COUNT
	.align		4
        /*00ac*/ 	.byte	0x03, 0x1b
        /*00ae*/ 	.short	0x00ff


	//----- nvinfo : EIATTR_MERCURY_ISA_VERSION
	.align		4
        /*00b0*/ 	.byte	0x03, 0x5f
        /*00b2*/ 	.short	0x0101


	//----- nvinfo : EIATTR_VRC_CTA_INIT_COUNT
	.align		4
        /*00b4*/ 	.byte	0x02, 0x4a
	.zero		1
	.zero		1


	//----- nvinfo : EIATTR_EXIT_INSTR_OFFSETS
	.align		4
        /*00b8*/ 	.byte	0x04, 0x1c
        /*00ba*/ 	.short	(.L_624 - .L_623)


	//   ....[0]....
.L_623:
        /*00bc*/ 	.word	0x00000070


	//   ....[1]....
        /*00c0*/ 	.word	0x00000f10


	//----- nvinfo : EIATTR_CRS_STACK_SIZE
	.align		4
.L_624:
        /*00c4*/ 	.byte	0x04, 0x1e
        /*00c6*/ 	.short	(.L_626 - .L_625)
.L_625:
        /*00c8*/ 	.word	0x00000000


	//----- nvinfo : EIATTR_CBANK_PARAM_SIZE
	.align		4
.L_626:
        /*00cc*/ 	.byte	0x03, 0x19
        /*00ce*/ 	.short	0x0038


	//----- nvinfo : EIATTR_PARAM_CBANK
	.align		4
        /*00d0*/ 	.byte	0x04, 0x0a
        /*00d2*/ 	.short	(.L_628 - .L_627)
	.align		4
.L_627:
        /*00d4*/ 	.word	index@(.nv.constant0._Z38gpuKernelRadialSphericalHarmonicsPowerIdEvPT_S1_S1_Piiiiiii)
        /*00d8*/ 	.short	0x0380
        /*00da*/ 	.short	0x0038


	//----- nvinfo : EIATTR_SW_WAR
	.align		4
.L_628:
        /*00dc*/ 	.byte	0x04, 0x36
        /*00de*/ 	.short	(.L_630 - .L_629)
.L_629:
        /*00e0*/ 	.word	0x00000008
.L_630:


//--------------------- .nv.info._Z36gpuKernelRadialSphericalHarmonicsSumIfEvPT_S1_S1_S1_Piiiiii --------------------------
	.section	.nv.info._Z36gpuKernelRadialSphericalHarmonicsSumIfEvPT_S1_S1_S1_Piiiiii,"",@"SHT_CUDA_INFO"
	.sectionflags	@""
	.align	4


	//----- nvinfo : EIATTR_CUDA_API_VERSION
	.align		4
        /*0000*/ 	.byte	0x04, 0x37
        /*0002*/ 	.short	(.L_632 - .L_631)
.L_631:
        /*0004*/ 	.word	0x00000082


	//----- nvinfo : EIATTR_KPARAM_INFO
	.align		4
.L_632:
        /*0008*/ 	.byte	0x04, 0x17
        /*000a*/ 	.short	(.L_634 - .L_633)
.L_633:
        /*000c*/ 	.word	0x00000000
        /*0010*/ 	.short	0x0009
        /*0012*/ 	.short	0x0038
        /*0014*/ 	.byte	0x00, 0xf0, 0x11, 0x00


	//----- nvinfo : EIATTR_KPARAM_INFO
	.align		4
.L_634:
        /*0018*/ 	.byte	0x04, 0x17
        /*001a*/ 	.short	(.L_636 - .L_635)
.L_635:
        /*001c*/ 	.word	0x00000000
        /*0020*/ 	.short	0x0008
        /*0022*/ 	.short	0x0034
        /*0024*/ 	.byte	0x00, 0xf0, 0x11, 0x00


	//----- nvinfo : EIATTR_KPARAM_INFO
	.align		4
.L_636:
        /*0028*/ 	.byte	0x04, 0x17
        /*002a*/ 	.short	(.L_638 - .L_637)
.L_637:
        /*002c*/ 	.word	0x00000000
        /*0030*/ 	.short	0x0007
        /*0032*/ 	.short	0x0030
        /*0034*/ 	.byte	0x00, 0xf0, 0x11, 0x00


	//----- nvinfo : EIATTR_KPARAM_INFO
	.align		4
.L_638:
        /*0038*/ 	.byte	0x04, 0x17
        /*003a*/ 	.short	(.L_640 - .L_639)
.L_639:
        /*003c*/ 	.word	0x00000000
        /*0040*/ 	.short	0x0006
        /*0042*/ 	.short	0x002c
        /*0044*/ 	.byte	0x00, 0xf0, 0x11, 0x00


	//----- nvinfo : EIATTR_KPARAM_INFO
	.align		4
.L_640:
        /*0048*/ 	.byte	0x04, 0x17
        /*004a*/ 	.short	(.L_642 - .L_641)
.L_641:
        /*004c*/ 	.word	0x00000000
        /*0050*/ 	.short	0x0005
        /*0052*/ 	.short	0x0028
        /*0054*/ 	.byte	0x00, 0xf0, 0x11, 0x00


	//----- nvinfo : EIATTR_KPARAM_INFO
	.align		4
.L_642:
        /*0058*/ 	.byte	0x04, 0x17
        /*005a*/ 	.short	(.L_644 - .L_643)
.L_643:
        /*005c*/ 	.word	0x00000000
        /*0060*/ 	.short	0x0004
        /*0062*/ 	.short	0x0020
        /*0064*/ 	.byte	0x00, 0xf5, 0x21, 0x00


	//----- nvinfo : EIATTR_KPARAM_INFO
	.align		4
.L_644:
        /*0068*/ 	.byte	0x04, 0x17
        /*006a*/ 	.short	(.L_646 - .L_645)
.L_645:
        /*006c*/ 	.word	0x00000000
        /*0070*/ 	.short	0x0003
        /*0072*/ 	.short	0x0018
        /*0074*/ 	.byte	0x00, 0xf5, 0x21, 0x00


	//----- nvinfo : EIATTR_KPARAM_INFO
	.align		4
.L_646:
        /*0078*/ 	.byte	0x04, 0x17
        /*007a*/ 	.short	(.L_648 - .L_647)
.L_647:
        /*007c*/ 	.word	0x00000000
        /*0080*/ 	.short	0x0002
        /*0082*/ 	.short	0x0010
        /*0084*/ 	.byte	0x00, 0xf5, 0x21, 0x00


	//----- nvinfo : EIATTR_KPARAM_INFO
	.align		4
.L_648:
        /*0088*/ 	.byte	0x04, 0x17
        /*008a*/ 	.short	(.L_650 - .L_649)
.L_649:
        /*008c*/ 	.word	0x00000000
        /*0090*/ 	.short	0x0001
        /*0092*/ 	.short	0x0008
        /*0094*/ 	.byte	0x00, 0xf5, 0x21, 0x00


	//----- nvinfo : EIATTR_KPARAM_INFO
	.align		4
.L_650:
        /*0098*/ 	.byte	0x04, 0x17
        /*009a*/ 	.short	(.L_652 - .L_651)
.L_651:
        /*009c*/ 	.word	0x00000000
        /*00a0*/ 	.short	0x0000
        /*00a2*/ 	.short	0x0000
        /*00a4*/ 	.byte	0x00, 0xf5, 0x21, 0x00


	//----- nvinfo : EIATTR_SPARSE_MMA_MASK
	.align		4
.L_652:
        /*00a8*/ 	.byte	0x03, 0x50
        /*00aa*/ 	.short	0x0000


	//----- nvinfo : EIATTR_MAXREG_COUNT
	.align		4
        /*00ac*/ 	.byte	0x03, 0x1b
        /*00ae*/ 	.short	0x00ff


	//----- nvinfo : EIATTR_MERCURY_ISA_VERSION
	.align		4
        /*00b0*/ 	.byte	0x03, 0x5f
        /*00b2*/ 	.short	0x0101


	//----- nvinfo : EIATTR_VRC_CTA_INIT_COUNT
	.align		4
        /*00b4*/ 	.byte	0x02, 0x4a
	.zero		1
	.zero		1


	//----- nvinfo : EIATTR_EXIT_INSTR_OFFSETS
	.align		4
        /*00b8*/ 	.byte	0x04, 0x1c
        /*00ba*/ 	.short	(.L_654 - .L_653)


	//   ....[0]....
.L_653:
        /*00bc*/ 	.word	0x00000070


	//   ....[1]....
        /*00c0*/ 	.word	0x00000b10


	//----- nvinfo : EIATTR_CRS_STACK_SIZE
	.align		4
.L_654:
        /*00c4*/ 	.byte	0x04, 0x1e
        /*00c6*/ 	.short	(.L_656 - .L_655)
.L_655:
        /*00c8*/ 	.word	0x00000000


	//----- nvinfo : EIATTR_CBANK_PARAM_SIZE
	.align		4
.L_656:
        /*00cc*/ 	.byte	0x03, 0x19
        /*00ce*/ 	.short	0x003c


	//----- nvinfo : EIATTR_PARAM_CBANK
	.align		4
        /*00d0*/ 	.byte	0x04, 0x0a
        /*00d2*/ 	.short	(.L_658 - .L_657)
	.align		4
.L_657:
        /*00d4*/ 	.word	index@(.nv.constant0._Z36gpuKernelRadialSphericalHarmonicsSumIfEvPT_S1_S1_S1_Piiiiii)
        /*00d8*/ 	.short	0x0380
        /*00da*/ 	.short	0x003c


	//----- nvinfo : EIATTR_SW_WAR
	.align		4
.L_658:
        /*00dc*/ 	.byte	0x04, 0x36
        /*00de*/ 	.short	(.L_660 - .L_659)
.L_659:
        /*00e0*/ 	.word	0x00000008
.L_660:


//--------------------- .nv.info._Z36gpuKernelRadialSphericalHarmonicsSumIdEvPT_S1_S1_S1_Piiiiii --------------------------
	.section	.nv.info._Z36gpuKernelRadialSphericalHarmonicsSumIdEvPT_S1_S1_S1_Piiiiii,"",@"SHT_CUDA_INFO"
	.sectionflags	@""
	.align	4


	//----- nvinfo : EIATTR_CUDA_API_VERSION
	.align		4
        /*0000*/ 	.byte	0x04, 0x37
        /*0002*/ 	.short	(.L_662 - .L_661)
.L_661:
        /*0004*/ 	.word	0x00000082


	//----- nvinfo : EIATTR_KPARAM_INFO
	.align		4
.L_662:
        /*0008*/ 	.byte	0x04, 0x17
        /*000a*/ 	.short	(.L_664 - .L_663)
.L_663:
        /*000c*/ 	.word	0x00000000
        /*0010*/ 	.short	0x0009
        /*0012*/ 	.short	0x0038
        /*0014*/ 	.byte	0x00, 0xf0, 0x11, 0x00


	//----- nvinfo : EIATTR_KPARAM_INFO
	.align		4
.L_664:
        /*0018*/ 	.byte	0x04, 0x17
        /*001a*/ 	.short	(.L_666 - .L_665)
.L_665:
        /*001c*/ 	.word	0x00000000
        /*0020*/ 	.short	0x0008
        /*0022*/ 	.short	0x0034
        /*0024*/ 	.byte	0x00, 0xf0, 0x11, 0x00


	//----- nvinfo : EIATTR_KPARAM_INFO
	.align		4
.L_666:
        /*0028*/ 	.byte	0x04, 0x17
        /*002a*/ 	.short	(.L_668 - .L_667)
.L_667:
        /*002c*/ 	.word	0x00000000
        /*0030*/ 	.short	0x0007
        /*0032*/ 	.short	0x0030
        /*0034*/ 	.byte	0x00, 0xf0, 0x11, 0x00


	//----- nvinfo : EIATTR_KPARAM_INFO
	.align		4
.L_668:
        /*0038*/ 	.byte	0x04, 0x17
        /*003a*/ 	.short	(.L_670 - .L_669)
.L_669:
        /*003c*/ 	.word	0x00000000
        /*0040*/ 	.short	0x0006
        /*0042*/ 	.short	0x002c
        /*0044*/ 	.byte	0x00, 0xf0, 0x11, 0x00


	//----- nvinfo : EIATTR_KPARAM_INFO
	.align		4
.L_670:
        /*0048*/ 	.byte	0x04, 0x17
        /*004a*/ 	.short	(.L_672 - .L_671)
.L_671:
        /*004c*/ 	.word	0x00000000
        /*0050*/ 	.short	0x0005
        /*0052*/ 	.short	0x0028
        /*0054*/ 	.byte	0x00, 0xf0, 0x11, 0x00


	//----- nvinfo : EIATTR_KPARAM_INFO
	.align		4
.L_672:
        /*0058*/ 	.byte	0x04, 0x17
        /*005a*/ 	.short	(.L_674 - .L_673)
.L_673:
        /*005c*/ 	.word	0x00000000
        /*0060*/ 	.short	0x0004
        /*0062*/ 	.short	0x0020
        /*0064*/ 	.byte	0x00, 0xf5, 0x21, 0x00


	//----- nvinfo : EIATTR_KPARAM_INFO
	.align		4
.L_674:
        /*0068*/ 	.byte	0x04, 0x17
        /*006a*/ 	.short	(.L_676 - .L_675)
.L_675:
        /*006c*/ 	.word	0x00000000
        /*0070*/ 	.short	0x0003
        /*0072*/ 	.short	0x0018
        /*0074*/ 	.byte	0x00, 0xf5, 0x21, 0x00


	//----- nvinfo : EIATTR_KPARAM_INFO
	.align		4
.L_676:
        /*0078*/ 	.byte	0x04, 0x17
        /*007a*/ 	.short	(.L_678 - .L_677)
.L_677:
        /*007c*/ 	.word	0x00000000
        /*0080*/ 	.short	0x0002
        /*0082*/ 	.short	0x0010
        /*0084*/ 	.byte	0x00, 0xf5, 0x21, 0x00


	//----- nvinfo : EIATTR_KPARAM_INFO
	.align		4
.L_678:
        /*0088*/ 	.byte	0x04, 0x17
        /*008a*/ 	.short	(.L_680 - .L_679)
.L_679:
        /*008c*/ 	.word	0x00000000
        /*0090*/ 	.short	0x0001
        /*0092*/ 	.short	0x0008
        /*0094*/ 	.byte	0x00, 0xf5, 0x21, 0x00


	//----- nvinfo : EIATTR_KPARAM_INFO
	.align		4
.L_680:
        /*0098*/ 	.byte	0x04, 0x17
        /*009a*/ 	.short	(.L_682 - .L_681)
.L_681:
        /*009c*/ 	.word	0x00000000
        /*00a0*/ 	.short	0x0000
        /*00a2*/ 	.short	0x0000
        /*00a4*/ 	.byte	0x00, 0xf5, 0x21, 0x00


	//----- nvinfo : EIATTR_SPARSE_MMA_MASK
	.align		4
.L_682:
        /*00a8*/ 	.byte	0x03, 0x50
        /*00aa*/ 	.short	0x0000


	//----- nvinfo : EIATTR_MAXREG_COUNT
	.align		4
        /*00ac*/ 	.byte	0x03, 0x1b
        /*00ae*/ 	.short	0x00ff


	//----- nvinfo : EIATTR_MERCURY_ISA_VERSION
	.align		4
        /*00b0*/ 	.byte	0x03, 0x5f
        /*00b2*/ 	.short	0x0101


	//----- nvinfo : EIATTR_VRC_CTA_INIT_COUNT
	.align		4
        /*00b4*/ 	.byte	0x02, 0x4a
	.zero		1
	.zero		1


	//----- nvinfo : EIATTR_EXIT_INSTR_OFFSETS
	.align		4
        /*00b8*/ 	.byte	0x04, 0x1c
        /*00ba*/ 	.short	(.L_684 - .L_683)


	//   ....[0]....
.L_683:
        /*00bc*/ 	.word	0x00000070


	//   ....[1]....
        /*00c0*/ 	.word	0x00000b10


	//----- nvinfo : EIATTR_CRS_STACK_SIZE
	.align		4
.L_684:
        /*00c4*/ 	.byte	0x04, 0x1e
        /*00c6*/ 	.short	(.L_686 - .L_685)
.L_685:
        /*00c8*/ 	.word	0x00000000


	//----- nvinfo : EIATTR_CBANK_PARAM_SIZE
	.align		4
.L_686:
        /*00cc*/ 	.byte	0x03, 0x19
        /*00ce*/ 	.short	0x003c


	//----- nvinfo : EIATTR_PARAM_CBANK
	.align		4
        /*00d0*/ 	.byte	0x04, 0x0a
        /*00d2*/ 	.short	(.L_688 - .L_687)
	.align		4
.L_687:
        /*00d4*/ 	.word	index@(.nv.constant0._Z36gpuKernelRadialSphericalHarmonicsSumIdEvPT_S1_S1_S1_Piiiiii)
        /*00d8*/ 	.short	0x0380
        /*00da*/ 	.short	0x003c


	//----- nvinfo : EIATTR_SW_WAR
	.align		4
.L_688:
        /*00dc*/ 	.byte	0x04, 0x36
        /*00de*/ 	.short	(.L_690 - .L_689)
.L_689:
        /*00e0*/ 	.word	0x00000008
.L_690:


//--------------------- .nv.info._Z38gpuKernelSphericalHarmonicsBesselDerivIfEvPT_S1_S1_S1_S1_S1_S1_S1_S1_S1_S1_S1_S1_S1_S1_S1_S1_S0_iii --------------------------
	.section	.nv.info._Z38gpuKernelSphericalHarmonicsBesselDerivIfEvPT_S1_S1_S1_S1_S1_S1_S1_S1_S1_S1_S1_S1_S1_S1_S1_S1_S0_iii,"",@"SHT_CUDA_INFO"
	.sectionflags	@""
	.align	4


	//----- nvinfo : EIATTR_CUDA_API_VERSION
	.align		4
        /*0000*/ 	.byte	0x04, 0x37
        /*0002*/ 	.short	(.L_692 - .L_691)
.L_691:
        /*0004*/ 	.word	0x00000082


	//----- nvinfo : EIATTR_KPARAM_INFO
	.align		4
.L_692:
        /*0008*/ 	.byte	0x04, 0x17
        /*000a*/ 	.short	(.L_694 - .L_693)
.L_693:
        /*000c*/ 	.word	0x00000000
        /*0010*/ 	.short	0x0014
        /*0012*/ 	.short	0x0094
        /*0014*/ 	.byte	0x00, 0xf0, 0x11, 0x00


	//----- nvinfo : EIATTR_KPARAM_INFO
	.align		4
.L_694:
        /*0018*/ 	.byte	0x04, 0x17
        /*001a*/ 	.short	(.L_696 - .L_695)
.L_695:
        /*001c*/ 	.word	0x00000000
        /*0020*/ 	.short	0x0013
        /*0022*/ 	.short	0x0090
        /*0024*/ 	.byte	0x00, 0xf0, 0x11, 0x00


	//----- nvinfo : EIATTR_KPARAM_INFO
	.align		4
.L_696:
        /*0028*/ 	.byte	0x04, 0x17
        /*002a*/ 	.short	(.L_698 - .L_697)
.L_697:
        /*002c*/ 	.word	0x00000000
        /*0030*/ 	.short	0x0012
        /*0032*/ 	.short	0x008c
        /*0034*/ 	.byte	0x00, 0xf0, 0x11, 0x00


	//----- nvinfo : EIATTR_KPARAM_INFO
	.align		4
.L_698:
        /*0038*/ 	.byte	0x04, 0x17
        /*003a*/ 	.short	(.L_700 - .L_699)
.L_699:
        /*003c*/ 	.word	0x00000000
        /*0040*/ 	.short	0x0011
        /*0042*/ 	.short	0x0088
        /*0044*/ 	.byte	0x00, 0xf0, 0x11, 0x00


	//----- nvinfo : EIATTR_KPARAM_INFO
	.align		4
.L_700:
        /*0048*/ 	.byte	0x04, 0x17
        /*004a*/ 	.short	(.L_702 - .L_701)
.L_701:
        /*004c*/ 	.word	0x00000000
        /*0050*/ 	.short	0x0010
        /*0052*/ 	.short	0x0080
        /*0054*/ 	.byte	0x00, 0xf5, 0x21, 0x00


	//----- nvinfo : EIATTR_KPARAM_INFO
	.align		4
.L_702:
        /*0058*/ 	.byte	0x04, 0x17
        /*005a*/ 	.short	(.L_704 - .L_703)
.L_703:
        /*005c*/ 	.word	0x00000000
        /*0060*/ 	.short	0x000f
        /*0062*/ 	.short	0x0078
        /*0064*/ 	.byte	0x00, 0xf5, 0x21, 0x00


	//----- nvinfo : EIATTR_KPARAM_INFO
	.align		4
.L_704:
        /*0068*/ 	.byte	0x04, 0x17
        /*006a*/ 	.short	(.L_706 - .L_705)
.L_705:
        /*006c*/ 	.word	0x00000000
        /*0070*/ 	.short	0x000e
        /*0072*/ 	.short	0x0070
        /*0074*/ 	.byte	0x00, 0xf5, 0x21, 0x00


	//----- nvinfo : EIATTR_KPARAM_INFO
	.align		4
.L_706:
        /*0078*/ 	.byte	0x04, 0x17
        /*007a*/ 	.short	(.L_708 - .L_707)
.L_707:
        /*007c*/ 	.word	0x00000000
        /*0080*/ 	.short	0x000d
        /*0082*/ 	.short	0x0068
        /*0084*/ 	.byte	0x00, 0xf5, 0x21, 0x00


	//----- nvinfo : EIATTR_KPARAM_INFO
	.align		4
.L_708:
        /*0088*/ 	.byte	0x04, 0x17
        /*008a*/ 	.short	(.L_710 - .L_709)
.L_709:
        /*008c*/ 	.word	0x00000000
        /*0090*/ 	.short	0x000c
        /*0092*/ 	.short	0x0060
        /*0094*/ 	.byte	0x00, 0xf5, 0x21, 0x00


	//----- nvinfo : EIATTR_KPARAM_INFO
	.align		4
.L_710:
        /*0098*/ 	.byte	0x04, 0x17
        /*009a*/ 	.short	(.L_712 - .L_711)
.L_711:
        /*009c*/ 	.word	0x00000000
        /*00a0*/ 	.short	0x000b
        /*00a2*/ 	.short	0x0058
        /*00a4*/ 	.byte	0x00, 0xf5, 0x21, 0x00


	//----- nvinfo : EIATTR_KPARAM_INFO
	.align		4
.L_712:
        /*00a8*/ 	.byte	0x04, 0x17
        /*00aa*/ 	.short	(.L_714 - .L_713)
.L_713:
        /*00ac*/ 	.word	0x00000000
        /*00b0*/ 	.short	0x000a
        /*00b2*/ 	.short	0x0050
        /*00b4*/ 	.byte	0x00, 0xf5, 0x21, 0x00


	//----- nvinfo : EIATTR_KPARAM_INFO
	.align		4
.L_714:
        /*00b8*/ 	.byte	0x04, 0x17
        /*00ba*/ 	.short	(.L_716 - .L_715)
.L_715:
        /*00bc*/ 	.word	0x00000000
        /*00c0*/ 	.short	0x0009
        /*00c2*/ 	.short	0x0048
        /*00c4*/ 	.byte	0x00, 0xf5, 0x21, 0x00


	//----- nvinfo : EIATTR_KPARAM_INFO
	.align		4
.L_716:
        /*00c8*/ 	.byte	0x04, 0x17
        /*00ca*/ 	.short	(.L_718 - .L_717)
.L_717:
        /*00cc*/ 	.word	0x00000000
        /*00d0*/ 	.short	0x0008
        /*00d2*/ 	.short	0x0040
        /*00d4*/ 	.byte	0x00, 0xf5, 0x21, 0x00


	//----- nvinfo : EIATTR_KPARAM_INFO
	.align		4
.L_718:
        /*00d8*/ 	.byte	0x04, 0x17
        /*00da*/ 	.short	(.L_720 - .L_719)
.L_719:
        /*00dc*/ 	.word	0x00000000
        /*00e0*/ 	.short	0x0007
        /*00e2*/ 	.short	0x0038
        /*00e4*/ 	.byte	0x00, 0xf5, 0x21, 0x00


	//----- nvinfo : EIATTR_KPARAM_INFO
	.align		4
.L_720:
        /*00e8*/ 	.byte	0x04, 0x17
        /*00ea*/ 	.short	(.L_722 - .L_721)
.L_721:
        /*00ec*/ 	.word	0x00000000
        /*00f0*/ 	.short	0x0006
        /*00f2*/ 	.short	0x0030
        /*00f4*/ 	.byte	0x00, 0xf5, 0x21, 0x00


	//----- nvinfo : EIATTR_KPARAM_INFO
	.align		4
.L_722:
        /*00f8*/ 	.byte	0x04, 0x17
        /*00fa*/ 	.short	(.L_724 - .L_723)
.L_723:
        /*00fc*/ 	.word	0x00000000
        /*0100*/ 	.short	0x0005
        /*0102*/ 	.short	0x0028
        /*0104*/ 	.byte	0x00, 0xf5, 0x21, 0x00


	//----- nvinfo : EIATTR_KPARAM_INFO
	.align		4
.L_724:
        /*0108*/ 	.byte	0x04, 0x17
        /*010a*/ 	.short	(.L_726 - .L_725)
.L_725:
        /*010c*/ 	.word	0x00000000
        /*0110*/ 	.short	0x0004
        /*0112*/ 	.short	0x0020
        /*0114*/ 	.byte	0x00, 0xf5, 0x21, 0x00


	//----- nvinfo : EIATTR_KPARAM_INFO
	.align		4
.L_726:
        /*0118*/ 	.byte	0x04, 0x17
        /*011a*/ 	.short	(.L_728 - .L_727)
.L_727:
        /*011c*/ 	.word	0x00000000
        /*0120*/ 	.short	0x0003
        /*0122*/ 	.short	0x0018
        /*0124*/ 	.byte	0x00, 0xf5, 0x21, 0x00


	//----- nvinfo : EIATTR_KPARAM_INFO
	.align		4
.L_728:
        /*0128*/ 	.byte	0x04, 0x17
        /*012a*/ 	.short	(.L_730 - .L_729)
.L_729:
        /*012c*/ 	.word	0x00000000
        /*0130*/ 	.short	0x0002
        /*0132*/ 	.short	0x0010
        /*0134*/ 	.byte	0x00, 0xf5, 0x21, 0x00


	//----- nvinfo : EIATTR_KPARAM_INFO
	.align		4
.L_730:
        /*0138*/ 	.byte	0x04, 0x17
        /*013a*/ 	.short	(.L_732 - .L_731)
.L_731:
        /*013c*/ 	.word	0x00000000
        /*0140*/ 	.short	0x0001
        /*0142*/ 	.short	0x0008
        /*0144*/ 	.byte	0x00, 0xf5, 0x21, 0x00


	//----- nvinfo : EIATTR_KPARAM_INFO
	.align		4
.L_732:
        /*0148*/ 	.byte	0x04, 0x17
        /*014a*/ 	.short	(.L_734 - .L_733)
.L_733:
        /*014c*/ 	.word	0x00000000
        /*0150*/ 	.short	0x0000
        /*0152*/ 	.short	0x0000
        /*0154*/ 	.byte	0x00, 0xf5, 0x21, 0x00


	//----- nvinfo : EIATTR_SPARSE_MMA_MASK
	.align		4
.L_734:
        /*0158*/ 	.byte	0x03, 0x50
        /*015a*/ 	.short	0x0000


	//----- nvinfo : EIATTR_MAXREG_COUNT
	.align		4
        /*015c*/ 	.byte	0x03, 0x1b
        /*015e*/ 	.short	0x00ff


	//----- nvinfo : EIATTR_MERCURY_ISA_VERSION
	.align		4
        /*0160*/ 	.byte	0x03, 0x5f
        /*0162*/ 	.short	0x0101


	//----- nvinfo : EIATTR_VRC_CTA_INIT_COUNT
	.align		4
        /*0164*/ 	.byte	0x02, 0x4a
	.zero		1
	.zero		1


	//----- nvinfo : EIATTR_EXIT_INSTR_OFFSETS
	.align		4
        /*0168*/ 	.byte	0x04, 0x1c
        /*016a*/ 	.short	(.L_736 - .L_735)


	//   ....[0]....
.L_735:
        /*016c*/ 	.word	0x00000080


	//   ....[1]....
        /*0170*/ 	.word	0x00012430


	//----- nvinfo : EIATTR_CRS_STACK_SIZE
	.align		4
.L_736:
        /*0174*/ 	.byte	0x04, 0x1e
        /*0176*/ 	.short	(.L_738 - .L_737)
.L_737:
        /*0178*/ 	.word	0x00000000


	//----- nvinfo : EIATTR_CBANK_PARAM_SIZE
	.align		4
.L_738:
        /*017c*/ 	.byte	0x03, 0x19
        /*017e*/ 	.short	0x0098


	//----- nvinfo : EIATTR_PARAM_CBANK
	.align		4
        /*0180*/ 	.byte	0x04, 0x0a
        /*0182*/ 	.short	(.L_740 - .L_739)
	.align		4
.L_739:
        /*0184*/ 	.word	index@(.nv.constant0._Z38gpuKernelSphericalHarmonicsBesselDerivIfEvPT_S1_S1_S1_S1_S1_S1_S1_S1_S1_S1_S1_S1_S1_S1_S1_S1_S0_iii)
        /*0188*/ 	.short	0x0380
        /*018a*/ 	.short	0x0098


	//----- nvinfo : EIATTR_SW_WAR
	.align		4
.L_740:
        /*018c*/ 	.byte	0x04, 0x36
        /*018e*/ 	.short	(.L_742 - .L_741)
.L_741:
        /*0190*/ 	.word	0x00000008
.L_742:


//--------------------- .nv.info._Z38gpuKernelSphericalHarmonicsBesselDerivIdEvPT_S1_S1_S1_S1_S1_S1_S1_S1_S1_S1_S1_S1_S1_S1_S1_S1_S0_iii --------------------------
	.section	.nv.info._Z38gpuKernelSphericalHarmonicsBesselDerivIdEvPT_S1_S1_S1_S1_S1_S1_S1_S1_S1_S1_S1_S1_S1_S1_S1_S1_S0_iii,"",@"SHT_CUDA_INFO"
	.sectionflags	@""
	.align	4


	//----- nvinfo : EIATTR_CUDA_API_VERSION
	.align		4
        /*0000*/ 	.byte	0x04, 0x37
        /*0002*/ 	.short	(.L_744 - .L_743)
.L_743:
        /*0004*/ 	.word	0x00000082


	//----- nvinfo : EIATTR_KPARAM_INFO
	.align		4
.L_744:
        /*0008*/ 	.byte	0x04, 0x17
        /*000a*/ 	.short	(.L_746 - .L_745)
.L_745:
        /*000c*/ 	.word	0x00000000
        /*0010*/ 	.short	0x0014
        /*0012*/ 	.short	0x0098
        /*0014*/ 	.byte	0x00, 0xf0, 0x11, 0x00


	//----- nvinfo : EIATTR_KPARAM_INFO
	.align		4
.L_746:
        /*0018*/ 	.byte	0x04, 0x17
        /*001a*/ 	.short	(.L_748 - .L_747)
.L_747:
        /*001c*/ 	.word	0x00000000
        /*0020*/ 	.short	0x0013
        /*0022*/ 	.short	0x0094
        /*0024*/ 	.byte	0x00, 0xf0, 0x11, 0x00


	//----- nvinfo : EIATTR_KPARAM_INFO
	.align		4
.L_748:
        /*0028*/ 	.byte	0x04, 0x17
        /*002a*/ 	.short	(.L_750 - .L_749)
.L_749:
        /*002c*/ 	.word	0x00000000
        /*0030*/ 	.short	0x0012
        /*0032*/ 	.short	0x0090
        /*0034*/ 	.byte	0x00, 0xf0, 0x11, 0x00


	//----- nvinfo : EIATTR_KPARAM_INFO
	.align		4
.L_750:
        /*0038*/ 	.byte	0x04, 0x17
        /*003a*/ 	.short	(.L_752 - .L_751)
.L_751:
        /*003c*/ 	.word	0x00000000
        /*0040*/ 	.short	0x0011
        /*0042*/ 	.short	0x0088
        /*0044*/ 	.byte	0x00, 0xf0, 0x21, 0x00


	//----- nvinfo : EIATTR_KPARAM_INFO
	.align		4
.L_752:
        /*0048*/ 	.byte	0x04, 0x17
        /*004a*/ 	.short	(.L_754 - .L_753)
.L_753:
        /*004c*/ 	.word	0x00000000
        /*0050*/ 	.short	0x0010
        /*0052*/ 	.short	0x0080
        /*0054*/ 	.byte	0x00, 0xf5, 0x21, 0x00


	//----- nvinfo : EIATTR_KPARAM_INFO
	.align		4
.L_754:
        /*0058*/ 	.byte	0x04, 0x17
        /*005a*/ 	.short	(.L_756 - .L_755)
.L_755:
        /*005c*/ 	.word	0x00000000
        /*0060*/ 	.short	0x000f
        /*0062*/ 	.short	0x0078
        /*0064*/ 	.byte	0x00, 0xf5, 0x21, 0x00


	//----- nvinfo : EIATTR_KPARAM_INFO
	.align		4
.L_756:
        /*0068*/ 	.byte	0x04, 0x17
        /*006a*/ 	.short	(.L_758 - .L_757)
.L_757:
        /*006c*/ 	.word	0x00000000
        /*0070*/ 	.short	0x000e
        /*0072*/ 	.short	0x0070
        /*0074*/ 	.byte	0x00, 0xf5, 0x21, 0x00


	//----- nvinfo : EIATTR_KPARAM_INFO
	.align		4
.L_758:
        /*0078*/ 	.byte	0x04, 0x17
        /*007a*/ 	.short	(.L_760 - .L_759)
.L_759:
        /*007c*/ 	.word	0x00000000
        /*0080*/ 	.short	0x000d
        /*0082*/ 	.short	0x0068
        /*0084*/ 	.byte	0x00, 0xf5, 0x21, 0x00


	//----- nvinfo : EIATTR_KPARAM_INFO
	.align		4
.L_760:
        /*0088*/ 	.byte	0x04, 0x17
        /*008a*/ 	.short	(.L_762 - .L_761)
.L_761:
        /*008c*/ 	.word	0x00000000
        /*0090*/ 	.short	0x000c
        /*0092*/ 	.short	0x0060
        /*0094*/ 	.byte	0x00, 0xf5, 0x21, 0x00


	//----- nvinfo : EIATTR_KPARAM_INFO
	.align		4
.L_762:
        /*0098*/ 	.byte	0x04, 0x17
        /*009a*/ 	.short	(.L_764 - .L_763)
.L_763:
        /*009c*/ 	.word	0x00000000
        /*00a0*/ 	.short	0x000b
        /*00a2*/ 	.short	0x0058
        /*00a4*/ 	.byte	0x00, 0xf5, 0x21, 0x00


	//----- nvinfo : EIATTR_KPARAM_INFO
	.align		4
.L_764:
        /*00a8*/ 	.byte	0x04, 0x17
        /*00aa*/ 	.short	(.L_766 - .L_765)
.L_765:
        /*00ac*/ 	.word	0x00000000
        /*00b0*/ 	.short	0x000a
        /*00b2*/ 	.short	0x0050
        /*00b4*/ 	.byte	0x00, 0xf5, 0x21, 0x00


	//----- nvinfo : EIATTR_KPARAM_INFO
	.align		4
.L_766:
        /*00b8*/ 	.byte	0x04, 0x17
        /*00ba*/ 	.short	(.L_768 - .L_767)
.L_767:
        /*00bc*/ 	.word	0x00000000
        /*00c0*/ 	.short	0x0009
        /*00c2*/ 	.short	0x0048
        /*00c4*/ 	.byte	0x00, 0xf5, 0x21, 0x00


	//----- nvinfo : EIATTR_KPARAM_INFO
	.align		4
.L_768:
        /*00c8*/ 	.byte	0x04, 0x17
        /*00ca*/ 	.short	(.L_770 - .L_769)
.L_769:
        /*00cc*/ 	.word	0x00000000
        /*00d0*/ 	.short	0x0008
        /*00d2*/ 	.short	0x0040
        /*00d4*/ 	.byte	0x00, 0xf5, 0x21, 0x00


	//----- nvinfo : EIATTR_KPARAM_INFO
	.align		4
.L_770:
        /*00d8*/ 	.byte	0x04, 0x17
        /*00da*/ 	.short	(.L_772 - .L_771)
.L_771:
        /*00dc*/ 	.word	0x00000000
        /*00e0*/ 	.short	0x0007
        /*00e2*/ 	.short	0x0038
        /*00e4*/ 	.byte	0x00, 0xf5, 0x21, 0x00


	//----- nvinfo : EIATTR_KPARAM_INFO
	.align		4
.L_772:
        /*00e8*/ 	.byte	0x04, 0x17
        /*00ea*/ 	.short	(.L_774 - .L_773)
.L_773:
        /*00ec*/ 	.word	0x00000000
        /*00f0*/ 	.short	0x0006
        /*00f2*/ 	.short	0x0030
        /*00f4*/ 	.byte	0x00, 0xf5, 0x21, 0x00


	//----- nvinfo : EIATTR_KPARAM_INFO
	.align		4
.L_774:
        /*00f8*/ 	.byte	0x04, 0x17
        /*00fa*/ 	.short	(.L_776 - .L_775)
.L_775:
        /*00fc*/ 	.word	0x00000000
        /*0100*/ 	.short	0x0005
        /*0102*/ 	.short	0x0028
        /*0104*/ 	.byte	0x00, 0xf5, 0x21, 0x00


	//----- nvinfo : EIATTR_KPARAM_INFO
	.align		4
.L_776:
        /*0108*/ 	.byte	0x04, 0x17
        /*010a*/ 	.short	(.L_778 - .L_777)
.L_777:
        /*010c*/ 	.word	0x00000000
        /*0110*/ 	.short	0x0004
        /*0112*/ 	.short	0x0020
        /*0114*/ 	.byte	0x00, 0xf5, 0x21, 0x00


	//----- nvinfo : EIATTR_KPARAM_INFO
	.align		4
.L_778:
        /*0118*/ 	.byte	0x04, 0x17
        /*011a*/ 	.short	(.L_780 - .L_779)
.L_779:
        /*011c*/ 	.word	0x00000000
        /*0120*/ 	.short	0x0003
        /*0122*/ 	.short	0x0018
        /*0124*/ 	.byte	0x00, 0xf5, 0x21, 0x00


	//----- nvinfo : EIATTR_KPARAM_INFO
	.align		4
.L_780:
        /*0128*/ 	.byte	0x04, 0x17
        /*012a*/ 	.short	(.L_782 - .L_781)
.L_781:
        /*012c*/ 	.word	0x00000000
        /*0130*/ 	.short	0x0002
        /*0132*/ 	.short	0x0010
        /*0134*/ 	.byte	0x00, 0xf5, 0x21, 0x00


	//----- nvinfo : EIATTR_KPARAM_INFO
	.align		4
.L_782:
        /*0138*/ 	.byte	0x04, 0x17
        /*013a*/ 	.short	(.L_784 - .L_783)
.L_783:
        /*013c*/ 	.word	0x00000000
        /*0140*/ 	.short	0x0001
        /*0142*/ 	.short	0x0008
        /*0144*/ 	.byte	0x00, 0xf5, 0x21, 0x00


	//----- nvinfo : EIATTR_KPARAM_INFO
	.align		4
.L_784:
        /*0148*/ 	.byte	0x04, 0x17
        /*014a*/ 	.short	(.L_786 - .L_785)
.L_785:
        /*014c*/ 	.word	0x00000000
        /*0150*/ 	.short	0x0000
        /*0152*/ 	.short	0x0000
        /*0154*/ 	.byte	0x00, 0xf5, 0x21, 0x00


	//----- nvinfo : EIATTR_SPARSE_MMA_MASK
	.align		4
.L_786:
        /*0158*/ 	.byte	0x03, 0x50
        /*015a*/ 	.short	0x0000


	//----- nvinfo : EIATTR_MAXREG_COUNT
	.align		4
        /*015c*/ 	.byte	0x03, 0x1b
        /*015e*/ 	.short	0x00ff


	//----- nvinfo : EIATTR_MERCURY_ISA_VERSION
	.align		4
        /*0160*/ 	.byte	0x03, 0x5f
        /*0162*/ 	.short	0x0101


	//----- nvinfo : EIATTR_VRC_CTA_INIT_COUNT
	.align		4
        /*0164*/ 	.byte	0x02, 0x4a
	.zero		1
	.zero		1


	//----- nvinfo : EIATTR_EXIT_INSTR_OFFSETS
	.align		4
        /*0168*/ 	.byte	0x04, 0x1c
        /*016a*/ 	.short	(.L_788 - .L_787)


	//   ....[0]....
.L_787:
        /*016c*/ 	.word	0x00000080


	//   ....[1]....
        /*0170*/ 	.word	0x0000e0c0


	//----- nvinfo : EIATTR_CRS_STACK_SIZE
	.align		4
.L_788:
        /*0174*/ 	.byte	0x04, 0x1e
        /*0176*/ 	.short	(.L_790 - .L_789)
.L_789:
        /*0178*/ 	.word	0x00000000


	//----- nvinfo : EIATTR_CBANK_PARAM_SIZE
	.align		4
.L_790:
        /*017c*/ 	.byte	0x03, 0x19
        /*017e*/ 	.short	0x009c


	//----- nvinfo : EIATTR_PARAM_CBANK
	.align		4
        /*0180*/ 	.byte	0x04, 0x0a
        /*0182*/ 	.short	(.L_792 - .L_791)
	.align		4
.L_791:
        /*0184*/ 	.word	index@(.nv.constant0._Z38gpuKernelSphericalHarmonicsBesselDerivIdEvPT_S1_S1_S1_S1_S1_S1_S1_S1_S1_S1_S1_S1_S1_S1_S1_S1_S0_iii)
        /*0188*/ 	.short	0x0380
        /*018a*/ 	.short	0x009c


	//----- nvinfo : EIATTR_SW_WAR
	.align		4
.L_792:
        /*018c*/ 	.byte	0x04, 0x36
        /*018e*/ 	.short	(.L_794 - .L_793)
.L_793:
        /*0190*/ 	.word	0x00000008
.L_794:


//--------------------- .nv.info._Z33gpuKernelSphericalHarmonicsBesselIfEvPT_S1_S1_S1_S1_S1_S1_S1_S1_S1_S0_iii --------------------------
	.section	.nv.info._Z33gpuKernelSphericalHarmonicsBesselIfEvPT_S1_S1_S1_S1_S1_S1_S1_S1_S1_S0_iii,"",@"SHT_CUDA_INFO"
	.sectionflags	@""
	.align	4


	//----- nvinfo : EIATTR_CUDA_API_VERSION
	.align		4
        /*0000*/ 	.byte	0x04, 0x37
        /*0002*/ 	.short	(.L_796 - .L_795)
.L_795:
        /*0004*/ 	.word	0x00000082


	//----- nvinfo : EIATTR_KPARAM_INFO
	.align		4
.L_796:
        /*0008*/ 	.byte	0x04, 0x17
        /*000a*/ 	.short	(.L_798 - .L_797)
.L_797:
        /*000c*/ 	.word	0x00000000
        /*0010*/ 	.short	0x000d
        /*0012*/ 	.short	0x005c
        /*0014*/ 	.byte	0x00, 0xf0, 0x11, 0x00


	//----- nvinfo : EIATTR_KPARAM_INFO
	.align		4
.L_798:
        /*0018*/ 	.byte	0x04, 0x17
        /*001a*/ 	.short	(.L_800 - .L_799)
.L_799:
        /*001c*/ 	.word	0x00000000
        /*0020*/ 	.short	0x000c
        /*0022*/ 	.short	0x0058
        /*0024*/ 	.byte	0x00, 0xf0, 0x11, 0x00


	//----- nvinfo : EIATTR_KPARAM_INFO
	.align		4
.L_800:
        /*0028*/ 	.byte	0x04, 0x17
        /*002a*/ 	.short	(.L_802 - .L_801)
.L_801:
        /*002c*/ 	.word	0x00000000
        /*0030*/ 	.short	0x000b
        /*0032*/ 	.short	0x0054
        /*0034*/ 	.byte	0x00, 0xf0, 0x11, 0x00


	//----- nvinfo : EIATTR_KPARAM_INFO
	.align		4
.L_802:
        /*0038*/ 	.byte	0x04, 0x17
        /*003a*/ 	.short	(.L_804 - .L_803)
.L_803:
        /*003c*/ 	.word	0x00000000
        /*0040*/ 	.short	0x000a
        /*0042*/ 	.short	0x0050
        /*0044*/ 	.byte	0x00, 0xf0, 0x11, 0x00


	//----- nvinfo : EIATTR_KPARAM_INFO
	.align		4
.L_804:
        /*0048*/ 	.byte	0x04, 0x17
        /*004a*/ 	.short	(.L_806 - .L_805)
.L_805:
        /*004c*/ 	.word	0x00000000
        /*0050*/ 	.short	0x0009
        /*0052*/ 	.short	0x0048
        /*0054*/ 	.byte	0x00, 0xf5, 0x21, 0x00


	//----- nvinfo : EIATTR_KPARAM_INFO
	.align		4
.L_806:
        /*0058*/ 	.byte	0x04, 0x17
        /*005a*/ 	.short	(.L_808 - .L_807)
.L_807:
        /*005c*/ 	.word	0x00000000
        /*0060*/ 	.short	0x0008
        /*0062*/ 	.short	0x0040
        /*0064*/ 	.byte	0x00, 0xf5, 0x21, 0x00


	//----- nvinfo : EIATTR_KPARAM_INFO
	.align		4
.L_808:
        /*0068*/ 	.byte	0x04, 0x17
        /*006a*/ 	.short	(.L_810 - .L_809)
.L_809:
        /*006c*/ 	.word	0x00000000
        /*0070*/ 	.short	0x0007
        /*0072*/ 	.short	0x0038
        /*0074*/ 	.byte	0x00, 0xf5, 0x21, 0x00


	//----- nvinfo : EIATTR_KPARAM_INFO
	.align		4
.L_810:
        /*0078*/ 	.byte	0x04, 0x17
        /*007a*/ 	.short	(.L_812 - .L_811)
.L_811:
        /*007c*/ 	.word	0x00000000
        /*0080*/ 	.short	0x0006
        /*0082*/ 	.short	0x0030
        /*0084*/ 	.byte	0x00, 0xf5, 0x21, 0x00


	//----- nvinfo : EIATTR_KPARAM_INFO
	.align		4
.L_812:
        /*0088*/ 	.byte	0x04, 0x17
        /*008a*/ 	.short	(.L_814 - .L_813)
.L_813:
        /*008c*/ 	.word	0x00000000
        /*0090*/ 	.short	0x0005
        /*0092*/ 	.short	0x0028
        /*0094*/ 	.byte	0x00, 0xf5, 0x21, 0x00


	//----- nvinfo : EIATTR_KPARAM_INFO
	.align		4
.L_814:
        /*0098*/ 	.byte	0x04, 0x17
        /*009a*/ 	.short	(.L_816 - .L_815)
.L_815:
        /*009c*/ 	.word	0x00000000
        /*00a0*/ 	.short	0x0004
        /*00a2*/ 	.short	0x0020
        /*00a4*/ 	.byte	0x00, 0xf5, 0x21, 0x00


	//----- nvinfo : EIATTR_KPARAM_INFO
	.align		4
.L_816:
        /*00a8*/ 	.byte	0x04, 0x17
        /*00aa*/ 	.short	(.L_818 - .L_817)
.L_817:
        /*00ac*/ 	.word	0x00000000
        /*00b0*/ 	.short	0x0003
        /*00b2*/ 	.short	0x0018
        /*00b4*/ 	.byte	0x00, 0xf5, 0x21, 0x00


	//----- nvinfo : EIATTR_KPARAM_INFO
	.align		4
.L_818:
        /*00b8*/ 	.byte	0x04, 0x17
        /*00ba*/ 	.short	(.L_820 - .L_819)
.L_819:
        /*00bc*/ 	.word	0x00000000
        /*00c0*/ 	.short	0x0002
        /*00c2*/ 	.short	0x0010
        /*00c4*/ 	.byte	0x00, 0xf5, 0x21, 0x00


	//----- nvinfo : EIATTR_KPARAM_INFO
	.align		4
.L_820:
        /*00c8*/ 	.byte	0x04, 0x17
        /*00ca*/ 	.short	(.L_822 - .L_821)
.L_821:
        /*00cc*/ 	.word	0x00000000
        /*00d0*/ 	.short	0x0001
        /*00d2*/ 	.short	0x0008
        /*00d4*/ 	.byte	0x00, 0xf5, 0x21, 0x00


	//----- nvinfo : EIATTR_KPARAM_INFO
	.align		4
.L_822:
        /*00d8*/ 	.byte	0x04, 0x17
        /*00da*/ 	.short	(.L_824 - .L_823)
.L_823:
        /*00dc*/ 	.word	0x00000000
        /*00e0*/ 	.short	0x0000
        /*00e2*/ 	.short	0x0000
        /*00e4*/ 	.byte	0x00, 0xf5, 0x21, 0x00


	//----- nvinfo : EIATTR_SPARSE_MMA_MASK
	.align		4
.L_824:
        /*00e8*/ 	.byte	0x03, 0x50
        /*00ea*/ 	.short	0x0000


	//----- nvinfo : EIATTR_MAXREG_COUNT
	.align		4
        /*00ec*/ 	.byte	0x03, 0x1b
        /*00ee*/ 	.short	0x00ff


	//----- nvinfo : EIATTR_MERCURY_ISA_VERSION
	.align		4
        /*00f0*/ 	.byte	0x03, 0x5f
        /*00f2*/ 	.short	0x0101


	//----- nvinfo : EIATTR_VRC_CTA_INIT_COUNT
	.align		4
        /*00f4*/ 	.byte	0x02, 0x4a
	.zero		1
	.zero		1


	//----- nvinfo : EIATTR_EXIT_INSTR_OFFSETS
	.align		4
        /*00f8*/ 	.byte	0x04, 0x1c
        /*00fa*/ 	.short	(.L_826 - .L_825)


	//   ....[0]....
.L_825:
        /*00fc*/ 	.word	0x00000080


	//   ....[1]....
        /*0100*/ 	.word	0x00009db0


	//----- nvinfo : EIATTR_CRS_STACK_SIZE
	.align		4
.L_826:
        /*0104*/ 	.byte	0x04, 0x1e
        /*0106*/ 	.short	(.L_828 - .L_827)
.L_827:
        /*0108*/ 	.word	0x00000000


	//----- nvinfo : EIATTR_CBANK_PARAM_SIZE
	.align		4
.L_828:
        /*010c*/ 	.byte	0x03, 0x19
        /*010e*/ 	.short	0x0060


	//----- nvinfo : EIATTR_PARAM_CBANK
	.align		4
        /*0110*/ 	.byte	0x04, 0x0a
        /*0112*/ 	.short	(.L_830 - .L_829)
	.align		4
.L_829:
        /*0114*/ 	.word	index@(.nv.constant0._Z33gpuKernelSphericalHarmonicsBesselIfEvPT_S1_S1_S1_S1_S1_S1_S1_S1_S1_S0_iii)
        /*0118*/ 	.short	0x0380
        /*011a*/ 	.short	0x0060


	//----- nvinfo : EIATTR_SW_WAR
	.align		4
.L_830:
        /*011c*/ 	.byte	0x04, 0x36
        /*011e*/ 	.short	(.L_832 - .L_831)
.L_831:
        /*0120*/ 	.word	0x00000008
.L_832:


//--------------------- .nv.info._Z33gpuKernelSphericalHarmonicsBesselIdEvPT_S1_S1_S1_S1_S1_S1_S1_S1_S1_S0_iii --------------------------
	.section	.nv.info._Z33gpuKernelSphericalHarmonicsBesselIdEvPT_S1_S1_S1_S1_S1_S1_S1_S1_S1_S0_iii,"",@"SHT_CUDA_INFO"
	.sectionflags	@""
	.align	4


	//----- nvinfo : EIATTR_CUDA_API_VERSION
	.align		4
        /*0000*/ 	.byte	0x04, 0x37
        /*0002*/ 	.short	(.L_834 - .L_833)
.L_833:
        /*0004*/ 	.word	0x00000082


	//----- nvinfo : EIATTR_KPARAM_INFO
	.align		4
.L_834:
        /*0008*/ 	.byte	0x04, 0x17
        /*000a*/ 	.short	(.L_836 - .L_835)
.L_835:
        /*000c*/ 	.word	0x00000000
        /*0010*/ 	.short	0x000d
        /*0012*/ 	.short	0x0060
        /*0014*/ 	.byte	0x00, 0xf0, 0x11, 0x00


	//----- nvinfo : EIATTR_KPARAM_INFO
	.align		4
.L_836:
        /*0018*/ 	.byte	0x04, 0x17
        /*001a*/ 	.short	(.L_838 - .L_837)
.L_837:
        /*001c*/ 	.word	0x00000000
        /*0020*/ 	.short	0x000c
        /*0022*/ 	.short	0x005c
        /*0024*/ 	.byte	0x00, 0xf0, 0x11, 0x00


	//----- nvinfo : EIATTR_KPARAM_INFO
	.align		4
.L_838:
        /*0028*/ 	.byte	0x04, 0x17
        /*002a*/ 	.short	(.L_840 - .L_839)
.L_839:
        /*002c*/ 	.word	0x00000000
        /*0030*/ 	.short	0x000b
        /*0032*/ 	.short	0x0058
        /*0034*/ 	.byte	0x00, 0xf0, 0x11, 0x00


	//----- nvinfo : EIATTR_KPARAM_INFO
	.align		4
.L_840:
        /*0038*/ 	.byte	0x04, 0x17
        /*003a*/ 	.short	(.L_842 - .L_841)
.L_841:
        /*003c*/ 	.word	0x00000000
        /*0040*/ 	.short	0x000a
        /*0042*/ 	.short	0x0050
        /*0044*/ 	.byte	0x00, 0xf0, 0x21, 0x00


	//----- nvinfo : EIATTR_KPARAM_INFO
	.align		4
.L_842:
        /*0048*/ 	.byte	0x04, 0x17
        /*004a*/ 	.short	(.L_844 - .L_843)
.L_843:
        /*004c*/ 	.word	0x00000000
        /*0050*/ 	.short	0x0009
        /*0052*/ 	.short	0x0048
        /*0054*/ 	.byte	0x00, 0xf5, 0x21, 0x00


	//----- nvinfo : EIATTR_KPARAM_INFO
	.align		4
.L_844:
        /*0058*/ 	.byte	0x04, 0x17
        /*005a*/ 	.short	(.L_846 - .L_845)
.L_845:
        /*005c*/ 	.word	0x00000000
        /*0060*/ 	.short	0x0008
        /*0062*/ 	.short	0x0040
        /*0064*/ 	.byte	0x00, 0xf5, 0x21, 0x00


	//----- nvinfo : EIATTR_KPARAM_INFO
	.align		4
.L_846:
        /*0068*/ 	.byte	0x04, 0x17
        /*006a*/ 	.short	(.L_848 - .L_847)
.L_847:
        /*006c*/ 	.word	0x00000000
        /*0070*/ 	.short	0x0007
        /*0072*/ 	.short	0x0038
        /*0074*/ 	.byte	0x00, 0xf5, 0x21, 0x00


	//----- nvinfo : EIATTR_KPARAM_INFO
	.align		4
.L_848:
        /*0078*/ 	.byte	0x04, 0x17
        /*007a*/ 	.short	(.L_850 - .L_849)
.L_849:
        /*007c*/ 	.word	0x00000000
        /*0080*/ 	.short	0x0006
        /*0082*/ 	.short	0x0030
        /*0084*/ 	.byte	0x00, 0xf5, 0x21, 0x00


	//----- nvinfo : EIATTR_KPARAM_INFO
	.align		4
.L_850:
        /*0088*/ 	.byte	0x04, 0x17
        /*008a*/ 	.short	(.L_852 - .L_851)
.L_851:
        /*008c*/ 	.word	0x00000000
        /*0090*/ 	.short	0x0005
        /*0092*/ 	.short	0x0028
        /*0094*/ 	.byte	0x00, 0xf5, 0x21, 0x00


	//----- nvinfo : EIATTR_KPARAM_INFO
	.align		4
.L_852:
        /*0098*/ 	.byte	0x04, 0x17
        /*009a*/ 	.short	(.L_854 - .L_853)
.L_853:
        /*009c*/ 	.word	0x00000000
        /*00a0*/ 	.short	0x0004
        /*00a2*/ 	.short	0x0020
        /*00a4*/ 	.byte	0x00, 0xf5, 0x21, 0x00


	//----- nvinfo : EIATTR_KPARAM_INFO
	.align		4
.L_854:
        /*00a8*/ 	.byte	0x04, 0x17
        /*00aa*/ 	.short	(.L_856 - .L_855)
.L_855:
        /*00ac*/ 	.word	0x00000000
        /*00b0*/ 	.short	0x0003
        /*00b2*/ 	.short	0x0018
        /*00b4*/ 	.byte	0x00, 0xf5, 0x21, 0x00


	//----- nvinfo : EIATTR_KPARAM_INFO
	.align		4
.L_856:
        /*00b8*/ 	.byte	0x04, 0x17
        /*00ba*/ 	.short	(.L_858 - .L_857)
.L_857:
        /*00bc*/ 	.word	0x00000000
        /*00c0*/ 	.short	0x0002
        /*00c2*/ 	.short	0x0010
        /*00c4*/ 	.byte	0x00, 0xf5, 0x21, 0x00


	//----- nvinfo : EIATTR_KPARAM_INFO
	.align		4
.L_858:
        /*00c8*/ 	.byte	0x04, 0x17
        /*00ca*/ 	.short	(.L_860 - .L_859)
.L_859:
        /*00cc*/ 	.word	0x00000000
        /*00d0*/ 	.short	0x0001
        /*00d2*/ 	.short	0x0008
        /*00d4*/ 	.byte	0x00, 0xf5, 0x21, 0x00


	//----- nvinfo : EIATTR_KPARAM_INFO
	.align		4
.L_860:
        /*00d8*/ 	.byte	0x04, 0x17
        /*00da*/ 	.short	(.L_862 - .L_861)
.L_861:
        /*00dc*/ 	.word	0x00000000
        /*00e0*/ 	.short	0x0000
        /*00e2*/ 	.short	0x0000
        /*00e4*/ 	.byte	0x00, 0xf5, 0x21, 0x00


	//----- nvinfo : EIATTR_SPARSE_MMA_MASK
	.align		4
.L_862:
        /*00e8*/ 	.byte	0x03, 0x50
        /*00ea*/ 	.short	0x0000


	//----- nvinfo : EIATTR_MAXREG_COUNT
	.align		4
        /*00ec*/ 	.byte	0x03, 0x1b
        /*00ee*/ 	.short	0x00ff


	//----- nvinfo : EIATTR_MERCURY_ISA_VERSION
	.align		4
        /*00f0*/ 	.byte	0x03, 0x5f
        /*00f2*/ 	.short	0x0101


	//----- nvinfo : EIATTR_VRC_CTA_INIT_COUNT
	.align		4
        /*00f4*/ 	.byte	0x02, 0x4a
	.zero		1
	.zero		1


	//----- nvinfo : EIATTR_EXIT_INSTR_OFFSETS
	.align		4
        /*00f8*/ 	.byte	0x04, 0x1c
        /*00fa*/ 	.short	(.L_864 - .L_863)


	//   ....[0]....
.L_863:
        /*00fc*/ 	.word	0x00000080


	//   ....[1]....
        /*0100*/ 	.word	0x0000bdb0


	//----- nvinfo : EIATTR_CRS_STACK_SIZE
	.align		4
.L_864:
        /*0104*/ 	.byte	0x04, 0x1e
        /*0106*/ 	.short	(.L_866 - .L_865)
.L_865:
        /*0108*/ 	.word	0x00000000


	//----- nvinfo : EIATTR_CBANK_PARAM_SIZE
	.align		4
.L_866:
        /*010c*/ 	.byte	0x03, 0x19
        /*010e*/ 	.short	0x0064


	//----- nvinfo : EIATTR_PARAM_CBANK
	.align		4
        /*0110*/ 	.byte	0x04, 0x0a
        /*0112*/ 	.short	(.L_868 - .L_867)
	.align		4
.L_867:
        /*0114*/ 	.word	index@(.nv.constant0._Z33gpuKernelSphericalHarmonicsBesselIdEvPT_S1_S1_S1_S1_S1_S1_S1_S1_S1_S0_iii)
        /*0118*/ 	.short	0x0380
        /*011a*/ 	.short	0x0064


	//----- nvinfo : EIATTR_SW_WAR
	.align		4
.L_868:
        /*011c*/ 	.byte	0x04, 0x36
        /*011e*/ 	.short	(.L_870 - .L_869)
.L_869:
        /*0120*/ 	.word	0x00000008
.L_870:


//--------------------- .nv.callgraph             --------------------------
	.section	.nv.callgraph,"",@"SHT_CUDA_CALLGRAPH"
	.align	4
	.sectionentsize	8
	.align		4
        /*0000*/ 	.word	0x00000000
	.align		4
        /*0004*/ 	.word	0xffffffff
	.align		4
        /*0008*/ 	.word	0x00000000
	.align		4
        /*000c*/ 	.word	0xfffffffe
	.align		4
        /*0010*/ 	.word	0x00000000
	.align		4
        /*0014*/ 	.word	0xfffffffd
	.align		4
        /*0018*/ 	.word	0x00000000
	.align		4
        /*001c*/ 	.word	0xfffffffc


//--------------------- .nv.constant4             --------------------------
	.section	.nv.constant4,"a",@progbits
	.align	8
	.align		8
.nv.constant4:
        /*0000*/ 	.dword	__cudart_i2opi_f
	.align		8
        /*0008*/ 	.dword	__cudart_i2opi_d
	.align		8
        /*0010*/ 	.dword	__cudart_sin_cos_coeffs


//--------------------- .text._Z43gpuKernelRadialSphericalHarmonicsBasisDerivIfEvPT_S1_S1_S1_S1_S1_PiS2_S2_iiiiii --------------------------
	.section	.text._Z43gpuKernelRadialSphericalHarmonicsBasisDerivIfEvPT_S1_S1_S1_S1_S1_PiS2_S2_iiiiii,"ax",@progbits
	.align	128
        .global         _Z43gpuKernelRadialSphericalHarmonicsBasisDerivIfEvPT_S1_S1_S1_S1_S1_PiS2_S2_iiiiii
        .type           _Z43gpuKernelRadialSphericalHarmonicsBasisDerivIfEvPT_S1_S1_S1_S1_S1_PiS2_S2_iiiiii,@function
        .size           _Z43gpuKernelRadialSphericalHarmonicsBasisDerivIfEvPT_S1_S1_S1_S1_S1_PiS2_S2_iiiiii,(.L_x_1037 - _Z43gpuKernelRadialSphericalHarmonicsBasisDerivIfEvPT_S1_S1_S1_S1_S1_PiS2_S2_iiiiii)
        .other          _Z43gpuKernelRadialSphericalHarmonicsBasisDerivIfEvPT_S1_S1_S1_S1_S1_PiS2_S2_iiiiii,@"STO_CUDA_ENTRY STV_DEFAULT"
_Z43gpuKernelRadialSphericalHarmonicsBasisDerivIfEvPT_S1_S1_S1_S1_S1_PiS2_S2_iiiiii:
.text._Z43gpuKernelRadialSphericalHarmonicsBasisDerivIfEvPT_S1_S1_S1_S1_S1_PiS2_S2_iiiiii:
[----:B------:R-:W-:Y:S01]  /*0000*/  LDC R1, c[0x0][0x37c] ;  /* 0x0000df00ff017b82 */ /* 0x000fe20000000800 */
[----:B------:R-:W0:Y:S07]  /*0010*/  S2R R0, SR_TID.X ;  /* 0x0000000000007919 */ /* 0x000e2e0000002100 */
[----:B------:R-:W0:Y:S01]  /*0020*/  S2UR UR4, SR_CTAID.X ;  /* 0x00000000000479c3 */ /* 0x000e220000002500 */
[----:B------:R-:W1:Y:S07]  /*0030*/  LDCU UR5, c[0x0][0x3dc] ;  /* 0x00007b80ff0577ac */ /* 0x000e6e0008000800 */
[----:B------:R-:W0:Y:S02]  /*0040*/  LDC R11, c[0x0][0x360] ;  /* 0x0000d800ff0b7b82 */ /* 0x000e240000000800 */
[----:B0-----:R-:W-:-:S05]  /*0050*/  IMAD R0, R11, UR4, R0 ;  /* 0x000000040b007c24 */ /* 0x001fca000f8e0200 */
[----:B-1----:R-:W-:-:S13]  /*0060*/  ISETP.GE.AND P0, PT, R0, UR5, PT ;  /* 0x0000000500007c0c */ /* 0x002fda000bf06270 */
[----:B------:R-:W-:Y:S05]  /*0070*/  @P0 EXIT ;  /* 0x000000000000094d */ /* 0x000fea0003800000 */
[----:B------:R-:W0:Y:S01]  /*0080*/  LDCU UR4, c[0x0][0x370] ;  /* 0x00006e00ff0477ac */ /* 0x000e220008000800 */
[----:B------:R-:W1:Y:S01]  /*0090*/  LDCU.64 UR6, c[0x0][0x358] ;  /* 0x00006b00ff0677ac */ /* 0x000e620008000a00 */
[----:B0-----:R-:W-:-:S07]  /*00a0*/  IMAD R11, R11, UR4, RZ ;  /* 0x000000040b0b7c24 */ /* 0x001fce000f8e02ff */
.L_x_10:
[----:B-1----:R-:W0:Y:S01]  /*00b0*/  LDC R5, c[0x0][0x3d8] ;  /* 0x0000f600ff057b82 */ /* 0x002e220000000800 */
[----:B------:R-:W-:Y:S01]  /*00c0*/  IABS R8, R0 ;  /* 0x0000000000087213 */ /* 0x000fe20000000000 */
[----:B------:R-:W2:Y:S06]  /*00d0*/  LDCU UR4, c[0x0][0x3d0] ;  /* 0x00007a00ff0477ac */ /* 0x000eac0008000800 */
[----:B------:R-:W3:Y:S01]  /*00e0*/  LDC R3, c[0x0][0x3cc] ;  /* 0x0000f300ff037b82 */ /* 0x000ee20000000800 */
[----:B0-----:R-:W-:-:S04]  /*00f0*/  IABS R9, R5 ;  /* 0x0000000500097213 */ /* 0x001fc80000000000 */
[----:B------:R-:W0:Y:S01]  /*0100*/  I2F.RP R2, R9 ;  /* 0x0000000900027306 */ /* 0x000e220000209400 */
[----:B---3--:R-:W-:-:S07]  /*0110*/  IABS R15, R3 ;  /* 0x00000003000f7213 */ /* 0x008fce0000000000 */
[----:B0-----:R-:W0:Y:S02]  /*0120*/  MUFU.RCP R2, R2 ;  /* 0x0000000200027308 */ /* 0x001e240000001000 */
[----:B0-----:R-:W-:-:S06]  /*0130*/  IADD3 R6, PT, PT, R2, 0xffffffe, RZ ;  /* 0x0ffffffe02067810 */ /* 0x001fcc0007ffe0ff */
[----:B------:R0:W3:Y:S02]  /*0140*/  F2I.FTZ.U32.TRUNC.NTZ R7, R6 ;  /* 0x0000000600077305 */ /* 0x0000e4000021f000 */
[----:B0-----:R-:W-:Y:S02]  /*0150*/  HFMA2 R6, -RZ, RZ, 0, 0 ;  /* 0x00000000ff067431 */ /* 0x001fe400000001ff */
[----:B---3--:R-:W-:-:S04]  /*0160*/  IMAD.MOV R4, RZ, RZ, -R7 ;  /* 0x000000ffff047224 */ /* 0x008fc800078e0a07 */
[----:B------:R-:W-:Y:S02]  /*0170*/  IMAD R13, R4, R9, RZ ;  /* 0x00000009040d7224 */ /* 0x000fe400078e02ff */
[----:B------:R-:W0:Y:S02]  /*0180*/  I2F.RP R4, R15 ;  /* 0x0000000f00047306 */ /* 0x000e240000209400 */
[----:B------:R-:W-:-:S06]  /*0190*/  IMAD.HI.U32 R7, R7, R13, R6 ;  /* 0x0000000d07077227 */ /* 0x000fcc00078e0006 */
[----:B------:R-:W-:-:S04]  /*01a0*/  IMAD.HI.U32 R10, R7, R8, RZ ;  /* 0x00000008070a7227 */ /* 0x000fc800078e00ff */
[----:B------:R-:W-:Y:S01]  /*01b0*/  IMAD.MOV R2, RZ, RZ, -R10 ;  /* 0x000000ffff027224 */ /* 0x000fe200078e0a0a */
[----:B0-----:R-:W0:Y:S03]  /*01c0*/  MUFU.RCP R4, R4 ;  /* 0x0000000400047308 */ /* 0x001e260000001000 */
[----:B------:R-:W-:-:S05]  /*01d0*/  IMAD R2, R9, R2, R8 ;  /* 0x0000000209027224 */ /* 0x000fca00078e0208 */
[----:B------:R-:W-:Y:S01]  /*01e0*/  ISETP.GT.U32.AND P2, PT, R9, R2, PT ;  /* 0x000000020900720c */ /* 0x000fe20003f44070 */
[----:B0-----:R-:W-:-:S12]  /*01f0*/  VIADD R6, R4, 0xffffffe ;  /* 0x0ffffffe04067836 */ /* 0x001fd80000000000 */
[-C--:B------:R-:W-:Y:S02]  /*0200*/  @!P2 IADD3 R2, PT, PT, R2, -R9.reuse, RZ ;  /* 0x800000090202a210 */ /* 0x080fe40007ffe0ff */
[----:B------:R-:W-:Y:S01]  /*0210*/  @!P2 IADD3 R10, PT, PT, R10, 0x1, RZ ;  /* 0x000000010a0aa810 */ /* 0x000fe20007ffe0ff */
[----:B------:R0:W3:Y:S01]  /*0220*/  F2I.FTZ.U32.TRUNC.NTZ R7, R6 ;  /* 0x0000000600077305 */ /* 0x0000e2000021f000 */
[----:B------:R-:W-:Y:S02]  /*0230*/  ISETP.GE.U32.AND P0, PT, R2, R9, PT ;  /* 0x000000090200720c */ /* 0x000fe40003f06070 */
[----:B------:R-:W-:Y:S01]  /*0240*/  LOP3.LUT R2, R0, R5, RZ, 0x3c, !PT ;  /* 0x0000000500027212 */ /* 0x000fe200078e3cff */
[----:B------:R-:W4:Y:S01]  /*0250*/  LDC.64 R8, c[0x0][0x3c0] ;  /* 0x0000f000ff087b82 */ /* 0x000f220000000a00 */
[----:B------:R-:W-:Y:S02]  /*0260*/  ISETP.NE.AND P2, PT, R5, RZ, PT ;  /* 0x000000ff0500720c */ /* 0x000fe40003f45270 */
[----:B------:R-:W-:Y:S01]  /*0270*/  ISETP.GE.AND P1, PT, R2, RZ, PT ;  /* 0x000000ff0200720c */ /* 0x000fe20003f26270 */
[----:B0-----:R-:W-:-:S06]  /*0280*/  IMAD.MOV.U32 R6, RZ, RZ, RZ ;  /* 0x000000ffff067224 */ /* 0x001fcc00078e00ff */
[----:B------:R-:W-:Y:S02]  /*0290*/  @P0 VIADD R10, R10, 0x1 ;  /* 0x000000010a0a0836 */ /* 0x000fe40000000000 */
[----:B---3--:R-:W-:-:S04]  /*02a0*/  IMAD.MOV R4, RZ, RZ, -R7 ;  /* 0x000000ffff047224 */ /* 0x008fc800078e0a07 */
[----:B------:R-:W-:Y:S02]  /*02b0*/  @!P1 IADD3 R10, PT, PT, -R10, RZ, RZ ;  /* 0x000000ff0a0a9210 */ /* 0x000fe40007ffe1ff */
[----:B------:R-:W-:-:S04]  /*02c0*/  @!P2 LOP3.LUT R10, RZ, R5, RZ, 0x33, !PT ;  /* 0x00000005ff0aa212 */ /* 0x000fc800078e33ff */
[----:B------:R-:W-:-:S05]  /*02d0*/  IADD3 R2, PT, PT, -R10, RZ, RZ ;  /* 0x000000ff0a027210 */ /* 0x000fca0007ffe1ff */
[----:B------:R-:W-:Y:S02]  /*02e0*/  IMAD R16, R5, R2, R0 ;  /* 0x0000000205107224 */ /* 0x000fe400078e0200 */
[----:B------:R-:W-:-:S03]  /*02f0*/  IMAD R5, R4, R15, RZ ;  /* 0x0000000f04057224 */ /* 0x000fc600078e02ff */
[----:B------:R-:W-:Y:S01]  /*0300*/  IABS R2, R16 ;  /* 0x0000001000027213 */ /* 0x000fe20000000000 */
[----:B------:R-:W-:-:S06]  /*0310*/  IMAD.HI.U32 R6, R7, R5, R6 ;  /* 0x0000000507067227 */ /* 0x000fcc00078e0006 */
[----:B------:R-:W-:Y:S02]  /*0320*/  IMAD.HI.U32 R13, R6, R2, RZ ;  /* 0x00000002060d7227 */ /* 0x000fe400078e00ff */
[----:B------:R-:W0:Y:S03]  /*0330*/  LDC.64 R6, c[0x0][0x390] ;  /* 0x0000e400ff067b82 */ /* 0x000e260000000a00 */
[----:B------:R-:W-:-:S05]  /*0340*/  IADD3 R4, PT, PT, -R13, RZ, RZ ;  /* 0x000000ff0d047210 */ /* 0x000fca0007ffe1ff */
[C---:B------:R-:W-:Y:S02]  /*0350*/  IMAD R2, R15.reuse, R4, R2 ;  /* 0x000000040f027224 */ /* 0x040fe400078e0202 */
[----:B------:R-:W3:Y:S03]  /*0360*/  LDC.64 R4, c[0x0][0x388] ;  /* 0x0000e200ff047b82 */ /* 0x000ee60000000a00 */
[----:B------:R-:W-:-:S13]  /*0370*/  ISETP.GT.U32.AND P2, PT, R15, R2, PT ;  /* 0x000000020f00720c */ /* 0x000fda0003f44070 */
[----:B------:R-:W-:Y:S01]  /*0380*/  @!P2 IMAD.IADD R2, R2, 0x1, -R15 ;  /* 0x000000010202a824 */ /* 0x000fe200078e0a0f */
[----:B------:R-:W-:Y:S02]  /*0390*/  @!P2 IADD3 R13, PT, PT, R13, 0x1, RZ ;  /* 0x000000010d0da810 */ /* 0x000fe40007ffe0ff */
[----:B------:R-:W-:Y:S02]  /*03a0*/  ISETP.NE.AND P2, PT, R3, RZ, PT ;  /* 0x000000ff0300720c */ /* 0x000fe40003f45270 */
[----:B------:R-:W-:Y:S02]  /*03b0*/  ISETP.GE.U32.AND P0, PT, R2, R15, PT ;  /* 0x0000000f0200720c */ /* 0x000fe40003f06070 */
[----:B------:R-:W-:Y:S01]  /*03c0*/  LOP3.LUT R2, R16, R3, RZ, 0x3c, !PT ;  /* 0x0000000310027212 */ /* 0x000fe200078e3cff */
[----:B------:R-:W5:Y:S03]  /*03d0*/  LDC.64 R14, c[0x0][0x380] ;  /* 0x0000e000ff0e7b82 */ /* 0x000f660000000a00 */
[----:B------:R-:W-:-:S07]  /*03e0*/  ISETP.GE.AND P1, PT, R2, RZ, PT ;  /* 0x000000ff0200720c */ /* 0x000fce0003f26270 */
[----:B------:R-:W-:-:S06]  /*03f0*/  @P0 IADD3 R13, PT, PT, R13, 0x1, RZ ;  /* 0x000000010d0d0810 */ /* 0x000fcc0007ffe0ff */
[----:B------:R-:W-:Y:S01]  /*0400*/  @!P1 IMAD.MOV R13, RZ, RZ, -R13 ;  /* 0x000000ffff0d9224 */ /* 0x000fe200078e0a0d */
[----:B------:R-:W-:-:S04]  /*0410*/  @!P2 LOP3.LUT R13, RZ, R3, RZ, 0x33, !PT ;  /* 0x00000003ff0da212 */ /* 0x000fc800078e33ff */
[----:B------:R-:W-:Y:S01]  /*0420*/  IADD3 R12, PT, PT, -R13, RZ, RZ ;  /* 0x000000ff0d0c7210 */ /* 0x000fe20007ffe1ff */
[----:B--2---:R-:W-:-:S04]  /*0430*/  IMAD R2, R10, UR4, R13 ;  /* 0x000000040a027c24 */ /* 0x004fc8000f8e020d */
[----:B------:R-:W-:-:S04]  /*0440*/  IMAD R12, R3, R12, R16 ;  /* 0x0000000c030c7224 */ /* 0x000fc800078e0210 */
[----:B------:R-:W-:Y:S02]  /*0450*/  IMAD R17, R2, R3, R12 ;  /* 0x0000000302117224 */ /* 0x000fe400078e020c */
[----:B----4-:R-:W-:-:S04]  /*0460*/  IMAD.WIDE R8, R12, 0x4, R8 ;  /* 0x000000040c087825 */ /* 0x010fc800078e0208 */
[----:B-----5:R-:W-:-:S04]  /*0470*/  IMAD.WIDE R2, R17, 0x4, R14 ;  /* 0x0000000411027825 */ /* 0x020fc800078e020e */
[C---:B---3--:R-:W-:Y:S01]  /*0480*/  IMAD.WIDE R4, R17.reuse, 0x4, R4 ;  /* 0x0000000411047825 */ /* 0x048fe200078e0204 */
[----:B-1----:R1:W-:Y:S03]  /*0490*/  STG.E desc[UR6][R2.64], RZ ;  /* 0x000000ff02007986 */ /* 0x0023e6000c101906 */
[----:B0-----:R-:W-:Y:S01]  /*04a0*/  IMAD.WIDE R6, R17, 0x4, R6 ;  /* 0x0000000411067825 */ /* 0x001fe200078e0206 */
[----:B------:R1:W-:Y:S04]  /*04b0*/  STG.E desc[UR6][R4.64], RZ ;  /* 0x000000ff04007986 */ /* 0x0003e8000c101906 */
[----:B------:R1:W-:Y:S04]  /*04c0*/  STG.E desc[UR6][R6.64], RZ ;  /* 0x000000ff06007986 */ /* 0x0003e8000c101906 */
[----:B------:R-:W2:Y:S04]  /*04d0*/  LDG.E R14, desc[UR6][R8.64+0x4] ;  /* 0x00000406080e7981 */ /* 0x000ea8000c1e1900 */
[----:B------:R-:W2:Y:S01]  /*04e0*/  LDG.E R15, desc[UR6][R8.64] ;  /* 0x00000006080f7981 */ /* 0x000ea2000c1e1900 */
[----:B------:R-:W-:Y:S01]  /*04f0*/  BSSY.RECONVERGENT B0, `(.L_x_0) ;  /* 0x0000060000007945 */ /* 0x000fe20003800200 */
[----:B--2---:R-:W-:-:S04]  /*0500*/  IADD3 R14, PT, PT, R14, -R15, RZ ;  /* 0x8000000f0e0e7210 */ /* 0x004fc80007ffe0ff */
[----:B------:R-:W-:-:S13]  /*0510*/  ISETP.GE.AND P0, PT, R14, 0x1, PT ;  /* 0x000000010e00780c */ /* 0x000fda0003f06270 */
[----:B-1----:R-:W-:Y:S05]  /*0520*/  @!P0 BRA `(.L_x_1) ;  /* 0x0000000400708947 */ /* 0x002fea0003800000 */
[----:B------:R-:W0:Y:S01]  /*0530*/  LDCU.64 UR4, c[0x0][0x3b0] ;  /* 0x00007600ff0477ac */ /* 0x000e220008000a00 */
[----:B------:R-:W-:Y:S02]  /*0540*/  SHF.R.S32.HI R15, RZ, 0x1f, R12 ;  /* 0x0000001fff0f7819 */ /* 0x000fe4000001140c */
[----:B0-----:R-:W-:-:S04]  /*0550*/  LEA R18, P0, R12, UR4, 0x2 ;  /* 0x000000040c127c11 */ /* 0x001fc8000f8010ff */
[----:B------:R-:W-:-:S05]  /*0560*/  LEA.HI.X R19, R12, UR5, R15, 0x2, P0 ;  /* 0x000000050c137c11 */ /* 0x000fca00080f140f */
[----:B------:R0:W5:Y:S01]  /*0570*/  LDG.E R15, desc[UR6][R18.64] ;  /* 0x00000006120f7981 */ /* 0x000162000c1e1900 */
[----:B------:R-:W-:-:S07]  /*0580*/  IMAD.MOV.U32 R16, RZ, RZ, RZ ;  /* 0x000000ffff107224 */ /* 0x000fce00078e00ff */
.L_x_9:
[----:B-1---5:R1:W5:Y:S01]  /*0590*/  LDG.E R17, desc[UR6][R8.64] ;  /* 0x0000000608117981 */ /* 0x022362000c1e1900 */
[----:B------:R-:W-:Y:S01]  /*05a0*/  ISETP.NE.AND P0, PT, R15, R10, PT ;  /* 0x0000000a0f00720c */ /* 0x000fe20003f05270 */
[----:B------:R-:W-:-:S12]  /*05b0*/  BSSY.RECONVERGENT B1, `(.L_x_2) ;  /* 0x0000018000017945 */ /* 0x000fd80003800200 */
[----:B-1----:R-:W-:Y:S05]  /*05c0*/  @P0 BRA `(.L_x_3) ;  /* 0x0000000000580947 */ /* 0x002fea0003800000 */
[----:B------:R-:W1:Y:S01]  /*05d0*/  LDCU UR4, c[0x0][0x3d4] ;  /* 0x00007a80ff0477ac */ /* 0x000e620008000800 */
[----:B0-----:R-:W0:Y:S01]  /*05e0*/  LDC.64 R18, c[0x0][0x398] ;  /* 0x0000e600ff127b82 */ /* 0x001e220000000a00 */
[----:B------:R-:W2:Y:S01]  /*05f0*/  LDG.E R23, desc[UR6][R2.64] ;  /* 0x0000000602177981 */ /* 0x000ea2000c1e1900 */
[----:B-1----:R-:W-:-:S05]  /*0600*/  IMAD R20, R13, UR4, R16 ;  /* 0x000000040d147c24 */ /* 0x002fca000f8e0210 */
[----:B-----5:R-:W-:-:S05]  /*0610*/  IADD3 R17, PT, PT, R17, R20, RZ ;  /* 0x0000001411117210 */ /* 0x020fca0007ffe0ff */
[C---:B0-----:R-:W-:Y:S02]  /*0620*/  IMAD.WIDE R20, R17.reuse, 0x4, R18 ;  /* 0x0000000411147825 */ /* 0x041fe400078e0212 */
[----:B------:R-:W0:Y:S04]  /*0630*/  LDC.64 R18, c[0x0][0x3a0] ;  /* 0x0000e800ff127b82 */ /* 0x000e280000000a00 */
[----:B------:R-:W2:Y:S01]  /*0640*/  LDG.E R20, desc[UR6][R20.64] ;  /* 0x0000000614147981 */ /* 0x000ea2000c1e1900 */
[----:B0-----:R-:W-:-:S04]  /*0650*/  IMAD.WIDE R18, R17, 0x4, R18 ;  /* 0x0000000411127825 */ /* 0x001fc800078e0212 */
[----:B--2---:R-:W-:Y:S02]  /*0660*/  FADD R25, -R20, R23 ;  /* 0x0000001714197221 */ /* 0x004fe40000000100 */
[----:B------:R-:W0:Y:S03]  /*0670*/  LDC.64 R22, c[0x0][0x3a8] ;  /* 0x0000ea00ff167b82 */ /* 0x000e260000000a00 */
[----:B------:R1:W-:Y:S04]  /*0680*/  STG.E desc[UR6][R2.64], R25 ;  /* 0x0000001902007986 */ /* 0x0003e8000c101906 */
[----:B------:R-:W2:Y:S04]  /*0690*/  LDG.E R18, desc[UR6][R18.64] ;  /* 0x0000000612127981 */ /* 0x000ea8000c1e1900 */
[----:B------:R-:W2:Y:S01]  /*06a0*/  LDG.E R27, desc[UR6][R4.64] ;  /* 0x00000006041b7981 */ /* 0x000ea2000c1e1900 */
[----:B0-----:R-:W-:-:S04]  /*06b0*/  IMAD.WIDE R22, R17, 0x4, R22 ;  /* 0x0000000411167825 */ /* 0x001fc800078e0216 */
[----:B--2---:R-:W-:-:S05]  /*06c0*/  FADD R27, -R18, R27 ;  /* 0x0000001b121b7221 */ /* 0x004fca0000000100 */
[----:B------:R1:W-:Y:S04]  /*06d0*/  STG.E desc[UR6][R4.64], R27 ;  /* 0x0000001b04007986 */ /* 0x0003e8000c101906 */
[----:B------:R-:W2:Y:S04]  /*06e0*/  LDG.E R22, desc[UR6][R22.64] ;  /* 0x0000000616167981 */ /* 0x000ea8000c1e1900 */
[----:B------:R-:W2:Y:S02]  /*06f0*/  LDG.E R17, desc[UR6][R6.64] ;  /* 0x0000000606117981 */ /* 0x000ea4000c1e1900 */
[----:B--2---:R-:W-:-:S05]  /*0700*/  FADD R21, -R22, R17 ;  /* 0x0000001116157221 */ /* 0x004fca0000000100 */
[----:B------:R1:W-:Y:S04]  /*0710*/  STG.E desc[UR6][R6.64], R21 ;  /* 0x0000001506007986 */ /* 0x0003e8000c101906 */
[----:B------:R1:W5:Y:S02]  /*0720*/  LDG.E R17, desc[UR6][R8.64] ;  /* 0x0000000608117981 */ /* 0x000364000c1e1900 */
.L_x_3:
[----:B------:R-:W-:Y:S05]  /*0730*/  BSYNC.RECONVERGENT B1 ;  /* 0x0000000000017941 */ /* 0x000fea0003800200 */
.L_x_2:
[----:B0-----:R-:W0:Y:S01]  /*0740*/  LDC.64 R18, c[0x0][0x3b8] ;  /* 0x0000ee00ff127b82 */ /* 0x001e220000000a00 */
[----:B-----5:R-:W-:-:S07]  /*0750*/  IADD3 R17, PT, PT, R17, R16, RZ ;  /* 0x0000001011117210 */ /* 0x020fce0007ffe0ff */
[----:B-1----:R-:W1:Y:S01]  /*0760*/  LDC.64 R20, c[0x0][0x3b0] ;  /* 0x0000ec00ff147b82 */ /* 0x002e620000000a00 */
[----:B0-----:R-:W-:-:S05]  /*0770*/  IMAD.WIDE R18, R17, 0x4, R18 ;  /* 0x0000000411127825 */ /* 0x001fca00078e0212 */
[----:B------:R-:W1:Y:S02]  /*0780*/  LDG.E R17, desc[UR6][R18.64] ;  /* 0x0000000612117981 */ /* 0x000e64000c1e1900 */
[----:B-1----:R-:W-:-:S06]  /*0790*/  IMAD.WIDE R20, R17, 0x4, R20 ;  /* 0x0000000411147825 */ /* 0x002fcc00078e0214 */
[----:B------:R-:W2:Y:S01]  /*07a0*/  LDG.E R21, desc[UR6][R20.64] ;  /* 0x0000000614157981 */ /* 0x000ea2000c1e1900 */
[----:B------:R-:W-:Y:S01]  /*07b0*/  BSSY.RECONVERGENT B1, `(.L_x_4) ;  /* 0x0000030000017945 */ /* 0x000fe20003800200 */
[----:B--2---:R-:W-:-:S13]  /*07c0*/  ISETP.NE.AND P0, PT, R21, R10, PT ;  /* 0x0000000a1500720c */ /* 0x004fda0003f05270 */
[----:B------:R-:W-:Y:S05]  /*07d0*/  @P0 BRA `(.L_x_5) ;  /* 0x0000000000b40947 */ /* 0x000fea0003800000 */
[----:B------:R-:W0:Y:S02]  /*07e0*/  LDC.64 R18, c[0x0][0x3c0] ;  /* 0x0000f000ff127b82 */ /* 0x000e240000000a00 */
[----:B0-----:R-:W-:-:S05]  /*07f0*/  IMAD.WIDE R18, R17, 0x4, R18 ;  /* 0x0000000411127825 */ /* 0x001fca00078e0212 */
[----:B------:R-:W2:Y:S04]  /*0800*/  LDG.E R20, desc[UR6][R18.64+0x4] ;  /* 0x0000040612147981 */ /* 0x000ea8000c1e1900 */
[----:B------:R-:W2:Y:S01]  /*0810*/  LDG.E R17, desc[UR6][R18.64] ;  /* 0x0000000612117981 */ /* 0x000ea2000c1e1900 */
[----:B------:R-:W-:Y:S01]  /*0820*/  BSSY.RECONVERGENT B2, `(.L_x_6) ;  /* 0x0000013000027945 */ /* 0x000fe20003800200 */
[----:B------:R-:W-:Y:S01]  /*0830*/  MOV R22, RZ ;  /* 0x000000ff00167202 */ /* 0x000fe20000000f00 */
[----:B--2---:R-:W-:-:S05]  /*0840*/  IMAD.IADD R24, R20, 0x1, -R17 ;  /* 0x0000000114187824 */ /* 0x004fca00078e0a11 */
[----:B------:R-:W-:-:S13]  /*0850*/  ISETP.GE.AND P0, PT, R24, 0x1, PT ;  /* 0x000000011800780c */ /* 0x000fda0003f06270 */
[----:B------:R-:W-:Y:S05]  /*0860*/  @!P0 BRA `(.L_x_7) ;  /* 0x0000000000388947 */ /* 0x000fea0003800000 */
[----:B------:R-:W0:Y:S01]  /*0870*/  LDC.64 R18, c[0x0][0x3b8] ;  /* 0x0000ee00ff127b82 */ /* 0x000e220000000a00 */
[-C--:B------:R-:W-:Y:S01]  /*0880*/  IADD3 R23, PT, PT, -R20, R17.reuse, RZ ;  /* 0x0000001114177210 */ /* 0x080fe20007ffe1ff */
[----:B------:R-:W-:Y:S01]  /*0890*/  IMAD.MOV.U32 R22, RZ, RZ, RZ ;  /* 0x000000ffff167224 */ /* 0x000fe200078e00ff */
[----:B------:R-:W-:-:S07]  /*08a0*/  MOV R25, R17 ;  /* 0x0000001100197202 */ /* 0x000fce0000000f00 */
.L_x_8:
[----:B0-----:R-:W-:-:S06]  /*08b0*/  IMAD.WIDE R20, R25, 0x4, R18 ;  /* 0x0000000419147825 */ /* 0x001fcc00078e0212 */
[----:B------:R-:W2:Y:S02]  /*08c0*/  LDG.E R21, desc[UR6][R20.64] ;  /* 0x0000000614157981 */ /* 0x000ea4000c1e1900 */
[----:B--2---:R-:W-:-:S13]  /*08d0*/  ISETP.NE.AND P0, PT, R21, R12, PT ;  /* 0x0000000c1500720c */ /* 0x004fda0003f05270 */
[----:B------:R-:W-:Y:S05]  /*08e0*/  @!P0 BRA `(.L_x_7) ;  /* 0x0000000000188947 */ /* 0x000fea0003800000 */
[----:B------:R-:W-:Y:S01]  /*08f0*/  IADD3 R23, PT, PT, R23, 0x1, RZ ;  /* 0x0000000117177810 */ /* 0x000fe20007ffe0ff */
[----:B------:R-:W-:Y:S01]  /*0900*/  VIADD R22, R22, 0x1 ;  /* 0x0000000116167836 */ /* 0x000fe20000000000 */
[----:B------:R-:W-:Y:S02]  /*0910*/  IADD3 R25, PT, PT, R25, 0x1, RZ ;  /* 0x0000000119197810 */ /* 0x000fe40007ffe0ff */
[----:B------:R-:W-:-:S13]  /*0920*/  ISETP.NE.AND P0, PT, R23, RZ, PT ;  /* 0x000000ff1700720c */ /* 0x000fda0003f05270 */
[----:B------:R-:W-:Y:S05]  /*0930*/  @P0 BRA `(.L_x_8) ;  /* 0xfffffffc00dc0947 */ /* 0x000fea000383ffff */
[----:B------:R-:W-:-:S07]  /*0940*/  MOV R22, R24 ;  /* 0x0000001800167202 */ /* 0x000fce0000000f00 */
.L_x_7:
[----:B------:R-:W-:Y:S05]  /*0950*/  BSYNC.RECONVERGENT B2 ;  /* 0x0000000000027941 */ /* 0x000fea0003800200 */
.L_x_6:
[----:B------:R-:W0:Y:S01]  /*0960*/  LDCU UR4, c[0x0][0x3d4] ;  /* 0x00007a80ff0477ac */ /* 0x000e220008000800 */
[----:B------:R-:W1:Y:S01]  /*0970*/  LDC.64 R18, c[0x0][0x398] ;  /* 0x0000e600ff127b82 */ /* 0x000e620000000a00 */
[----:B------:R-:W2:Y:S01]  /*0980*/  LDG.E R23, desc[UR6][R2.64] ;  /* 0x0000000602177981 */ /* 0x000ea2000c1e1900 */
[----:B0-----:R-:W-:-:S04]  /*0990*/  IMAD R22, R13, UR4, R22 ;  /* 0x000000040d167c24 */ /* 0x001fc8000f8e0216 */
[----:B------:R-:W-:-:S04]  /*09a0*/  IMAD.IADD R17, R17, 0x1, R22 ;  /* 0x0000000111117824 */ /* 0x000fc800078e0216 */
[C---:B-1----:R-:W-:Y:S02]  /*09b0*/  IMAD.WIDE R20, R17.reuse, 0x4, R18 ;  /* 0x0000000411147825 */ /* 0x042fe400078e0212 */
[----:B------:R-:W0:Y:S04]  /*09c0*/  LDC.64 R18, c[0x0][0x3a0] ;  /* 0x0000e800ff127b82 */ /* 0x000e280000000a00 */
[----:B------:R-:W2:Y:S01]  /*09d0*/  LDG.E R20, desc[UR6][R20.64] ;  /* 0x0000000614147981 */ /* 0x000ea2000c1e1900 */
[----:B0-----:R-:W-:-:S04]  /*09e0*/  IMAD.WIDE R18, R17, 0x4, R18 ;  /* 0x0000000411127825 */ /* 0x001fc800078e0212 */
[----:B--2---:R-:W-:Y:S02]  /*09f0*/  FADD R25, R20, R23 ;  /* 0x0000001714197221 */ /* 0x004fe40000000000 */
[----:B------:R-:W0:Y:S03]  /*0a00*/  LDC.64 R22, c[0x0][0x3a8] ;  /* 0x0000ea00ff167b82 */ /* 0x000e260000000a00 */
[----:B------:R1:W-:Y:S04]  /*0a10*/  STG.E desc[UR6][R2.64], R25 ;  /* 0x0000001902007986 */ /* 0x0003e8000c101906 */
[----:B------:R-:W2:Y:S04]  /*0a20*/  LDG.E R18, desc[UR6][R18.64] ;  /* 0x0000000612127981 */ /* 0x000ea8000c1e1900 */
[----:B------:R-:W2:Y:S01]  /*0a30*/  LDG.E R27, desc[UR6][R4.64] ;  /* 0x00000006041b7981 */ /* 0x000ea2000c1e1900 */
[----:B0-----:R-:W-:-:S04]  /*0a40*/  IMAD.WIDE R22, R17, 0x4, R22 ;  /* 0x0000000411167825 */ /* 0x001fc800078e0216 */
[----:B--2---:R-:W-:-:S05]  /*0a50*/  FADD R27, R18, R27 ;  /* 0x0000001b121b7221 */ /* 0x004fca0000000000 */
[----:B------:R1:W-:Y:S04]  /*0a60*/  STG.E desc[UR6][R4.64], R27 ;  /* 0x0000001b04007986 */ /* 0x0003e8000c101906 */
[----:B------:R-:W2:Y:S04]  /*0a70*/  LDG.E R22, desc[UR6][R22.64] ;  /* 0x0000000616167981 */ /* 0x000ea8000c1e1900 */
[----:B------:R-:W2:Y:S02]  /*0a80*/  LDG.E R17, desc[UR6][R6.64] ;  /* 0x0000000606117981 */ /* 0x000ea4000c1e1900 */
[----:B--2---:R-:W-:-:S05]  /*0a90*/  FADD R17, R22, R17 ;  /* 0x0000001116117221 */ /* 0x004fca0000000000 */
[----:B------:R1:W-:Y:S02]  /*0aa0*/  STG.E desc[UR6][R6.64], R17 ;  /* 0x0000001106007986 */ /* 0x0003e4000c101906 */
.L_x_5:
[----:B------:R-:W-:Y:S05]  /*0ab0*/  BSYNC.RECONVERGENT B1 ;  /* 0x0000000000017941 */ /* 0x000fea0003800200 */
.L_x_4:
[----:B------:R-:W-:-:S04]  /*0ac0*/  IADD3 R16, PT, PT, R16, 0x1, RZ ;  /* 0x0000000110107810 */ /* 0x000fc80007ffe0ff */
[----:B------:R-:W-:-:S13]  /*0ad0*/  ISETP.NE.AND P0, PT, R16, R14, PT ;  /* 0x0000000e1000720c */ /* 0x000fda0003f05270 */
[----:B------:R-:W-:Y:S05]  /*0ae0*/  @P0 BRA `(.L_x_9) ;  /* 0xfffffff800a80947 */ /* 0x000fea000383ffff */
.L_x_1:
[----:B------:R-:W-:Y:S05]  /*0af0*/  BSYNC.RECONVERGENT B0 ;  /* 0x0000000000007941 */ /* 0x000fea0003800200 */
.L_x_0:
[----:B------:R-:W0:Y:S01]  /*0b00*/  LDCU UR4, c[0x0][0x3dc] ;  /* 0x00007b80ff0477ac */ /* 0x000e220008000800 */
[----:B------:R-:W-:-:S04]  /*0b10*/  IADD3 R0, PT, PT, R11, R0, RZ ;  /* 0x000000000b007210 */ /* 0x000fc80007ffe0ff */
[----:B0-----:R-:W-:-:S13]  /*0b20*/  ISETP.GE.AND P0, PT, R0, UR4, PT ;  /* 0x0000000400007c0c */ /* 0x001fda000bf06270 */
[----:B------:R-:W-:Y:S05]  /*0b30*/  @!P0 BRA `(.L_x_10) ;  /* 0xfffffff4005c8947 */ /* 0x000fea000383ffff */
[----:B------:R-:W-:Y:S05]  /*0b40*/  EXIT ;  /* 0x000000000000794d */ /* 0x000fea0003800000 */
.L_x_11:
[----:B------:R-:W-:-:S00]  /*0b50*/  BRA `(.L_x_11) ;  /* 0xfffffffc00fc7947 */ /* 0x000fc0000383ffff */
[----:B------:R-:W-:-:S00]  /*0b60*/  NOP ;  /* 0x0000000000007918 */ /* 0x000fc00000000000 */
        /* <DEDUP_REMOVED lines=9> */
.L_x_1037:


//--------------------- .text._Z43gpuKernelRadialSphericalHarmonicsBasisDerivIdEvPT_S1_S1_S1_S1_S1_PiS2_S2_iiiiii --------------------------
	.section	.text._Z43gpuKernelRadialSphericalHarmonicsBasisDerivIdEvPT_S1_S1_S1_S1_S1_PiS2_S2_iiiiii,"ax",@progbits
	.align	128
        .global         _Z43gpuKernelRadialSphericalHarmonicsBasisDerivIdEvPT_S1_S1_S1_S1_S1_PiS2_S2_iiiiii
        .type           _Z43gpuKernelRadialSphericalHarmonicsBasisDerivIdEvPT_S1_S1_S1_S1_S1_PiS2_S2_iiiiii,@function
        .size           _Z43gpuKernelRadialSphericalHarmonicsBasisDerivIdEvPT_S1_S1_S1_S1_S1_PiS2_S2_iiiiii,(.L_x_1038 - _Z43gpuKernelRadialSphericalHarmonicsBasisDerivIdEvPT_S1_S1_S1_S1_S1_PiS2_S2_iiiiii)
        .other          _Z43gpuKernelRadialSphericalHarmonicsBasisDerivIdEvPT_S1_S1_S1_S1_S1_PiS2_S2_iiiiii,@"STO_CUDA_ENTRY STV_DEFAULT"
_Z43gpuKernelRadialSphericalHarmonicsBasisDerivIdEvPT_S1_S1_S1_S1_S1_PiS2_S2_iiiiii:
.text._Z43gpuKernelRadialSphericalHarmonicsBasisDerivIdEvPT_S1_S1_S1_S1_S1_PiS2_S2_iiiiii:
        /* <DEDUP_REMOVED lines=11> */
.L_x_22:
[----:B------:R-:W0:Y:S01]  /*00b0*/  LDC R5, c[0x0][0x3d8] ;  /* 0x0000f600ff057b82 */ /* 0x000e220000000800 */
[----:B------:R-:W2:Y:S07]  /*00c0*/  LDCU UR4, c[0x0][0x3d0] ;  /* 0x00007a00ff0477ac */ /* 0x000eae0008000800 */
[----:B------:R-:W3:Y:S08]  /*00d0*/  LDC R7, c[0x0][0x3cc] ;  /* 0x0000f300ff077b82 */ /* 0x000ef00000000800 */
[----:B-1----:R-:W4:Y:S01]  /*00e0*/  LDC.64 R14, c[0x0][0x380] ;  /* 0x0000e000ff0e7b82 */ /* 0x002f220000000a00 */
[----:B0-----:R-:W-:-:S04]  /*00f0*/  IABS R11, R5 ;  /* 0x00000005000b7213 */ /* 0x001fc80000000000 */
[----:B------:R-:W0:Y:S08]  /*0100*/  I2F.RP R2, R11 ;  /* 0x0000000b00027306 */ /* 0x000e300000209400 */
[----:B0-----:R-:W0:Y:S02]  /*0110*/  MUFU.RCP R2, R2 ;  /* 0x0000000200027308 */ /* 0x001e240000001000 */
[----:B0-----:R-:W-:-:S06]  /*0120*/  IADD3 R8, PT, PT, R2, 0xffffffe, RZ ;  /* 0x0ffffffe02087810 */ /* 0x001fcc0007ffe0ff */
[----:B------:R0:W5:Y:S02]  /*0130*/  F2I.FTZ.U32.TRUNC.NTZ R9, R8 ;  /* 0x0000000800097305 */ /* 0x000164000021f000 */
[----:B0-----:R-:W-:Y:S02]  /*0140*/  HFMA2 R8, -RZ, RZ, 0, 0 ;  /* 0x00000000ff087431 */ /* 0x001fe400000001ff */
[----:B-----5:R-:W-:-:S04]  /*0150*/  IMAD.MOV R4, RZ, RZ, -R9 ;  /* 0x000000ffff047224 */ /* 0x020fc800078e0a09 */
[----:B------:R-:W-:Y:S01]  /*0160*/  IMAD R13, R4, R11, RZ ;  /* 0x0000000b040d7224 */ /* 0x000fe200078e02ff */
[----:B------:R-:W-:-:S03]  /*0170*/  IABS R4, R0 ;  /* 0x0000000000047213 */ /* 0x000fc60000000000 */
[----:B------:R-:W-:Y:S01]  /*0180*/  IMAD.HI.U32 R9, R9, R13, R8 ;  /* 0x0000000d09097227 */ /* 0x000fe200078e0008 */
[----:B---3--:R-:W-:-:S04]  /*0190*/  IABS R13, R7 ;  /* 0x00000007000d7213 */ /* 0x008fc80000000000 */
[----:B------:R-:W0:Y:S01]  /*01a0*/  I2F.RP R6, R13 ;  /* 0x0000000d00067306 */ /* 0x000e220000209400 */
[----:B------:R-:W-:-:S04]  /*01b0*/  IMAD.HI.U32 R2, R9, R4, RZ ;  /* 0x0000000409027227 */ /* 0x000fc800078e00ff */
[----:B------:R-:W-:-:S04]  /*01c0*/  IMAD.MOV R8, RZ, RZ, -R2 ;  /* 0x000000ffff087224 */ /* 0x000fc800078e0a02 */
[----:B------:R-:W-:-:S05]  /*01d0*/  IMAD R4, R11, R8, R4 ;  /* 0x000000080b047224 */ /* 0x000fca00078e0204 */
[----:B------:R-:W-:Y:S01]  /*01e0*/  ISETP.GT.U32.AND P2, PT, R11, R4, PT ;  /* 0x000000040b00720c */ /* 0x000fe20003f44070 */
[----:B0-----:R-:W0:-:S12]  /*01f0*/  MUFU.RCP R6, R6 ;  /* 0x0000000600067308 */ /* 0x001e180000001000 */
[-C--:B------:R-:W-:Y:S02]  /*0200*/  @!P2 IADD3 R4, PT, PT, R4, -R11.reuse, RZ ;  /* 0x8000000b0404a210 */ /* 0x080fe40007ffe0ff */
[----:B------:R-:W-:Y:S02]  /*0210*/  @!P2 IADD3 R2, PT, PT, R2, 0x1, RZ ;  /* 0x000000010202a810 */ /* 0x000fe40007ffe0ff */
[----:B------:R-:W-:Y:S01]  /*0220*/  ISETP.GE.U32.AND P0, PT, R4, R11, PT ;  /* 0x0000000b0400720c */ /* 0x000fe20003f06070 */
[----:B0-----:R-:W-:Y:S01]  /*0230*/  VIADD R8, R6, 0xffffffe ;  /* 0x0ffffffe06087836 */ /* 0x001fe20000000000 */
[----:B------:R-:W-:Y:S01]  /*0240*/  LOP3.LUT R4, R0, R5, RZ, 0x3c, !PT ;  /* 0x0000000500047212 */ /* 0x000fe200078e3cff */
[----:B------:R-:W0:Y:S01]  /*0250*/  LDC.64 R10, c[0x0][0x390] ;  /* 0x0000e400ff0a7b82 */ /* 0x000e220000000a00 */
[----:B------:R-:W-:Y:S01]  /*0260*/  ISETP.NE.AND P2, PT, R5, RZ, PT ;  /* 0x000000ff0500720c */ /* 0x000fe20003f45270 */
[----:B------:R3:W5:Y:S01]  /*0270*/  F2I.FTZ.U32.TRUNC.NTZ R9, R8 ;  /* 0x0000000800097305 */ /* 0x000762000021f000 */
[----:B------:R-:W-:-:S07]  /*0280*/  ISETP.GE.AND P1, PT, R4, RZ, PT ;  /* 0x000000ff0400720c */ /* 0x000fce0003f26270 */
[----:B------:R-:W-:Y:S02]  /*0290*/  @P0 VIADD R2, R2, 0x1 ;  /* 0x0000000102020836 */ /* 0x000fe40000000000 */
[----:B---3--:R-:W-:-:S04]  /*02a0*/  IMAD.MOV.U32 R8, RZ, RZ, RZ ;  /* 0x000000ffff087224 */ /* 0x008fc800078e00ff */
[----:B------:R-:W-:Y:S01]  /*02b0*/  @!P1 IADD3 R2, PT, PT, -R2, RZ, RZ ;  /* 0x000000ff02029210 */ /* 0x000fe20007ffe1ff */
[----:B-----5:R-:W-:Y:S01]  /*02c0*/  IMAD.MOV R6, RZ, RZ, -R9 ;  /* 0x000000ffff067224 */ /* 0x020fe200078e0a09 */
[----:B------:R-:W-:-:S04]  /*02d0*/  @!P2 LOP3.LUT R2, RZ, R5, RZ, 0x33, !PT ;  /* 0x00000005ff02a212 */ /* 0x000fc800078e33ff */
[----:B------:R-:W-:-:S05]  /*02e0*/  IADD3 R4, PT, PT, -R2, RZ, RZ ;  /* 0x000000ff02047210 */ /* 0x000fca0007ffe1ff */
[----:B------:R-:W-:Y:S02]  /*02f0*/  IMAD R16, R5, R4, R0 ;  /* 0x0000000405107224 */ /* 0x000fe400078e0200 */
[----:B------:R-:W-:-:S03]  /*0300*/  IMAD R5, R6, R13, RZ ;  /* 0x0000000d06057224 */ /* 0x000fc600078e02ff */
[----:B------:R-:W-:Y:S01]  /*0310*/  IABS R4, R16 ;  /* 0x0000001000047213 */ /* 0x000fe20000000000 */
[----:B------:R-:W-:-:S06]  /*0320*/  IMAD.HI.U32 R8, R9, R5, R8 ;  /* 0x0000000509087227 */ /* 0x000fcc00078e0008 */
[----:B------:R-:W-:Y:S02]  /*0330*/  IMAD.HI.U32 R5, R8, R4, RZ ;  /* 0x0000000408057227 */ /* 0x000fe400078e00ff */
[----:B------:R-:W3:Y:S03]  /*0340*/  LDC.64 R8, c[0x0][0x3c0] ;  /* 0x0000f000ff087b82 */ /* 0x000ee60000000a00 */
[----:B------:R-:W-:-:S05]  /*0350*/  IADD3 R6, PT, PT, -R5, RZ, RZ ;  /* 0x000000ff05067210 */ /* 0x000fca0007ffe1ff */
[----:B------:R-:W-:-:S05]  /*0360*/  IMAD R4, R13, R6, R4 ;  /* 0x000000060d047224 */ /* 0x000fca00078e0204 */
        /* <DEDUP_REMOVED lines=8> */
[----:B------:R-:W-:-:S06]  /*03f0*/  @P0 VIADD R5, R5, 0x1 ;  /* 0x0000000105050836 */ /* 0x000fcc0000000000 */
[----:B------:R-:W-:Y:S02]  /*0400*/  @!P1 IADD3 R5, PT, PT, -R5, RZ, RZ ;  /* 0x000000ff05059210 */ /* 0x000fe40007ffe1ff */
[----:B------:R-:W-:-:S05]  /*0410*/  @!P2 LOP3.LUT R5, RZ, R7, RZ, 0x33, !PT ;  /* 0x00000007ff05a212 */ /* 0x000fca00078e33ff */
[--C-:B------:R-:W-:Y:S02]  /*0420*/  IMAD.MOV R4, RZ, RZ, -R5.reuse ;  /* 0x000000ffff047224 */ /* 0x100fe400078e0a05 */
[----:B--2---:R-:W-:Y:S02]  /*0430*/  IMAD R6, R2, UR4, R5 ;  /* 0x0000000402067c24 */ /* 0x004fe4000f8e0205 */
[----:B------:R-:W-:-:S04]  /*0440*/  IMAD R4, R7, R4, R16 ;  /* 0x0000000407047224 */ /* 0x000fc800078e0210 */
[----:B------:R-:W-:Y:S02]  /*0450*/  IMAD R7, R6, R7, R4 ;  /* 0x0000000706077224 */ /* 0x000fe400078e0204 */
[----:B---3--:R-:W-:-:S04]  /*0460*/  IMAD.WIDE R8, R4, 0x4, R8 ;  /* 0x0000000404087825 */ /* 0x008fc800078e0208 */
[----:B----4-:R-:W-:-:S04]  /*0470*/  IMAD.WIDE R14, R7, 0x8, R14 ;  /* 0x00000008070e7825 */ /* 0x010fc800078e020e */
[C---:B-----5:R-:W-:Y:S01]  /*0480*/  IMAD.WIDE R12, R7.reuse, 0x8, R12 ;  /* 0x00000008070c7825 */ /* 0x060fe200078e020c */
[----:B-1----:R1:W-:Y:S03]  /*0490*/  STG.E.64 desc[UR6][R14.64], RZ ;  /* 0x000000ff0e007986 */ /* 0x0023e6000c101b06 */
[----:B0-----:R-:W-:Y:S01]  /*04a0*/  IMAD.WIDE R10, R7, 0x8, R10 ;  /* 0x00000008070a7825 */ /* 0x001fe200078e020a */
[----:B------:R1:W-:Y:S04]  /*04b0*/  STG.E.64 desc[UR6][R12.64], RZ ;  /* 0x000000ff0c007986 */ /* 0x0003e8000c101b06 */
[----:B------:R1:W-:Y:S04]  /*04c0*/  STG.E.64 desc[UR6][R10.64], RZ ;  /* 0x000000ff0a007986 */ /* 0x0003e8000c101b06 */
        /* <DEDUP_REMOVED lines=12> */
.L_x_21:
[----:B-1---5:R1:W5:Y:S01]  /*0590*/  LDG.E R23, desc[UR6][R8.64] ;  /* 0x0000000608177981 */ /* 0x022362000c1e1900 */
[----:B------:R-:W-:Y:S01]  /*05a0*/  ISETP.NE.AND P0, PT, R7, R2, PT ;  /* 0x000000020700720c */ /* 0x000fe20003f05270 */
[----:B------:R-:W-:-:S12]  /*05b0*/  BSSY.RECONVERGENT B1, `(.L_x_14) ;  /* 0x0000018000017945 */ /* 0x000fd80003800200 */
[----:B-1----:R-:W-:Y:S05]  /*05c0*/  @P0 BRA `(.L_x_15) ;  /* 0x0000000000580947 */ /* 0x002fea0003800000 */
[----:B------:R-:W0:Y:S01]  /*05d0*/  LDCU UR4, c[0x0][0x3d4] ;  /* 0x00007a80ff0477ac */ /* 0x000e220008000800 */
[----:B------:R-:W1:Y:S01]  /*05e0*/  LDC.64 R26, c[0x0][0x398] ;  /* 0x0000e600ff1a7b82 */ /* 0x000e620000000a00 */
[----:B------:R-:W2:Y:S07]  /*05f0*/  LDG.E.64 R24, desc[UR6][R14.64] ;  /* 0x000000060e187981 */ /* 0x000eae000c1e1b00 */
[----:B------:R-:W3:Y:S08]  /*0600*/  LDC.64 R20, c[0x0][0x3a0] ;  /* 0x0000e800ff147b82 */ /* 0x000ef00000000a00 */
[----:B------:R-:W4:Y:S01]  /*0610*/  LDC.64 R18, c[0x0][0x3a8] ;  /* 0x0000ea00ff127b82 */ /* 0x000f220000000a00 */
[----:B0-----:R-:W-:-:S05]  /*0620*/  IMAD R16, R5, UR4, R22 ;  /* 0x0000000405107c24 */ /* 0x001fca000f8e0216 */
[----:B-----5:R-:W-:-:S05]  /*0630*/  IADD3 R23, PT, PT, R23, R16, RZ ;  /* 0x0000001017177210 */ /* 0x020fca0007ffe0ff */
[----:B-1----:R-:W-:-:S05]  /*0640*/  IMAD.WIDE R26, R23, 0x8, R26 ;  /* 0x00000008171a7825 */ /* 0x002fca00078e021a */
[----:B------:R-:W2:Y:S01]  /*0650*/  LDG.E.64 R16, desc[UR6][R26.64] ;  /* 0x000000061a107981 */ /* 0x000ea2000c1e1b00 */
[----:B---3--:R-:W-:Y:S01]  /*0660*/  IMAD.WIDE R20, R23, 0x8, R20 ;  /* 0x0000000817147825 */ /* 0x008fe200078e0214 */
[----:B--2---:R-:W-:-:S07]  /*0670*/  DADD R24, -R16, R24 ;  /* 0x0000000010187229 */ /* 0x004fce0000000118 */
[----:B------:R1:W-:Y:S04]  /*0680*/  STG.E.64 desc[UR6][R14.64], R24 ;  /* 0x000000180e007986 */ /* 0x0003e8000c101b06 */
[----:B------:R-:W2:Y:S04]  /*0690*/  LDG.E.64 R16, desc[UR6][R12.64] ;  /* 0x000000060c107981 */ /* 0x000ea8000c1e1b00 */
[----:B------:R-:W2:Y:S01]  /*06a0*/  LDG.E.64 R20, desc[UR6][R20.64] ;  /* 0x0000000614147981 */ /* 0x000ea2000c1e1b00 */
[----:B----4-:R-:W-:Y:S01]  /*06b0*/  IMAD.WIDE R18, R23, 0x8, R18 ;  /* 0x0000000817127825 */ /* 0x010fe200078e0212 */
[----:B--2---:R-:W-:-:S07]  /*06c0*/  DADD R16, -R20, R16 ;  /* 0x0000000014107229 */ /* 0x004fce0000000110 */
[----:B------:R1:W-:Y:S04]  /*06d0*/  STG.E.64 desc[UR6][R12.64], R16 ;  /* 0x000000100c007986 */ /* 0x0003e8000c101b06 */
[----:B------:R-:W2:Y:S04]  /*06e0*/  LDG.E.64 R26, desc[UR6][R10.64] ;  /* 0x000000060a1a7981 */ /* 0x000ea8000c1e1b00 */
[----:B------:R-:W2:Y:S02]  /*06f0*/  LDG.E.64 R18, desc[UR6][R18.64] ;  /* 0x0000000612127981 */ /* 0x000ea4000c1e1b00 */
[----:B--2---:R-:W-:-:S07]  /*0700*/  DADD R26, -R18, R26 ;  /* 0x00000000121a7229 */ /* 0x004fce000000011a */
[----:B------:R1:W-:Y:S04]  /*0710*/  STG.E.64 desc[UR6][R10.64], R26 ;  /* 0x0000001a0a007986 */ /* 0x0003e8000c101b06 */
[----:B------:R1:W5:Y:S02]  /*0720*/  LDG.E R23, desc[UR6][R8.64] ;  /* 0x0000000608177981 */ /* 0x000364000c1e1900 */
.L_x_15:
[----:B------:R-:W-:Y:S05]  /*0730*/  BSYNC.RECONVERGENT B1 ;  /* 0x0000000000017941 */ /* 0x000fea0003800200 */
.L_x_14:
[----:B01----:R-:W0:Y:S01]  /*0740*/  LDC.64 R16, c[0x0][0x3b8] ;  /* 0x0000ee00ff107b82 */ /* 0x003e220000000a00 */
[----:B-----5:R-:W-:-:S07]  /*0750*/  IMAD.IADD R23, R23, 0x1, R22 ;  /* 0x0000000117177824 */ /* 0x020fce00078e0216 */
[----:B------:R-:W1:Y:S01]  /*0760*/  LDC.64 R18, c[0x0][0x3b0] ;  /* 0x0000ec00ff127b82 */ /* 0x000e620000000a00 */
        /* <DEDUP_REMOVED lines=12> */
[----:B------:R-:W-:Y:S01]  /*0830*/  IMAD.MOV.U32 R20, RZ, RZ, RZ ;  /* 0x000000ffff147224 */ /* 0x000fe200078e00ff */
[----:B--2---:R-:W-:-:S04]  /*0840*/  IADD3 R24, PT, PT, R18, -R23, RZ ;  /* 0x8000001712187210 */ /* 0x004fc80007ffe0ff */
[----:B------:R-:W-:-:S13]  /*0850*/  ISETP.GE.AND P0, PT, R24, 0x1, PT ;  /* 0x000000011800780c */ /* 0x000fda0003f06270 */
[----:B------:R-:W-:Y:S05]  /*0860*/  @!P0 BRA `(.L_x_19) ;  /* 0x0000000000388947 */ /* 0x000fea0003800000 */
[----:B------:R-:W0:Y:S01]  /*0870*/  LDC.64 R16, c[0x0][0x3b8] ;  /* 0x0000ee00ff107b82 */ /* 0x000e220000000a00 */
[-C--:B------:R-:W-:Y:S01]  /*0880*/  IADD3 R21, PT, PT, -R18, R23.reuse, RZ ;  /* 0x0000001712157210 */ /* 0x080fe20007ffe1ff */
[----:B------:R-:W-:Y:S01]  /*0890*/  IMAD.MOV.U32 R20, RZ, RZ, RZ ;  /* 0x000000ffff147224 */ /* 0x000fe200078e00ff */
[----:B------:R-:W-:-:S07]  /*08a0*/  MOV R25, R23 ;  /* 0x0000001700197202 */ /* 0x000fce0000000f00 */
.L_x_20:
[----:B0-----:R-:W-:-:S06]  /*08b0*/  IMAD.WIDE R18, R25, 0x4, R16 ;  /* 0x0000000419127825 */ /* 0x001fcc00078e0210 */
[----:B------:R-:W2:Y:S02]  /*08c0*/  LDG.E R19, desc[UR6][R18.64] ;  /* 0x0000000612137981 */ /* 0x000ea4000c1e1900 */
[----:B--2---:R-:W-:-:S13]  /*08d0*/  ISETP.NE.AND P0, PT, R19, R4, PT ;  /* 0x000000041300720c */ /* 0x004fda0003f05270 */
[----:B------:R-:W-:Y:S05]  /*08e0*/  @!P0 BRA `(.L_x_19) ;  /* 0x0000000000188947 */ /* 0x000fea0003800000 */
[----:B------:R-:W-:Y:S01]  /*08f0*/  VIADD R21, R21, 0x1 ;  /* 0x0000000115157836 */ /* 0x000fe20000000000 */
[----:B------:R-:W-:Y:S01]  /*0900*/  IADD3 R20, PT, PT, R20, 0x1, RZ ;  /* 0x0000000114147810 */ /* 0x000fe20007ffe0ff */
[----:B------:R-:W-:-:S03]  /*0910*/  VIADD R25, R25, 0x1 ;  /* 0x0000000119197836 */ /* 0x000fc60000000000 */
[----:B------:R-:W-:-:S13]  /*0920*/  ISETP.NE.AND P0, PT, R21, RZ, PT ;  /* 0x000000ff1500720c */ /* 0x000fda0003f05270 */
[----:B------:R-:W-:Y:S05]  /*0930*/  @P0 BRA `(.L_x_20) ;  /* 0xfffffffc00dc0947 */ /* 0x000fea000383ffff */
[----:B------:R-:W-:-:S07]  /*0940*/  MOV R20, R24 ;  /* 0x0000001800147202 */ /* 0x000fce0000000f00 */
.L_x_19:
[----:B------:R-:W-:Y:S05]  /*0950*/  BSYNC.RECONVERGENT B2 ;  /* 0x0000000000027941 */ /* 0x000fea0003800200 */
.L_x_18:
[----:B------:R-:W0:Y:S01]  /*0960*/  LDCU UR4, c[0x0][0x3d4] ;  /* 0x00007a80ff0477ac */ /* 0x000e220008000800 */
[----:B------:R-:W1:Y:S01]  /*0970*/  LDC.64 R26, c[0x0][0x398] ;  /* 0x0000e600ff1a7b82 */ /* 0x000e620000000a00 */
[----:B------:R-:W2:Y:S07]  /*0980*/  LDG.E.64 R24, desc[UR6][R14.64] ;  /* 0x000000060e187981 */ /* 0x000eae000c1e1b00 */
[----:B------:R-:W3:Y:S01]  /*0990*/  LDC.64 R18, c[0x0][0x3a0] ;  /* 0x0000e800ff127b82 */ /* 0x000ee20000000a00 */
[----:B0-----:R-:W-:-:S04]  /*09a0*/  IMAD R20, R5, UR4, R20 ;  /* 0x0000000405147c24 */ /* 0x001fc8000f8e0214 */
[----:B------:R-:W-:-:S03]  /*09b0*/  IMAD.IADD R23, R23, 0x1, R20 ;  /* 0x0000000117177824 */ /* 0x000fc600078e0214 */
[----:B------:R-:W0:Y:S01]  /*09c0*/  LDC.64 R20, c[0x0][0x3a8] ;  /* 0x0000ea00ff147b82 */ /* 0x000e220000000a00 */
[----:B-1----:R-:W-:-:S05]  /*09d0*/  IMAD.WIDE R26, R23, 0x8, R26 ;  /* 0x00000008171a7825 */ /* 0x002fca00078e021a */
[----:B------:R-:W2:Y:S01]  /*09e0*/  LDG.E.64 R16, desc[UR6][R26.64] ;  /* 0x000000061a107981 */ /* 0x000ea2000c1e1b00 */
[----:B---3--:R-:W-:Y:S01]  /*09f0*/  IMAD.WIDE R18, R23, 0x8, R18 ;  /* 0x0000000817127825 */ /* 0x008fe200078e0212 */
[----:B--2---:R-:W-:-:S07]  /*0a00*/  DADD R24, R16, R24 ;  /* 0x0000000010187229 */ /* 0x004fce0000000018 */
[----:B------:R1:W-:Y:S04]  /*0a10*/  STG.E.64 desc[UR6][R14.64], R24 ;  /* 0x000000180e007986 */ /* 0x0003e8000c101b06 */
[----:B------:R-:W2:Y:S04]  /*0a20*/  LDG.E.64 R16, desc[UR6][R12.64] ;  /* 0x000000060c107981 */ /* 0x000ea8000c1e1b00 */
[----:B------:R-:W2:Y:S01]  /*0a30*/  LDG.E.64 R18, desc[UR6][R18.64] ;  /* 0x0000000612127981 */ /* 0x000ea2000c1e1b00 */
[----:B0-----:R-:W-:Y:S01]  /*0a40*/  IMAD.WIDE R20, R23, 0x8, R20 ;  /* 0x0000000817147825 */ /* 0x001fe200078e0214 */
[----:B--2---:R-:W-:-:S07]  /*0a50*/  DADD R16, R18, R16 ;  /* 0x0000000012107229 */ /* 0x004fce0000000010 */
[----:B------:R1:W-:Y:S04]  /*0a60*/  STG.E.64 desc[UR6][R12.64], R16 ;  /* 0x000000100c007986 */ /* 0x0003e8000c101b06 */
[----:B------:R-:W2:Y:S04]  /*0a70*/  LDG.E.64 R26, desc[UR6][R10.64] ;  /* 0x000000060a1a7981 */ /* 0x000ea8000c1e1b00 */
[----:B------:R-:W2:Y:S02]  /*0a80*/  LDG.E.64 R20, desc[UR6][R20.64] ;  /* 0x0000000614147981 */ /* 0x000ea4000c1e1b00 */
[----:B--2---:R-:W-:-:S07]  /*0a90*/  DADD R26, R20, R26 ;  /* 0x00000000141a7229 */ /* 0x004fce000000001a */
[----:B------:R1:W-:Y:S04]  /*0aa0*/  STG.E.64 desc[UR6][R10.64], R26 ;  /* 0x0000001a0a007986 */ /* 0x0003e8000c101b06 */
.L_x_17:
[----:B------:R-:W-:Y:S05]  /*0ab0*/  BSYNC.RECONVERGENT B1 ;  /* 0x0000000000017941 */ /* 0x000fea0003800200 */
.L_x_16:
[----:B------:R-:W-:-:S04]  /*0ac0*/  IADD3 R22, PT, PT, R22, 0x1, RZ ;  /* 0x0000000116167810 */ /* 0x000fc80007ffe0ff */
[----:B------:R-:W-:-:S13]  /*0ad0*/  ISETP.NE.AND P0, PT, R22, R6, PT ;  /* 0x000000061600720c */ /* 0x000fda0003f05270 */
[----:B------:R-:W-:Y:S05]  /*0ae0*/  @P0 BRA `(.L_x_21) ;  /* 0xfffffff800a80947 */ /* 0x000fea000383ffff */
.L_x_13:
[----:B------:R-:W-:Y:S05]  /*0af0*/  BSYNC.RECONVERGENT B0 ;  /* 0x0000000000007941 */ /* 0x000fea0003800200 */
.L_x_12:
[----:B------:R-:W0:Y:S01]  /*0b00*/  LDCU UR4, c[0x0][0x3dc] ;  /* 0x00007b80ff0477ac */ /* 0x000e220008000800 */
[----:B------:R-:W-:-:S04]  /*0b10*/  IADD3 R0, PT, PT, R3, R0, RZ ;  /* 0x0000000003007210 */ /* 0x000fc80007ffe0ff */
[----:B0-----:R-:W-:-:S13]  /*0b20*/  ISETP.GE.AND P0, PT, R0, UR4, PT ;  /* 0x0000000400007c0c */ /* 0x001fda000bf06270 */
[----:B------:R-:W-:Y:S05]  /*0b30*/  @!P0 BRA `(.L_x_22) ;  /* 0xfffffff4005c8947 */ /* 0x000fea000383ffff */
[----:B------:R-:W-:Y:S05]  /*0b40*/  EXIT ;  /* 0x000000000000794d */ /* 0x000fea0003800000 */
.L_x_23:
        /* <DEDUP_REMOVED lines=11> */
.L_x_1038:


//--------------------- .text._Z38gpuKernelRadialSphericalHarmonicsBasisIfEvPT_S1_Piiiii --------------------------
	.section	.text._Z38gpuKernelRadialSphericalHarmonicsBasisIfEvPT_S1_Piiiii,"ax",@progbits
	.align	128
        .global         _Z38gpuKernelRadialSphericalHarmonicsBasisIfEvPT_S1_Piiiii
        .type           _Z38gpuKernelRadialSphericalHarmonicsBasisIfEvPT_S1_Piiiii,@function
        .size           _Z38gpuKernelRadialSphericalHarmonicsBasisIfEvPT_S1_Piiiii,(.L_x_1039 - _Z38gpuKernelRadialSphericalHarmonicsBasisIfEvPT_S1_Piiiii)
        .other          _Z38gpuKernelRadialSphericalHarmonicsBasisIfEvPT_S1_Piiiii,@"STO_CUDA_ENTRY STV_DEFAULT"
_Z38gpuKernelRadialSphericalHarmonicsBasisIfEvPT_S1_Piiiii:
.text._Z38gpuKernelRadialSphericalHarmonicsBasisIfEvPT_S1_Piiiii:
        /* <DEDUP_REMOVED lines=9> */
[----:B------:R-:W1:Y:S01]  /*0090*/  LDCU UR5, c[0x0][0x370] ;  /* 0x00006e00ff0577ac */ /* 0x000e620008000800 */
[----:B------:R-:W2:Y:S01]  /*00a0*/  LDCU.64 UR12, c[0x0][0x358] ;  /* 0x00006b00ff0c77ac */ /* 0x000ea20008000a00 */
[----:B0-----:R-:W-:Y:S01]  /*00b0*/  UISETP.GT.AND UP0, UPT, UR4, URZ, UPT ;  /* 0x000000ff0400728c */ /* 0x001fe2000bf04270 */
[----:B-1----:R-:W-:-:S08]  /*00c0*/  IMAD R0, R0, UR5, RZ ;  /* 0x0000000500007c24 */ /* 0x002fd0000f8e02ff */
[----:B--2---:R-:W-:Y:S05]  /*00d0*/  BRA.U UP0, `(.L_x_24) ;  /* 0x00000001001c7547 */ /* 0x004fea000b800000 */
[----:B------:R-:W0:Y:S02]  /*00e0*/  LDC.64 R6, c[0x0][0x380] ;  /* 0x0000e000ff067b82 */ /* 0x000e240000000a00 */
.L_x_25:
[----:B0-----:R-:W-:-:S04]  /*00f0*/  IMAD.WIDE R2, R5, 0x4, R6 ;  /* 0x0000000405027825 */ /* 0x001fc800078e0206 */
[----:B------:R-:W-:Y:S01]  /*0100*/  IMAD.IADD R5, R0, 0x1, R5 ;  /* 0x0000000100057824 */ /* 0x000fe200078e0205 */
[----:B------:R1:W-:Y:S04]  /*0110*/  STG.E desc[UR12][R2.64], RZ ;  /* 0x000000ff02007986 */ /* 0x0003e8000c10190c */
[----:B------:R-:W-:-:S13]  /*0120*/  ISETP.GE.AND P0, PT, R5, UR6, PT ;  /* 0x0000000605007c0c */ /* 0x000fda000bf06270 */
[----:B-1----:R-:W-:Y:S05]  /*0130*/  @!P0 BRA `(.L_x_25) ;  /* 0xfffffffc00ec8947 */ /* 0x002fea000383ffff */
[----:B------:R-:W-:Y:S05]  /*0140*/  EXIT ;  /* 0x000000000000794d */ /* 0x000fea0003800000 */
.L_x_24:
[----:B------:R-:W0:Y:S01]  /*0150*/  LDCU.64 UR6, c[0x0][0x390] ;  /* 0x00007200ff0677ac */ /* 0x000e220008000a00 */
[----:B------:R-:W-:Y:S02]  /*0160*/  ULOP3.LUT UR8, UR4, 0x7, URZ, 0xc0, !UPT ;  /* 0x0000000704087892 */ /* 0x000fe4000f8ec0ff */
[----:B------:R-:W-:Y:S02]  /*0170*/  ULOP3.LUT UR10, UR4, 0x7ffffff8, URZ, 0xc0, !UPT ;  /* 0x7ffffff8040a7892 */ /* 0x000fe4000f8ec0ff */
[----:B------:R-:W-:Y:S02]  /*0180*/  UIADD3 UR9, UPT, UPT, UR8, -0x1, URZ ;  /* 0xffffffff08097890 */ /* 0x000fe4000fffe0ff */
[----:B------:R-:W-:Y:S02]  /*0190*/  ULOP3.LUT UR4, UR4, 0x3, URZ, 0xc0, !UPT ;  /* 0x0000000304047892 */ /* 0x000fe4000f8ec0ff */
[----:B0-----:R-:W-:-:S04]  /*01a0*/  UIADD3 UR5, UP0, UPT, UR6, 0x10, URZ ;  /* 0x0000001006057890 */ /* 0x001fc8000ff1e0ff */
[----:B------:R-:W-:Y:S02]  /*01b0*/  UIADD3.X UR6, UPT, UPT, URZ, UR7, URZ, UP0, !UPT ;  /* 0x00000007ff067290 */ /* 0x000fe400087fe4ff */
[----:B------:R-:W-:Y:S02]  /*01c0*/  UIADD3 UR7, UPT, UPT, -UR10, URZ, URZ ;  /* 0x000000ff0a077290 */ /* 0x000fe4000fffe1ff */
[----:B------:R-:W-:-:S11]  /*01d0*/  UISETP.GE.U32.AND UP0, UPT, UR9, 0x3, UPT ;  /* 0x000000030900788c */ /* 0x000fd6000bf06070 */
.L_x_34:
[----:B0-----:R-:W0:Y:S01]  /*01e0*/  LDC R8, c[0x0][0x3a0] ;  /* 0x0000e800ff087b82 */ /* 0x001e220000000800 */
[----:B-1----:R-:W1:Y:S02]  /*01f0*/  LDCU UR9, c[0x0][0x39c] ;  /* 0x00007380ff0977ac */ /* 0x002e640008000800 */
[----:B-1----:R-:W-:Y:S01]  /*0200*/  UISETP.GE.U32.AND UP1, UPT, UR9, 0x8, UPT ;  /* 0x000000080900788c */ /* 0x002fe2000bf26070 */
[----:B0-2---:R-:W-:-:S04]  /*0210*/  IABS R7, R8 ;  /* 0x0000000800077213 */ /* 0x005fc80000000000 */
[----:B------:R-:W0:Y:S08]  /*0220*/  I2F.RP R4, R7 ;  /* 0x0000000700047306 */ /* 0x000e300000209400 */
[----:B0-----:R-:W0:Y:S02]  /*0230*/  MUFU.RCP R4, R4 ;  /* 0x0000000400047308 */ /* 0x001e240000001000 */
[----:B0-----:R-:W-:-:S06]  /*0240*/  VIADD R2, R4, 0xffffffe ;  /* 0x0ffffffe04027836 */ /* 0x001fcc0000000000 */
[----:B------:R0:W1:Y:S02]  /*0250*/  F2I.FTZ.U32.TRUNC.NTZ R3, R2 ;  /* 0x0000000200037305 */ /* 0x000064000021f000 */
[----:B0-----:R-:W-:Y:S01]  /*0260*/  IMAD.MOV.U32 R2, RZ, RZ, RZ ;  /* 0x000000ffff027224 */ /* 0x001fe200078e00ff */
[----:B-1----:R-:W-:-:S05]  /*0270*/  IADD3 R6, PT, PT, RZ, -R3, RZ ;  /* 0x80000003ff067210 */ /* 0x002fca0007ffe0ff */
[----:B------:R-:W-:Y:S01]  /*0280*/  IMAD R9, R6, R7, RZ ;  /* 0x0000000706097224 */ /* 0x000fe200078e02ff */
[----:B------:R-:W-:-:S03]  /*0290*/  IABS R6, R5 ;  /* 0x0000000500067213 */ /* 0x000fc60000000000 */
[----:B------:R-:W-:-:S04]  /*02a0*/  IMAD.HI.U32 R3, R3, R9, R2 ;  /* 0x0000000903037227 */ /* 0x000fc800078e0002 */
[----:B------:R-:W-:Y:S02]  /*02b0*/  HFMA2 R9, -RZ, RZ, 0, 0 ;  /* 0x00000000ff097431 */ /* 0x000fe400000001ff */
[----:B------:R-:W-:-:S04]  /*02c0*/  IMAD.HI.U32 R4, R3, R6, RZ ;  /* 0x0000000603047227 */ /* 0x000fc800078e00ff */
[----:B------:R-:W-:-:S04]  /*02d0*/  IMAD.MOV R3, RZ, RZ, -R4 ;  /* 0x000000ffff037224 */ /* 0x000fc800078e0a04 */
[C---:B------:R-:W-:Y:S02]  /*02e0*/  IMAD R6, R7.reuse, R3, R6 ;  /* 0x0000000307067224 */ /* 0x040fe400078e0206 */
[----:B------:R-:W0:Y:S03]  /*02f0*/  LDC.64 R2, c[0x0][0x380] ;  /* 0x0000e000ff027b82 */ /* 0x000e260000000a00 */
[----:B------:R-:W-:-:S13]  /*0300*/  ISETP.GT.U32.AND P2, PT, R7, R6, PT ;  /* 0x000000060700720c */ /* 0x000fda0003f44070 */
[-C--:B------:R-:W-:Y:S01]  /*0310*/  @!P2 IADD3 R6, PT, PT, R6, -R7.reuse, RZ ;  /* 0x800000070606a210 */ /* 0x080fe20007ffe0ff */
[----:B------:R-:W-:Y:S01]  /*0320*/  @!P2 VIADD R4, R4, 0x1 ;  /* 0x000000010404a836 */ /* 0x000fe20000000000 */
[----:B------:R-:W-:Y:S02]  /*0330*/  ISETP.NE.AND P2, PT, R8, RZ, PT ;  /* 0x000000ff0800720c */ /* 0x000fe40003f45270 */
[----:B------:R-:W-:Y:S01]  /*0340*/  ISETP.GE.U32.AND P0, PT, R6, R7, PT ;  /* 0x000000070600720c */ /* 0x000fe20003f06070 */
[----:B------:R-:W-:Y:S01]  /*0350*/  IMAD.MOV.U32 R7, RZ, RZ, RZ ;  /* 0x000000ffff077224 */ /* 0x000fe200078e00ff */
[C---:B------:R-:W-:Y:S01]  /*0360*/  LOP3.LUT R6, R5.reuse, R8, RZ, 0x3c, !PT ;  /* 0x0000000805067212 */ /* 0x040fe200078e3cff */
[----:B0-----:R-:W-:-:S03]  /*0370*/  IMAD.WIDE R2, R5, 0x4, R2 ;  /* 0x0000000405027825 */ /* 0x001fc600078e0202 */
[----:B------:R-:W-:Y:S02]  /*0380*/  ISETP.GE.AND P1, PT, R6, RZ, PT ;  /* 0x000000ff0600720c */ /* 0x000fe40003f26270 */
[----:B------:R0:W-:Y:S05]  /*0390*/  STG.E desc[UR12][R2.64], RZ ;  /* 0x000000ff02007986 */ /* 0x0001ea000c10190c */
[----:B------:R-:W-:-:S06]  /*03a0*/  @P0 VIADD R4, R4, 0x1 ;  /* 0x0000000104040836 */ /* 0x000fcc0000000000 */
[----:B------:R-:W-:Y:S02]  /*03b0*/  @!P1 IADD3 R4, PT, PT, -R4, RZ, RZ ;  /* 0x000000ff04049210 */ /* 0x000fe40007ffe1ff */
[----:B------:R-:W-:-:S05]  /*03c0*/  @!P2 LOP3.LUT R4, RZ, R8, RZ, 0x33, !PT ;  /* 0x00000008ff04a212 */ /* 0x000fca00078e33ff */
[----:B------:R-:W-:-:S04]  /*03d0*/  IMAD.MOV R6, RZ, RZ, -R4 ;  /* 0x000000ffff067224 */ /* 0x000fc800078e0a04 */
[----:B------:R-:W-:-:S04]  /*03e0*/  IMAD R6, R8, R6, R5 ;  /* 0x0000000608067224 */ /* 0x000fc800078e0205 */
[----:B------:R-:W-:Y:S01]  /*03f0*/  IMAD R6, R6, R8, RZ ;  /* 0x0000000806067224 */ /* 0x000fe200078e02ff */
[----:B0-----:R-:W-:Y:S06]  /*0400*/  BRA.U !UP1, `(.L_x_26) ;  /* 0x0000000109f87547 */ /* 0x001fec000b800000 */
[----:B------:R-:W0:Y:S01]  /*0410*/  LDC.64 R8, c[0x0][0x388] ;  /* 0x0000e200ff087b82 */ /* 0x000e220000000a00 */
[----:B------:R-:W-:Y:S01]  /*0420*/  MOV R7, RZ ;  /* 0x000000ff00077202 */ /* 0x000fe20000000f00 */
[----:B------:R-:W-:Y:S01]  /*0430*/  IMAD.U32 R13, RZ, RZ, UR7 ;  /* 0x00000007ff0d7e24 */ /* 0x000fe2000f8e00ff */
[----:B------:R-:W-:Y:S01]  /*0440*/  MOV R12, R6 ;  /* 0x00000006000c7202 */ /* 0x000fe20000000f00 */
[----:B0-----:R-:W-:-:S03]  /*0450*/  IMAD.WIDE R8, R6, 0x4, R8 ;  /* 0x0000000406087825 */ /* 0x001fc600078e0208 */
[----:B------:R-:W-:Y:S01]  /*0460*/  IADD3 R14, P0, PT, R8, 0x10, RZ ;  /* 0x00000010080e7810 */ /* 0x000fe20007f1e0ff */
[----:B------:R-:W-:-:S03]  /*0470*/  IMAD.U32 R8, RZ, RZ, UR5 ;  /* 0x00000005ff087e24 */ /* 0x000fc6000f8e00ff */
[----:B------:R-:W-:Y:S01]  /*0480*/  IADD3.X R17, PT, PT, RZ, R9, RZ, P0, !PT ;  /* 0x00000009ff117210 */ /* 0x000fe200007fe4ff */
[----:B------:R-:W-:-:S08]  /*0490*/  IMAD.U32 R9, RZ, RZ, UR6 ;  /* 0x00000006ff097e24 */ /* 0x000fd0000f8e00ff */
.L_x_27:
[----:B------:R-:W2:Y:S02]  /*04a0*/  LDG.E R11, desc[UR12][R8.64+-0x10] ;  /* 0xfffff00c080b7981 */ /* 0x000ea4000c1e1900 */
[----:B--2---:R-:W-:-:S13]  /*04b0*/  ISETP.NE.AND P0, PT, R11, R4, PT ;  /* 0x000000040b00720c */ /* 0x004fda0003f05270 */
[----:B0-----:R-:W0:Y:S02]  /*04c0*/  @!P0 LDC.64 R10, c[0x0][0x388] ;  /* 0x0000e200ff0a8b82 */ /* 0x001e240000000a00 */
[----:B0-----:R-:W-:-:S06]  /*04d0*/  @!P0 IMAD.WIDE R10, R12, 0x4, R10 ;  /* 0x000000040c0a8825 */ /* 0x001fcc00078e020a */
[----:B------:R-:W2:Y:S02]  /*04e0*/  @!P0 LDG.E R10, desc[UR12][R10.64] ;  /* 0x0000000c0a0a8981 */ /* 0x000ea4000c1e1900 */
[----:B--2---:R-:W-:-:S05]  /*04f0*/  @!P0 FADD R7, R7, R10 ;  /* 0x0000000a07078221 */ /* 0x004fca0000000000 */
[----:B------:R0:W-:Y:S04]  /*0500*/  @!P0 STG.E desc[UR12][R2.64], R7 ;  /* 0x0000000702008986 */ /* 0x0001e8000c10190c */
[----:B------:R-:W2:Y:S01]  /*0510*/  LDG.E R15, desc[UR12][R8.64+-0xc] ;  /* 0xfffff40c080f7981 */ /* 0x000ea2000c1e1900 */
[----:B------:R-:W-:Y:S01]  /*0520*/  MOV R10, R14 ;  /* 0x0000000e000a7202 */ /* 0x000fe20000000f00 */
[----:B------:R-:W-:Y:S01]  /*0530*/  IMAD.MOV.U32 R11, RZ, RZ, R17 ;  /* 0x000000ffff0b7224 */ /* 0x000fe200078e0011 */
[----:B--2---:R-:W-:-:S13]  /*0540*/  ISETP.NE.AND P0, PT, R15, R4, PT ;  /* 0x000000040f00720c */ /* 0x004fda0003f05270 */
[----:B------:R-:W0:Y:S02]  /*0550*/  @!P0 LDG.E R14, desc[UR12][R10.64+-0xc] ;  /* 0xfffff40c0a0e8981 */ /* 0x000e24000c1e1900 */
[----:B0-----:R-:W-:-:S05]  /*0560*/  @!P0 FADD R7, R7, R14 ;  /* 0x0000000e07078221 */ /* 0x001fca0000000000 */
[----:B------:R0:W-:Y:S04]  /*0570*/  @!P0 STG.E desc[UR12][R2.64], R7 ;  /* 0x0000000702008986 */ /* 0x0001e8000c10190c */
[----:B------:R-:W2:Y:S02]  /*0580*/  LDG.E R15, desc[UR12][R8.64+-0x8] ;  /* 0xfffff80c080f7981 */ /* 0x000ea4000c1e1900 */
        /* <DEDUP_REMOVED lines=26> */
[----:B------:R-:W0:Y:S01]  /*0730*/  @!P0 LDG.E R14, desc[UR12][R10.64+0xc] ;  /* 0x00000c0c0a0e8981 */ /* 0x000e22000c1e1900 */
[----:B------:R-:W-:Y:S01]  /*0740*/  IADD3 R13, PT, PT, R13, 0x8, RZ ;  /* 0x000000080d0d7810 */ /* 0x000fe20007ffe0ff */
[----:B------:R-:W-:-:S03]  /*0750*/  VIADD R12, R12, 0x8 ;  /* 0x000000080c0c7836 */ /* 0x000fc60000000000 */
[----:B------:R-:W-:Y:S01]  /*0760*/  ISETP.NE.AND P2, PT, R13, RZ, PT ;  /* 0x000000ff0d00720c */ /* 0x000fe20003f45270 */
[----:B0-----:R-:W-:Y:S01]  /*0770*/  @!P0 FADD R7, R7, R14 ;  /* 0x0000000e07078221 */ /* 0x001fe20000000000 */
[----:B------:R-:W-:-:S04]  /*0780*/  IADD3 R14, P1, PT, R10, 0x20, RZ ;  /* 0x000000200a0e7810 */ /* 0x000fc80007f3e0ff */
[----:B------:R0:W-:Y:S01]  /*0790*/  @!P0 STG.E desc[UR12][R2.64], R7 ;  /* 0x0000000702008986 */ /* 0x0001e2000c10190c */
[----:B------:R-:W-:Y:S02]  /*07a0*/  IADD3 R8, P0, PT, R8, 0x20, RZ ;  /* 0x0000002008087810 */ /* 0x000fe40007f1e0ff */
[----:B------:R-:W-:-:S03]  /*07b0*/  IADD3.X R17, PT, PT, RZ, R11, RZ, P1, !PT ;  /* 0x0000000bff117210 */ /* 0x000fc60000ffe4ff */
[----:B------:R-:W-:Y:S01]  /*07c0*/  IMAD.X R9, RZ, RZ, R9, P0 ;  /* 0x000000ffff097224 */ /* 0x000fe200000e0609 */
[----:B------:R-:W-:Y:S07]  /*07d0*/  @P2 BRA `(.L_x_27) ;  /* 0xfffffffc00302947 */ /* 0x000fee000383ffff */
[----:B------:R-:W-:-:S07]  /*07e0*/  MOV R9, UR10 ;  /* 0x0000000a00097c02 */ /* 0x000fce0008000f00 */
.L_x_26:
[----:B------:R-:W-:-:S09]  /*07f0*/  UISETP.NE.AND UP1, UPT, UR8, URZ, UPT ;  /* 0x000000ff0800728c */ /* 0x000fd2000bf25270 */
[----:B------:R-:W-:Y:S05]  /*0800*/  BRA.U !UP1, `(.L_x_28) ;  /* 0x0000000509307547 */ /* 0x000fea000b800000 */
[----:B------:R-:W-:Y:S05]  /*0810*/  BRA.U !UP0, `(.L_x_29) ;  /* 0x0000000108887547 */ /* 0x000fea000b800000 */
[----:B------:R-:W1:Y:S01]  /*0820*/  LDC.64 R10, c[0x0][0x390] ;  /* 0x0000e400ff0a7b82 */ /* 0x000e620000000a00 */
[----:B------:R-:W2:Y:S01]  /*0830*/  LDCU.64 UR14, c[0x0][0x388] ;  /* 0x00007100ff0e77ac */ /* 0x000ea20008000a00 */
[----:B-1----:R-:W-:-:S05]  /*0840*/  IMAD.WIDE.U32 R10, R9, 0x4, R10 ;  /* 0x00000004090a7825 */ /* 0x002fca00078e000a */
[----:B------:R-:W3:Y:S02]  /*0850*/  LDG.E R13, desc[UR12][R10.64] ;  /* 0x0000000c0a0d7981 */ /* 0x000ee4000c1e1900 */
[----:B---3--:R-:W-:-:S13]  /*0860*/  ISETP.NE.AND P0, PT, R13, R4, PT ;  /* 0x000000040d00720c */ /* 0x008fda0003f05270 */
[----:B------:R-:W1:Y:S01]  /*0870*/  @!P0 LDC.64 R14, c[0x0][0x388] ;  /* 0x0000e200ff0e8b82 */ /* 0x000e620000000a00 */
[----:B------:R-:W-:-:S04]  /*0880*/  @!P0 IMAD.IADD R13, R6, 0x1, R9 ;  /* 0x00000001060d8824 */ /* 0x000fc800078e0209 */
[----:B-1----:R-:W-:-:S06]  /*0890*/  @!P0 IMAD.WIDE R14, R13, 0x4, R14 ;  /* 0x000000040d0e8825 */ /* 0x002fcc00078e020e */
[----:B------:R-:W0:Y:S02]  /*08a0*/  @!P0 LDG.E R14, desc[UR12][R14.64] ;  /* 0x0000000c0e0e8981 */ /* 0x000e24000c1e1900 */
[----:B0-----:R-:W-:-:S05]  /*08b0*/  @!P0 FADD R7, R7, R14 ;  /* 0x0000000e07078221 */ /* 0x001fca0000000000 */
[----:B------:R0:W-:Y:S04]  /*08c0*/  @!P0 STG.E desc[UR12][R2.64], R7 ;  /* 0x0000000702008986 */ /* 0x0001e8000c10190c */
[----:B------:R-:W3:Y:S01]  /*08d0*/  LDG.E R13, desc[UR12][R10.64+0x4] ;  /* 0x0000040c0a0d7981 */ /* 0x000ee2000c1e1900 */
[C---:B------:R-:W-:Y:S02]  /*08e0*/  IADD3 R8, P1, PT, R6.reuse, R9, RZ ;  /* 0x0000000906087210 */ /* 0x040fe40007f3e0ff */
[----:B---3--:R-:W-:Y:S02]  /*08f0*/  ISETP.NE.AND P0, PT, R13, R4, PT ;  /* 0x000000040d00720c */ /* 0x008fe40003f05270 */
[----:B------:R-:W-:Y:S02]  /*0900*/  LEA.HI.X.SX32 R13, R6, RZ, 0x1, P1 ;  /* 0x000000ff060d7211 */ /* 0x000fe400008f0eff */
[----:B--2---:R-:W-:-:S04]  /*0910*/  LEA R12, P1, R8, UR14, 0x2 ;  /* 0x0000000e080c7c11 */ /* 0x004fc8000f8210ff */
[----:B------:R-:W-:-:S05]  /*0920*/  LEA.HI.X R13, R8, UR15, R13, 0x2, P1 ;  /* 0x0000000f080d7c11 */ /* 0x000fca00088f140d */
        /* <DEDUP_REMOVED lines=8> */
[----:B------:R-:W2:Y:S01]  /*09b0*/  LDG.E R15, desc[UR12][R10.64+0xc] ;  /* 0x00000c0c0a0f7981 */ /* 0x000ea2000c1e1900 */
[----:B------:R-:W-:Y:S01]  /*09c0*/  BSSY.RECONVERGENT B0, `(.L_x_30) ;  /* 0x0000006000007945 */ /* 0x000fe20003800200 */
[----:B--2---:R-:W-:-:S13]  /*09d0*/  ISETP.NE.AND P0, PT, R15, R4, PT ;  /* 0x000000040f00720c */ /* 0x004fda0003f05270 */
[----:B0-----:R-:W-:Y:S05]  /*09e0*/  @P0 BRA `(.L_x_31) ;  /* 0x00000000000c0947 */ /* 0x001fea0003800000 */
[----:B------:R-:W2:Y:S02]  /*09f0*/  LDG.E R12, desc[UR12][R12.64+0xc] ;  /* 0x00000c0c0c0c7981 */ /* 0x000ea4000c1e1900 */
[----:B--2---:R-:W-:-:S05]  /*0a00*/  FADD R7, R7, R12 ;  /* 0x0000000c07077221 */ /* 0x004fca0000000000 */
[----:B------:R0:W-:Y:S02]  /*0a10*/  STG.E desc[UR12][R2.64], R7 ;  /* 0x0000000702007986 */ /* 0x0001e4000c10190c */
.L_x_31:
[----:B------:R-:W-:Y:S05]  /*0a20*/  BSYNC.RECONVERGENT B0 ;  /* 0x0000000000007941 */ /* 0x000fea0003800200 */
.L_x_30:
[----:B------:R-:W-:-:S07]  /*0a30*/  IADD3 R9, PT, PT, R9, 0x4, RZ ;  /* 0x0000000409097810 */ /* 0x000fce0007ffe0ff */
.L_x_29:
[----:B------:R-:W-:Y:S01]  /*0a40*/  UISETP.NE.AND UP1, UPT, UR4, URZ, UPT ;  /* 0x000000ff0400728c */ /* 0x000fe2000bf25270 */
[----:B------:R-:W-:Y:S08]  /*0a50*/  BSSY.RECONVERGENT B0, `(.L_x_28) ;  /* 0x0000027000007945 */ /* 0x000ff00003800200 */
[----:B------:R-:W-:Y:S05]  /*0a60*/  BRA.U !UP1, `(.L_x_32) ;  /* 0x0000000109947547 */ /* 0x000fea000b800000 */
[----:B------:R-:W1:Y:S01]  /*0a70*/  LDCU UR9, c[0x0][0x39c] ;  /* 0x00007380ff0977ac */ /* 0x000e620008000800 */
[----:B------:R-:W-:Y:S02]  /*0a80*/  UISETP.NE.AND UP1, UPT, UR4, 0x1, UPT ;  /* 0x000000010400788c */ /* 0x000fe4000bf25270 */
[----:B-1----:R-:W-:-:S07]  /*0a90*/  ULOP3.LUT UP2, URZ, UR9, 0x1, URZ, 0xc0, !UPT ;  /* 0x0000000109ff7892 */ /* 0x002fce000f84c0ff */
[----:B------:R-:W-:Y:S05]  /*0aa0*/  BRA.U !UP1, `(.L_x_33) ;  /* 0x0000000109547547 */ /* 0x000fea000b800000 */
[----:B------:R-:W1:Y:S02]  /*0ab0*/  LDC.64 R10, c[0x0][0x390] ;  /* 0x0000e400ff0a7b82 */ /* 0x000e640000000a00 */
[----:B-1----:R-:W-:-:S05]  /*0ac0*/  IMAD.WIDE.U32 R10, R9, 0x4, R10 ;  /* 0x00000004090a7825 */ /* 0x002fca00078e000a */
[----:B------:R-:W2:Y:S02]  /*0ad0*/  LDG.E R13, desc[UR12][R10.64] ;  /* 0x0000000c0a0d7981 */ /* 0x000ea4000c1e1900 */
[----:B--2---:R-:W-:-:S13]  /*0ae0*/  ISETP.NE.AND P0, PT, R13, R4, PT ;  /* 0x000000040d00720c */ /* 0x004fda0003f05270 */
[----:B------:R-:W1:Y:S01]  /*0af0*/  @!P0 LDC.64 R12, c[0x0][0x388] ;  /* 0x0000e200ff0c8b82 */ /* 0x000e620000000a00 */
[----:B------:R-:W-:-:S04]  /*0b00*/  @!P0 IMAD.IADD R15, R6, 0x1, R9 ;  /* 0x00000001060f8824 */ /* 0x000fc800078e0209 */
[----:B-1----:R-:W-:-:S06]  /*0b10*/  @!P0 IMAD.WIDE R12, R15, 0x4, R12 ;  /* 0x000000040f0c8825 */ /* 0x002fcc00078e020c */
[----:B------:R-:W0:Y:S02]  /*0b20*/  @!P0 LDG.E R12, desc[UR12][R12.64] ;  /* 0x0000000c0c0c8981 */ /* 0x000e24000c1e1900 */
[----:B0-----:R-:W-:-:S05]  /*0b30*/  @!P0 FADD R7, R7, R12 ;  /* 0x0000000c07078221 */ /* 0x001fca0000000000 */
[----:B------:R0:W-:Y:S04]  /*0b40*/  @!P0 STG.E desc[UR12][R2.64], R7 ;  /* 0x0000000702008986 */ /* 0x0001e8000c10190c */
[----:B------:R-:W2:Y:S02]  /*0b50*/  LDG.E R15, desc[UR12][R10.64+0x4] ;  /* 0x0000040c0a0f7981 */ /* 0x000ea4000c1e1900 */
[----:B--2---:R-:W-:-:S13]  /*0b60*/  ISETP.NE.AND P0, PT, R15, R4, PT ;  /* 0x000000040f00720c */ /* 0x004fda0003f05270 */
[----:B------:R-:W1:Y:S01]  /*0b70*/  @!P0 LDC.64 R16, c[0x0][0x388] ;  /* 0x0000e200ff108b82 */ /* 0x000e620000000a00 */
[----:B------:R-:W-:-:S04]  /*0b80*/  @!P0 IADD3 R8, P1, PT, R6, R9, RZ ;  /* 0x0000000906088210 */ /* 0x000fc80007f3e0ff */
[----:B------:R-:W-:Y:S02]  /*0b90*/  @!P0 LEA.HI.X.SX32 R15, R6, RZ, 0x1, P1 ;  /* 0x000000ff060f8211 */ /* 0x000fe400008f0eff */
[----:B-1----:R-:W-:-:S04]  /*0ba0*/  @!P0 LEA R14, P1, R8, R16, 0x2 ;  /* 0x00000010080e8211 */ /* 0x002fc800078210ff */
[----:B------:R-:W-:-:S05]  /*0bb0*/  @!P0 LEA.HI.X R15, R8, R17, R15, 0x2, P1 ;  /* 0x00000011080f8211 */ /* 0x000fca00008f140f */
[----:B------:R-:W0:Y:S01]  /*0bc0*/  @!P0 LDG.E R14, desc[UR12][R14.64+0x4] ;  /* 0x0000040c0e0e8981 */ /* 0x000e22000c1e1900 */
[----:B------:R-:W-:Y:S01]  /*0bd0*/  IADD3 R9, PT, PT, R9, 0x2, RZ ;  /* 0x0000000209097810 */ /* 0x000fe20007ffe0ff */
[----:B0-----:R-:W-:-:S05]  /*0be0*/  @!P0 FADD R7, R7, R14 ;  /* 0x0000000e07078221 */ /* 0x001fca0000000000 */
[----:B------:R1:W-:Y:S02]  /*0bf0*/  @!P0 STG.E desc[UR12][R2.64], R7 ;  /* 0x0000000702008986 */ /* 0x0003e4000c10190c */
.L_x_33:
[----:B------:R-:W-:Y:S05]  /*0c00*/  BRA.U !UP2, `(.L_x_32) ;  /* 0x000000010a2c7547 */ /* 0x000fea000b800000 */
[----:B------:R-:W2:Y:S02]  /*0c10*/  LDC.64 R10, c[0x0][0x390] ;  /* 0x0000e400ff0a7b82 */ /* 0x000ea40000000a00 */
[----:B--2---:R-:W-:-:S06]  /*0c20*/  IMAD.WIDE.U32 R10, R9, 0x4, R10 ;  /* 0x00000004090a7825 */ /* 0x004fcc00078e000a */
[----:B------:R-:W2:Y:S02]  /*0c30*/  LDG.E R11, desc[UR12][R10.64] ;  /* 0x0000000c0a0b7981 */ /* 0x000ea4000c1e1900 */
[----:B--2---:R-:W-:-:S13]  /*0c40*/  ISETP.NE.AND P0, PT, R11, R4, PT ;  /* 0x000000040b00720c */ /* 0x004fda0003f05270 */
[----:B------:R-:W-:Y:S05]  /*0c50*/  @P0 BRA `(.L_x_32) ;  /* 0x0000000000180947 */ /* 0x000fea0003800000 */
[----:B------:R-:W2:Y:S01]  /*0c60*/  LDC.64 R10, c[0x0][0x388] ;  /* 0x0000e200ff0a7b82 */ /* 0x000ea20000000a00 */
[----:B------:R-:W-:-:S04]  /*0c70*/  IMAD.IADD R9, R6, 0x1, R9 ;  /* 0x0000000106097824 */ /* 0x000fc800078e0209 */
[----:B--2---:R-:W-:-:S06]  /*0c80*/  IMAD.WIDE R8, R9, 0x4, R10 ;  /* 0x0000000409087825 */ /* 0x004fcc00078e020a */
[----:B------:R-:W0:Y:S02]  /*0c90*/  LDG.E R8, desc[UR12][R8.64] ;  /* 0x0000000c08087981 */ /* 0x000e24000c1e1900 */
[----:B01----:R-:W-:-:S05]  /*0ca0*/  FADD R7, R8, R7 ;  /* 0x0000000708077221 */ /* 0x003fca0000000000 */
[----:B------:R2:W-:Y:S02]  /*0cb0*/  STG.E desc[UR12][R2.64], R7 ;  /* 0x0000000702007986 */ /* 0x0005e4000c10190c */
.L_x_32:
[----:B------:R-:W-:Y:S05]  /*0cc0*/  BSYNC.RECONVERGENT B0 ;  /* 0x0000000000007941 */ /* 0x000fea0003800200 */
.L_x_28:
[----:B------:R-:W3:Y:S01]  /*0cd0*/  LDCU UR9, c[0x0][0x3a4] ;  /* 0x00007480ff0977ac */ /* 0x000ee20008000800 */
[----:B------:R-:W-:-:S04]  /*0ce0*/  IADD3 R5, PT, PT, R0, R5, RZ ;  /* 0x0000000500057210 */ /* 0x000fc80007ffe0ff */
[----:B---3--:R-:W-:-:S13]  /*0cf0*/  ISETP.GE.AND P0, PT, R5, UR9, PT ;  /* 0x0000000905007c0c */ /* 0x008fda000bf06270 */
[----:B------:R-:W-:Y:S05]  /*0d00*/  @!P0 BRA `(.L_x_34) ;  /* 0xfffffff400348947 */ /* 0x000fea000383ffff */
[----:B------:R-:W-:Y:S05]  /*0d10*/  EXIT ;  /* 0x000000000000794d */ /* 0x000fea0003800000 */
.L_x_35:
        /* <DEDUP_REMOVED lines=14> */
.L_x_1039:


//--------------------- .text._Z38gpuKernelRadialSphericalHarmonicsBasisIdEvPT_S1_Piiiii --------------------------
	.section	.text._Z38gpuKernelRadialSphericalHarmonicsBasisIdEvPT_S1_Piiiii,"ax",@progbits
	.align	128
        .global         _Z38gpuKernelRadialSphericalHarmonicsBasisIdEvPT_S1_Piiiii
        .type           _Z38gpuKernelRadialSphericalHarmonicsBasisIdEvPT_S1_Piiiii,@function
        .size           _Z38gpuKernelRadialSphericalHarmonicsBasisIdEvPT_S1_Piiiii,(.L_x_1040 - _Z38gpuKernelRadialSphericalHarmonicsBasisIdEvPT_S1_Piiiii)
        .other          _Z38gpuKernelRadialSphericalHarmonicsBasisIdEvPT_S1_Piiiii,@"STO_CUDA_ENTRY STV_DEFAULT"
_Z38gpuKernelRadialSphericalHarmonicsBasisIdEvPT_S1_Piiiii:
.text._Z38gpuKernelRadialSphericalHarmonicsBasisIdEvPT_S1_Piiiii:
        /* <DEDUP_REMOVED lines=15> */
.L_x_37:
[----:B0-----:R-:W-:-:S04]  /*00f0*/  IMAD.WIDE R2, R0, 0x8, R4 ;  /* 0x0000000800027825 */ /* 0x001fc800078e0204 */
[----:B------:R-:W-:Y:S01]  /*0100*/  IMAD.IADD R0, R7, 0x1, R0 ;  /* 0x0000000107007824 */ /* 0x000fe200078e0200 */
[----:B------:R1:W-:Y:S04]  /*0110*/  STG.E.64 desc[UR10][R2.64], RZ ;  /* 0x000000ff02007986 */ /* 0x0003e8000c101b0a */
[----:B------:R-:W-:-:S13]  /*0120*/  ISETP.GE.AND P0, PT, R0, UR6, PT ;  /* 0x0000000600007c0c */ /* 0x000fda000bf06270 */
[----:B-1----:R-:W-:Y:S05]  /*0130*/  @!P0 BRA `(.L_x_37) ;  /* 0xfffffffc00ec8947 */ /* 0x002fea000383ffff */
[----:B------:R-:W-:Y:S05]  /*0140*/  EXIT ;  /* 0x000000000000794d */ /* 0x000fea0003800000 */
.L_x_36:
[----:B------:R-:W0:Y:S01]  /*0150*/  LDCU.64 UR6, c[0x0][0x390] ;  /* 0x00007200ff0677ac */ /* 0x000e220008000a00 */
[----:B------:R-:W-:Y:S02]  /*0160*/  ULOP3.LUT UR9, UR4, 0x7ffffff8, URZ, 0xc0, !UPT ;  /* 0x7ffffff804097892 */ /* 0x000fe4000f8ec0ff */
[----:B------:R-:W-:Y:S02]  /*0170*/  ULOP3.LUT UR8, UR4, 0x7, URZ, 0xc0, !UPT ;  /* 0x0000000704087892 */ /* 0x000fe4000f8ec0ff */
[----:B------:R-:W-:Y:S02]  /*0180*/  ULOP3.LUT UR4, UR4, 0x3, URZ, 0xc0, !UPT ;  /* 0x0000000304047892 */ /* 0x000fe4000f8ec0ff */
[----:B------:R-:W-:Y:S02]  /*0190*/  UIADD3 UR12, UPT, UPT, -UR9, URZ, URZ ;  /* 0x000000ff090c7290 */ /* 0x000fe4000fffe1ff */
[----:B0-----:R-:W-:-:S04]  /*01a0*/  UIADD3 UR5, UP0, UPT, UR6, 0x10, URZ ;  /* 0x0000001006057890 */ /* 0x001fc8000ff1e0ff */
[----:B------:R-:W-:-:S12]  /*01b0*/  UIADD3.X UR6, UPT, UPT, URZ, UR7, URZ, UP0, !UPT ;  /* 0x00000007ff067290 */ /* 0x000fd800087fe4ff */
.L_x_46:
[----:B0-----:R-:W0:Y:S01]  /*01c0*/  LDC R9, c[0x0][0x3a0] ;  /* 0x0000e800ff097b82 */ /* 0x001e220000000800 */
[----:B------:R-:W-:Y:S01]  /*01d0*/  IABS R8, R0 ;  /* 0x0000000000087213 */ /* 0x000fe20000000000 */
[----:B-1----:R-:W1:Y:S02]  /*01e0*/  LDCU UR7, c[0x0][0x39c] ;  /* 0x00007380ff0777ac */ /* 0x002e640008000800 */
[----:B-1----:R-:W-:Y:S01]  /*01f0*/  UISETP.GE.U32.AND UP0, UPT, UR7, 0x8, UPT ;  /* 0x000000080700788c */ /* 0x002fe2000bf06070 */
[----:B0-2---:R-:W-:-:S04]  /*0200*/  IABS R5, R9 ;  /* 0x0000000900057213 */ /* 0x005fc80000000000 */
[----:B------:R-:W0:Y:S08]  /*0210*/  I2F.RP R4, R5 ;  /* 0x0000000500047306 */ /* 0x000e300000209400 */
[----:B0-----:R-:W0:Y:S02]  /*0220*/  MUFU.RCP R4, R4 ;  /* 0x0000000400047308 */ /* 0x001e240000001000 */
[----:B0-----:R-:W-:-:S06]  /*0230*/  VIADD R2, R4, 0xffffffe ;  /* 0x0ffffffe04027836 */ /* 0x001fcc0000000000 */
[----:B------:R0:W1:Y:S02]  /*0240*/  F2I.FTZ.U32.TRUNC.NTZ R3, R2 ;  /* 0x0000000200037305 */ /* 0x000064000021f000 */
[----:B0-----:R-:W-:Y:S02]  /*0250*/  IMAD.MOV.U32 R2, RZ, RZ, RZ ;  /* 0x000000ffff027224 */ /* 0x001fe400078e00ff */
[----:B-1----:R-:W-:-:S04]  /*0260*/  IMAD.MOV R6, RZ, RZ, -R3 ;  /* 0x000000ffff067224 */ /* 0x002fc800078e0a03 */
[----:B------:R-:W-:-:S04]  /*0270*/  IMAD R11, R6, R5, RZ ;  /* 0x00000005060b7224 */ /* 0x000fc800078e02ff */
[----:B------:R-:W-:-:S06]  /*0280*/  IMAD.HI.U32 R3, R3, R11, R2 ;  /* 0x0000000b03037227 */ /* 0x000fcc00078e0002 */
[----:B------:R-:W-:Y:S02]  /*0290*/  IMAD.HI.U32 R6, R3, R8, RZ ;  /* 0x0000000803067227 */ /* 0x000fe400078e00ff */
[----:B------:R-:W0:Y:S02]  /*02a0*/  LDC.64 R2, c[0x0][0x380] ;  /* 0x0000e000ff027b82 */ /* 0x000e240000000a00 */
[----:B------:R-:W-:-:S04]  /*02b0*/  IMAD.MOV R4, RZ, RZ, -R6 ;  /* 0x000000ffff047224 */ /* 0x000fc800078e0a06 */
[----:B------:R-:W-:-:S05]  /*02c0*/  IMAD R4, R5, R4, R8 ;  /* 0x0000000405047224 */ /* 0x000fca00078e0208 */
[----:B------:R-:W-:-:S13]  /*02d0*/  ISETP.GT.U32.AND P2, PT, R5, R4, PT ;  /* 0x000000040500720c */ /* 0x000fda0003f44070 */
[-C--:B------:R-:W-:Y:S01]  /*02e0*/  @!P2 IADD3 R4, PT, PT, R4, -R5.reuse, RZ ;  /* 0x800000050404a210 */ /* 0x080fe20007ffe0ff */
[----:B------:R-:W-:Y:S01]  /*02f0*/  @!P2 VIADD R6, R6, 0x1 ;  /* 0x000000010606a836 */ /* 0x000fe20000000000 */
[----:B------:R-:W-:Y:S01]  /*0300*/  ISETP.NE.AND P2, PT, R9, RZ, PT ;  /* 0x000000ff0900720c */ /* 0x000fe20003f45270 */
[----:B0-----:R-:W-:Y:S01]  /*0310*/  IMAD.WIDE R2, R0, 0x8, R2 ;  /* 0x0000000800027825 */ /* 0x001fe200078e0202 */
[----:B------:R-:W-:Y:S02]  /*0320*/  ISETP.GE.U32.AND P0, PT, R4, R5, PT ;  /* 0x000000050400720c */ /* 0x000fe40003f06070 */
[----:B------:R-:W-:Y:S02]  /*0330*/  LOP3.LUT R4, R0, R9, RZ, 0x3c, !PT ;  /* 0x0000000900047212 */ /* 0x000fe400078e3cff */
[----:B------:R0:W-:Y:S02]  /*0340*/  STG.E.64 desc[UR10][R2.64], RZ ;  /* 0x000000ff02007986 */ /* 0x0001e4000c101b0a */
[----:B------:R-:W-:-:S02]  /*0350*/  ISETP.GE.AND P1, PT, R4, RZ, PT ;  /* 0x000000ff0400720c */ /* 0x000fc40003f26270 */
[----:B------:R-:W-:-:S05]  /*0360*/  CS2R R4, SRZ ;  /* 0x0000000000047805 */ /* 0x000fca000001ff00 */
[----:B------:R-:W-:-:S06]  /*0370*/  @P0 VIADD R6, R6, 0x1 ;  /* 0x0000000106060836 */ /* 0x000fcc0000000000 */
[----:B------:R-:W-:Y:S01]  /*0380*/  @!P1 IMAD.MOV R6, RZ, RZ, -R6 ;  /* 0x000000ffff069224 */ /* 0x000fe200078e0a06 */
[----:B------:R-:W-:-:S05]  /*0390*/  @!P2 LOP3.LUT R6, RZ, R9, RZ, 0x33, !PT ;  /* 0x00000009ff06a212 */ /* 0x000fca00078e33ff */
[----:B------:R-:W-:-:S04]  /*03a0*/  IMAD.MOV R8, RZ, RZ, -R6 ;  /* 0x000000ffff087224 */ /* 0x000fc800078e0a06 */
[----:B------:R-:W-:-:S04]  /*03b0*/  IMAD R8, R9, R8, R0 ;  /* 0x0000000809087224 */ /* 0x000fc800078e0200 */
[----:B------:R-:W-:Y:S02]  /*03c0*/  IMAD R8, R8, R9, RZ ;  /* 0x0000000908087224 */ /* 0x000fe400078e02ff */
[----:B------:R-:W-:Y:S01]  /*03d0*/  HFMA2 R9, -RZ, RZ, 0, 0 ;  /* 0x00000000ff097431 */ /* 0x000fe200000001ff */
[----:B0-----:R-:W-:Y:S06]  /*03e0*/  BRA.U !UP0, `(.L_x_38) ;  /* 0x0000000108f87547 */ /* 0x001fec000b800000 */
[----:B------:R-:W0:Y:S01]  /*03f0*/  LDC.64 R4, c[0x0][0x388] ;  /* 0x0000e200ff047b82 */ /* 0x000e220000000a00 */
[----:B------:R-:W-:Y:S01]  /*0400*/  IMAD.U32 R10, RZ, RZ, UR5 ;  /* 0x00000005ff0a7e24 */ /* 0x000fe2000f8e00ff */
[----:B------:R-:W-:Y:S01]  /*0410*/  MOV R14, UR12 ;  /* 0x0000000c000e7c02 */ /* 0x000fe20008000f00 */
[----:B------:R-:W-:Y:S02]  /*0420*/  IMAD.U32 R11, RZ, RZ, UR6 ;  /* 0x00000006ff0b7e24 */ /* 0x000fe4000f8e00ff */
[----:B------:R-:W-:Y:S02]  /*0430*/  IMAD.MOV.U32 R9, RZ, RZ, R8 ;  /* 0x000000ffff097224 */ /* 0x000fe400078e0008 */
[----:B0-----:R-:W-:-:S03]  /*0440*/  IMAD.WIDE R4, R8, 0x8, R4 ;  /* 0x0000000808047825 */ /* 0x001fc600078e0204 */
[----:B------:R-:W-:-:S05]  /*0450*/  IADD3 R16, P0, PT, R4, 0x20, RZ ;  /* 0x0000002004107810 */ /* 0x000fca0007f1e0ff */
[----:B------:R-:W-:Y:S01]  /*0460*/  IMAD.X R17, RZ, RZ, R5, P0 ;  /* 0x000000ffff117224 */ /* 0x000fe200000e0605 */
[----:B------:R-:W-:-:S07]  /*0470*/  CS2R R4, SRZ ;  /* 0x0000000000047805 */ /* 0x000fce000001ff00 */
.L_x_39:
[----:B------:R-:W2:Y:S02]  /*0480*/  LDG.E R13, desc[UR10][R10.64+-0x10] ;  /* 0xfffff00a0a0d7981 */ /* 0x000ea4000c1e1900 */
[----:B--2---:R-:W-:-:S13]  /*0490*/  ISETP.NE.AND P0, PT, R13, R6, PT ;  /* 0x000000060d00720c */ /* 0x004fda0003f05270 */
[----:B0-----:R-:W0:Y:S02]  /*04a0*/  @!P0 LDC.64 R12, c[0x0][0x388] ;  /* 0x0000e200ff0c8b82 */ /* 0x001e240000000a00 */
[----:B0-----:R-:W-:-:S06]  /*04b0*/  @!P0 IMAD.WIDE R12, R9, 0x8, R12 ;  /* 0x00000008090c8825 */ /* 0x001fcc00078e020c */
[----:B------:R-:W2:Y:S02]  /*04c0*/  @!P0 LDG.E.64 R12, desc[UR10][R12.64] ;  /* 0x0000000a0c0c8981 */ /* 0x000ea4000c1e1b00 */
[----:B--2---:R-:W-:-:S07]  /*04d0*/  @!P0 DADD R4, R4, R12 ;  /* 0x0000000004048229 */ /* 0x004fce000000000c */
[----:B------:R0:W-:Y:S04]  /*04e0*/  @!P0 STG.E.64 desc[UR10][R2.64], R4 ;  /* 0x0000000402008986 */ /* 0x0001e8000c101b0a */
[----:B------:R-:W2:Y:S01]  /*04f0*/  LDG.E R15, desc[UR10][R10.64+-0xc] ;  /* 0xfffff40a0a0f7981 */ /* 0x000ea2000c1e1900 */
[----:B------:R-:W-:Y:S02]  /*0500*/  IMAD.MOV.U32 R12, RZ, RZ, R16 ;  /* 0x000000ffff0c7224 */ /* 0x000fe400078e0010 */
[----:B------:R-:W-:Y:S01]  /*0510*/  IMAD.MOV.U32 R13, RZ, RZ, R17 ;  /* 0x000000ffff0d7224 */ /* 0x000fe200078e0011 */
[----:B--2---:R-:W-:-:S13]  /*0520*/  ISETP.NE.AND P0, PT, R15, R6, PT ;  /* 0x000000060f00720c */ /* 0x004fda0003f05270 */
[----:B------:R-:W0:Y:S02]  /*0530*/  @!P0 LDG.E.64 R16, desc[UR10][R12.64+-0x18] ;  /* 0xffffe80a0c108981 */ /* 0x000e24000c1e1b00 */
[----:B0-----:R-:W-:-:S07]  /*0540*/  @!P0 DADD R4, R4, R16 ;  /* 0x0000000004048229 */ /* 0x001fce0000000010 */
[----:B------:R0:W-:Y:S04]  /*0550*/  @!P0 STG.E.64 desc[UR10][R2.64], R4 ;  /* 0x0000000402008986 */ /* 0x0001e8000c101b0a */
[----:B------:R-:W2:Y:S02]  /*0560*/  LDG.E R15, desc[UR10][R10.64+-0x8] ;  /* 0xfffff80a0a0f7981 */ /* 0x000ea4000c1e1900 */
        /* <DEDUP_REMOVED lines=26> */
[----:B------:R-:W0:Y:S01]  /*0710*/  @!P0 LDG.E.64 R16, desc[UR10][R12.64+0x18] ;  /* 0x0000180a0c108981 */ /* 0x000e22000c1e1b00 */
[----:B------:R-:W-:Y:S02]  /*0720*/  VIADD R14, R14, 0x8 ;  /* 0x000000080e0e7836 */ /* 0x000fe40000000000 */
[----:B------:R-:W-:-:S03]  /*0730*/  VIADD R9, R9, 0x8 ;  /* 0x0000000809097836 */ /* 0x000fc60000000000 */
[----:B------:R-:W-:Y:S01]  /*0740*/  ISETP.NE.AND P2, PT, R14, RZ, PT ;  /* 0x000000ff0e00720c */ /* 0x000fe20003f45270 */
[----:B0-----:R-:W-:Y:S01]  /*0750*/  @!P0 DADD R4, R4, R16 ;  /* 0x0000000004048229 */ /* 0x001fe20000000010 */
[----:B------:R-:W-:-:S04]  /*0760*/  IADD3 R16, P1, PT, R12, 0x40, RZ ;  /* 0x000000400c107810 */ /* 0x000fc80007f3e0ff */
[----:B------:R-:W-:Y:S02]  /*0770*/  IADD3.X R17, PT, PT, RZ, R13, RZ, P1, !PT ;  /* 0x0000000dff117210 */ /* 0x000fe40000ffe4ff */
[----:B------:R0:W-:Y:S01]  /*0780*/  @!P0 STG.E.64 desc[UR10][R2.64], R4 ;  /* 0x0000000402008986 */ /* 0x0001e2000c101b0a */
[----:B------:R-:W-:-:S05]  /*0790*/  IADD3 R10, P0, PT, R10, 0x20, RZ ;  /* 0x000000200a0a7810 */ /* 0x000fca0007f1e0ff */
[----:B------:R-:W-:Y:S01]  /*07a0*/  IMAD.X R11, RZ, RZ, R11, P0 ;  /* 0x000000ffff0b7224 */ /* 0x000fe200000e060b */
[----:B------:R-:W-:Y:S07]  /*07b0*/  @P2 BRA `(.L_x_39) ;  /* 0xfffffffc00302947 */ /* 0x000fee000383ffff */
[----:B------:R-:W-:-:S07]  /*07c0*/  IMAD.U32 R9, RZ, RZ, UR9 ;  /* 0x00000009ff097e24 */ /* 0x000fce000f8e00ff */
.L_x_38:
[----:B------:R-:W-:-:S09]  /*07d0*/  UISETP.NE.AND UP0, UPT, UR8, URZ, UPT ;  /* 0x000000ff0800728c */ /* 0x000fd2000bf05270 */
[----:B------:R-:W-:Y:S05]  /*07e0*/  BRA.U !UP0, `(.L_x_40) ;  /* 0x0000000508387547 */ /* 0x000fea000b800000 */
[----:B------:R-:W-:-:S04]  /*07f0*/  UIADD3 UR7, UPT, UPT, UR8, -0x1, URZ ;  /* 0xffffffff08077890 */ /* 0x000fc8000fffe0ff */
[----:B------:R-:W-:-:S09]  /*0800*/  UISETP.GE.U32.AND UP0, UPT, UR7, 0x3, UPT ;  /* 0x000000030700788c */ /* 0x000fd2000bf06070 */
        /* <DEDUP_REMOVED lines=9> */
[----:B------:R-:W0:Y:S02]  /*08a0*/  @!P0 LDG.E.64 R14, desc[UR10][R14.64] ;  /* 0x0000000a0e0e8981 */ /* 0x000e24000c1e1b00 */
[----:B0-----:R-:W-:-:S07]  /*08b0*/  @!P0 DADD R4, R4, R14 ;  /* 0x0000000004048229 */ /* 0x001fce000000000e */
[----:B------:R0:W-:Y:S04]  /*08c0*/  @!P0 STG.E.64 desc[UR10][R2.64], R4 ;  /* 0x0000000402008986 */ /* 0x0001e8000c101b0a */
[----:B------:R-:W3:Y:S01]  /*08d0*/  LDG.E R13, desc[UR10][R10.64+0x4] ;  /* 0x0000040a0a0d7981 */ /* 0x000ee2000c1e1900 */
[C---:B------:R-:W-:Y:S02]  /*08e0*/  IADD3 R16, P1, PT, R8.reuse, R9, RZ ;  /* 0x0000000908107210 */ /* 0x040fe40007f3e0ff */
[----:B---3--:R-:W-:Y:S02]  /*08f0*/  ISETP.NE.AND P0, PT, R13, R6, PT ;  /* 0x000000060d00720c */ /* 0x008fe40003f05270 */
[----:B------:R-:W-:Y:S02]  /*0900*/  LEA.HI.X.SX32 R13, R8, RZ, 0x1, P1 ;  /* 0x000000ff080d7211 */ /* 0x000fe400008f0eff */
[----:B--2---:R-:W-:-:S04]  /*0910*/  LEA R12, P1, R16, UR14, 0x3 ;  /* 0x0000000e100c7c11 */ /* 0x004fc8000f8218ff */
[----:B------:R-:W-:-:S05]  /*0920*/  LEA.HI.X R13, R16, UR15, R13, 0x3, P1 ;  /* 0x0000000f100d7c11 */ /* 0x000fca00088f1c0d */
        /* <DEDUP_REMOVED lines=8> */
[----:B------:R-:W2:Y:S01]  /*09b0*/  LDG.E R15, desc[UR10][R10.64+0xc] ;  /* 0x00000c0a0a0f7981 */ /* 0x000ea2000c1e1900 */
[----:B------:R-:W-:Y:S01]  /*09c0*/  BSSY.RECONVERGENT B0, `(.L_x_42) ;  /* 0x0000006000007945 */ /* 0x000fe20003800200 */
[----:B--2---:R-:W-:-:S13]  /*09d0*/  ISETP.NE.AND P0, PT, R15, R6, PT ;  /* 0x000000060f00720c */ /* 0x004fda0003f05270 */
[----:B0-----:R-:W-:Y:S05]  /*09e0*/  @P0 BRA `(.L_x_43) ;  /* 0x00000000000c0947 */ /* 0x001fea0003800000 */
[----:B------:R-:W2:Y:S02]  /*09f0*/  LDG.E.64 R12, desc[UR10][R12.64+0x18] ;  /* 0x0000180a0c0c7981 */ /* 0x000ea4000c1e1b00 */
[----:B--2---:R-:W-:-:S07]  /*0a00*/  DADD R4, R4, R12 ;  /* 0x0000000004047229 */ /* 0x004fce000000000c */
[----:B------:R0:W-:Y:S04]  /*0a10*/  STG.E.64 desc[UR10][R2.64], R4 ;  /* 0x0000000402007986 */ /* 0x0001e8000c101b0a */
.L_x_43:
[----:B------:R-:W-:Y:S05]  /*0a20*/  BSYNC.RECONVERGENT B0 ;  /* 0x0000000000007941 */ /* 0x000fea0003800200 */
.L_x_42:
[----:B------:R-:W-:-:S07]  /*0a30*/  VIADD R9, R9, 0x4 ;  /* 0x0000000409097836 */ /* 0x000fce0000000000 */
.L_x_41:
        /* <DEDUP_REMOVED lines=12> */
[----:B------:R-:W-:-:S05]  /*0b00*/  @!P0 IADD3 R15, PT, PT, R8, R9, RZ ;  /* 0x00000009080f8210 */ /* 0x000fca0007ffe0ff */
[----:B-1----:R-:W-:-:S05]  /*0b10*/  @!P0 IMAD.WIDE R14, R15, 0x8, R10 ;  /* 0x000000080f0e8825 */ /* 0x002fca00078e020a */
[----:B------:R-:W0:Y:S02]  /*0b20*/  @!P0 LDG.E.64 R10, desc[UR10][R14.64] ;  /* 0x0000000a0e0a8981 */ /* 0x000e24000c1e1b00 */
[----:B0-----:R-:W-:-:S07]  /*0b30*/  @!P0 DADD R4, R4, R10 ;  /* 0x0000000004048229 */ /* 0x001fce000000000a */
[----:B------:R0:W-:Y:S04]  /*0b40*/  @!P0 STG.E.64 desc[UR10][R2.64], R4 ;  /* 0x0000000402008986 */ /* 0x0001e8000c101b0a */
[----:B------:R-:W2:Y:S02]  /*0b50*/  LDG.E R11, desc[UR10][R12.64+0x4] ;  /* 0x0000040a0c0b7981 */ /* 0x000ea4000c1e1900 */
[----:B--2---:R-:W-:-:S13]  /*0b60*/  ISETP.NE.AND P0, PT, R11, R6, PT ;  /* 0x000000060b00720c */ /* 0x004fda0003f05270 */
[----:B------:R-:W1:Y:S01]  /*0b70*/  @!P0 LDC.64 R18, c[0x0][0x388] ;  /* 0x0000e200ff128b82 */ /* 0x000e620000000a00 */
[----:B------:R-:W-:-:S04]  /*0b80*/  @!P0 IADD3 R11, P1, PT, R8, R9, RZ ;  /* 0x00000009080b8210 */ /* 0x000fc80007f3e0ff */
[----:B------:R-:W-:Y:S02]  /*0b90*/  @!P0 LEA.HI.X.SX32 R16, R8, RZ, 0x1, P1 ;  /* 0x000000ff08108211 */ /* 0x000fe400008f0eff */
[----:B-1----:R-:W-:-:S04]  /*0ba0*/  @!P0 LEA R10, P1, R11, R18, 0x3 ;  /* 0x000000120b0a8211 */ /* 0x002fc800078218ff */
[----:B------:R-:W-:-:S06]  /*0bb0*/  @!P0 LEA.HI.X R11, R11, R19, R16, 0x3, P1 ;  /* 0x000000130b0b8211 */ /* 0x000fcc00008f1c10 */
[----:B------:R-:W0:Y:S01]  /*0bc0*/  @!P0 LDG.E.64 R10, desc[UR10][R10.64+0x8] ;  /* 0x0000080a0a0a8981 */ /* 0x000e22000c1e1b00 */
[----:B------:R-:W-:Y:S01]  /*0bd0*/  VIADD R9, R9, 0x2 ;  /* 0x0000000209097836 */ /* 0x000fe20000000000 */
[----:B0-----:R-:W-:-:S07]  /*0be0*/  @!P0 DADD R4, R4, R10 ;  /* 0x0000000004048229 */ /* 0x001fce000000000a */
[----:B------:R1:W-:Y:S04]  /*0bf0*/  @!P0 STG.E.64 desc[UR10][R2.64], R4 ;  /* 0x0000000402008986 */ /* 0x0003e8000c101b0a */
.L_x_45:
        /* <DEDUP_REMOVED lines=9> */
[----:B------:R-:W0:Y:S02]  /*0c90*/  LDG.E.64 R8, desc[UR10][R8.64] ;  /* 0x0000000a08087981 */ /* 0x000e24000c1e1b00 */
[----:B01----:R-:W-:-:S07]  /*0ca0*/  DADD R4, R8, R4 ;  /* 0x0000000008047229 */ /* 0x003fce0000000004 */
[----:B------:R2:W-:Y:S04]  /*0cb0*/  STG.E.64 desc[UR10][R2.64], R4 ;  /* 0x0000000402007986 */ /* 0x0005e8000c101b0a */
.L_x_44:
[----:B------:R-:W-:Y:S05]  /*0cc0*/  BSYNC.RECONVERGENT B0 ;  /* 0x0000000000007941 */ /* 0x000fea0003800200 */
.L_x_40:
[----:B------:R-:W3:Y:S01]  /*0cd0*/  LDCU UR7, c[0x0][0x3a4] ;  /* 0x00007480ff0777ac */ /* 0x000ee20008000800 */
[----:B------:R-:W-:-:S05]  /*0ce0*/  IMAD.IADD R0, R7, 0x1, R0 ;  /* 0x0000000107007824 */ /* 0x000fca00078e0200 */
[----:B---3--:R-:W-:-:S13]  /*0cf0*/  ISETP.GE.AND P0, PT, R0, UR7, PT ;  /* 0x0000000700007c0c */ /* 0x008fda000bf06270 */
[----:B------:R-:W-:Y:S05]  /*0d00*/  @!P0 BRA `(.L_x_46) ;  /* 0xfffffff4002c8947 */ /* 0x000fea000383ffff */
[----:B------:R-:W-:Y:S05]  /*0d10*/  EXIT ;  /* 0x000000000000794d */ /* 0x000fea0003800000 */
.L_x_47:
        /* <DEDUP_REMOVED lines=14> */
.L_x_1040:


//--------------------- .text._Z48gpuKernelRadialSphericalHarmonicsBispectrumDerivIfEvPT_S1_S1_S1_S1_S1_S1_S1_S1_S1_S1_S1_PiS2_S2_S2_S2_iiiiiiii --------------------------
	.section	.text._Z48gpuKernelRadialSphericalHarmonicsBispectrumDerivIfEvPT_S1_S1_S1_S1_S1_S1_S1_S1_S1_S1_S1_PiS2_S2_S2_S2_iiiiiiii,"ax",@progbits
	.align	128
        .global         _Z48gpuKernelRadialSphericalHarmonicsBispectrumDerivIfEvPT_S1_S1_S1_S1_S1_S1_S1_S1_S1_S1_S1_PiS2_S2_S2_S2_iiiiiiii
        .type           _Z48gpuKernelRadialSphericalHarmonicsBispectrumDerivIfEvPT_S1_S1_S1_S1_S1_S1_S1_S1_S1_S1_S1_PiS2_S2_S2_S2_iiiiiiii,@function
        .size           _Z48gpuKernelRadialSphericalHarmonicsBispectrumDerivIfEvPT_S1_S1_S1_S1_S1_S1_S1_S1_S1_S1_S1_PiS2_S2_S2_S2_iiiiiiii,(.L_x_1041 - _Z48gpuKernelRadialSphericalHarmonicsBispectrumDerivIfEvPT_S1_S1_S1_S1_S1_S1_S1_S1_S1_S1_S1_PiS2_S2_S2_S2_iiiiiiii)
        .other          _Z48gpuKernelRadialSphericalHarmonicsBispectrumDerivIfEvPT_S1_S1_S1_S1_S1_S1_S1_S1_S1_S1_S1_PiS2_S2_S2_S2_iiiiiiii,@"STO_CUDA_ENTRY STV_DEFAULT"
_Z48gpuKernelRadialSphericalHarmonicsBispectrumDerivIfEvPT_S1_S1_S1_S1_S1_S1_S1_S1_S1_S1_S1_PiS2_S2_S2_S2_iiiiiiii:
.text._Z48gpuKernelRadialSphericalHarmonicsBispectrumDerivIfEvPT_S1_S1_S1_S1_S1_S1_S1_S1_S1_S1_S1_PiS2_S2_S2_S2_iiiiiiii:
        /* <DEDUP_REMOVED lines=9> */
[----:B------:R-:W0:Y:S01]  /*0090*/  LDCU.64 UR4, c[0x0][0x3f0] ;  /* 0x00007e00ff0477ac */ /* 0x000e220008000a00 */
[----:B------:R-:W1:Y:S01]  /*00a0*/  LDCU.64 UR10, c[0x0][0x358] ;  /* 0x00006b00ff0a77ac */ /* 0x000e620008000a00 */
[----:B------:R-:W2:Y:S01]  /*00b0*/  LDCU UR12, c[0x0][0x408] ;  /* 0x00008100ff0c77ac */ /* 0x000ea20008000800 */
[----:B------:R-:W3:Y:S01]  /*00c0*/  LDCU UR7, c[0x0][0x414] ;  /* 0x00008280ff0777ac */ /* 0x000ee20008000800 */
[----:B0-----:R-:W-:Y:S02]  /*00d0*/  UIMAD.WIDE UR8, UR6, 0x4, UR4 ;  /* 0x00000004060878a5 */ /* 0x001fe4000f8e0204 */
[----:B-12---:R-:W-:-:S12]  /*00e0*/  UIMAD.WIDE UR4, UR6, 0x8, UR4 ;  /* 0x00000008060478a5 */ /* 0x006fd8000f8e0204 */
.L_x_54:
[----:B0----5:R-:W0:Y:S01]  /*00f0*/  LDC R5, c[0x0][0x420] ;  /* 0x00010800ff057b82 */ /* 0x021e220000000800 */
[----:B------:R-:W-:-:S07]  /*0100*/  ISETP.GE.AND P2, PT, R0, RZ, PT ;  /* 0x000000ff0000720c */ /* 0x000fce0003f46270 */
[----:B-1----:R-:W1:Y:S08]  /*0110*/  LDC R13, c[0x0][0x408] ;  /* 0x00010200ff0d7b82 */ /* 0x002e700000000800 */
[----:B------:R-:W2:Y:S01]  /*0120*/  LDC.64 R20, c[0x0][0x400] ;  /* 0x00010000ff147b82 */ /* 0x000ea20000000a00 */
[----:B0-----:R-:W-:-:S04]  /*0130*/  IABS R15, R5 ;  /* 0x00000005000f7213 */ /* 0x001fc80000000000 */
[----:B------:R-:W0:Y:S01]  /*0140*/  I2F.RP R4, R15 ;  /* 0x0000000f00047306 */ /* 0x000e220000209400 */
[-C--:B-1----:R-:W-:Y:S02]  /*0150*/  IABS R12, R13.reuse ;  /* 0x0000000d000c7213 */ /* 0x082fe40000000000 */
[----:B------:R-:W-:-:S05]  /*0160*/  LOP3.LUT R11, RZ, R13, RZ, 0x33, !PT ;  /* 0x0000000dff0b7212 */ /* 0x000fca00078e33ff */
[----:B------:R-:W1:Y:S08]  /*0170*/  I2F.RP R8, R12 ;  /* 0x0000000c00087306 */ /* 0x000e700000209400 */
[----:B0-----:R-:W0:Y:S08]  /*0180*/  MUFU.RCP R4, R4 ;  /* 0x0000000400047308 */ /* 0x001e300000001000 */
[----:B-1----:R-:W-:Y:S01]  /*0190*/  MUFU.RCP R8, R8 ;  /* 0x0000000800087308 */ /* 0x002fe20000001000 */
[----:B0-----:R-:W-:-:S07]  /*01a0*/  IADD3 R2, PT, PT, R4, 0xffffffe, RZ ;  /* 0x0ffffffe04027810 */ /* 0x001fce0007ffe0ff */
[----:B------:R0:W1:Y:S02]  /*01b0*/  F2I.FTZ.U32.TRUNC.NTZ R3, R2 ;  /* 0x0000000200037305 */ /* 0x000064000021f000 */
[----:B0-----:R-:W-:Y:S01]  /*01c0*/  HFMA2 R2, -RZ, RZ, 0, 0 ;  /* 0x00000000ff027431 */ /* 0x001fe200000001ff */
[----:B-1----:R-:W-:-:S05]  /*01d0*/  IADD3 R6, PT, PT, RZ, -R3, RZ ;  /* 0x80000003ff067210 */ /* 0x002fca0007ffe0ff */
[----:B------:R-:W-:Y:S01]  /*01e0*/  IMAD R7, R6, R15, RZ ;  /* 0x0000000f06077224 */ /* 0x000fe200078e02ff */
[----:B------:R-:W-:-:S03]  /*01f0*/  IABS R6, R0 ;  /* 0x0000000000067213 */ /* 0x000fc60000000000 */
[----:B------:R-:W-:-:S06]  /*0200*/  IMAD.HI.U32 R3, R3, R7, R2 ;  /* 0x0000000703037227 */ /* 0x000fcc00078e0002 */
[----:B------:R-:W-:-:S05]  /*0210*/  IMAD.HI.U32 R4, R3, R6, RZ ;  /* 0x0000000603047227 */ /* 0x000fca00078e00ff */
[----:B------:R-:W-:-:S05]  /*0220*/  IADD3 R2, PT, PT, -R4, RZ, RZ ;  /* 0x000000ff04027210 */ /* 0x000fca0007ffe1ff */
[C---:B------:R-:W-:Y:S01]  /*0230*/  IMAD R6, R15.reuse, R2, R6 ;  /* 0x000000020f067224 */ /* 0x040fe200078e0206 */
[----:B------:R-:W-:Y:S02]  /*0240*/  IADD3 R2, PT, PT, R8, 0xffffffe, RZ ;  /* 0x0ffffffe08027810 */ /* 0x000fe40007ffe0ff */
[----:B------:R-:W-:Y:S02]  /*0250*/  LOP3.LUT R8, RZ, R5, RZ, 0x33, !PT ;  /* 0x00000005ff087212 */ /* 0x000fe400078e33ff */
[----:B------:R-:W-:Y:S01]  /*0260*/  ISETP.GT.U32.AND P1, PT, R15, R6, PT ;  /* 0x000000060f00720c */ /* 0x000fe20003f24070 */
[----:B------:R0:W1:Y:S02]  /*0270*/  F2I.FTZ.U32.TRUNC.NTZ R3, R2 ;  /* 0x0000000200037305 */ /* 0x000064000021f000 */
[----:B0-----:R-:W-:-:S10]  /*0280*/  MOV R2, RZ ;  /* 0x000000ff00027202 */ /* 0x001fd40000000f00 */
[----:B------:R-:W-:Y:S02]  /*0290*/  @!P1 IADD3 R6, PT, PT, R6, -R15, RZ ;  /* 0x8000000f06069210 */ /* 0x000fe40007ffe0ff */
[----:B-1----:R-:W-:Y:S02]  /*02a0*/  IADD3 R9, PT, PT, RZ, -R3, RZ ;  /* 0x80000003ff097210 */ /* 0x002fe40007ffe0ff */
[----:B------:R-:W-:Y:S02]  /*02b0*/  ISETP.GT.U32.AND P0, PT, R15, R6, PT ;  /* 0x000000060f00720c */ /* 0x000fe40003f04070 */
[----:B------:R-:W-:-:S04]  /*02c0*/  IADD3 R7, PT, PT, R6, -R15, RZ ;  /* 0x8000000f06077210 */ /* 0x000fc80007ffe0ff */
[----:B------:R-:W-:Y:S02]  /*02d0*/  SEL R7, R7, R6, !P0 ;  /* 0x0000000607077207 */ /* 0x000fe40004000000 */
[----:B------:R-:W-:Y:S02]  /*02e0*/  ISETP.NE.AND P0, PT, R5, RZ, PT ;  /* 0x000000ff0500720c */ /* 0x000fe40003f05270 */
[----:B------:R-:W-:-:S04]  /*02f0*/  @!P2 IADD3 R7, PT, PT, -R7, RZ, RZ ;  /* 0x000000ff0707a210 */ /* 0x000fc80007ffe1ff */
[----:B------:R-:W-:Y:S01]  /*0300*/  SEL R14, R8, R7, !P0 ;  /* 0x00000007080e7207 */ /* 0x000fe20004000000 */
[----:B------:R-:W-:-:S03]  /*0310*/  IMAD R7, R9, R12, RZ ;  /* 0x0000000c09077224 */ /* 0x000fc600078e02ff */
[----:B------:R-:W-:Y:S01]  /*0320*/  IABS R9, R14 ;  /* 0x0000000e00097213 */ /* 0x000fe20000000000 */
[----:B------:R-:W-:Y:S01]  /*0330*/  IMAD.HI.U32 R2, R3, R7, R2 ;  /* 0x0000000703027227 */ /* 0x000fe200078e0002 */
[----:B------:R-:W-:-:S05]  /*0340*/  ISETP.GE.AND P3, PT, R14, RZ, PT ;  /* 0x000000ff0e00720c */ /* 0x000fca0003f66270 */
[----:B------:R-:W-:-:S05]  /*0350*/  IMAD.HI.U32 R7, R2, R9, RZ ;  /* 0x0000000902077227 */ /* 0x000fca00078e00ff */
[----:B------:R-:W-:-:S05]  /*0360*/  IADD3 R2, PT, PT, -R7, RZ, RZ ;  /* 0x000000ff07027210 */ /* 0x000fca0007ffe1ff */
[----:B------:R-:W-:-:S05]  /*0370*/  IMAD R9, R12, R2, R9 ;  /* 0x000000020c097224 */ /* 0x000fca00078e0209 */
[----:B------:R-:W-:-:S13]  /*0380*/  ISETP.GT.U32.AND P5, PT, R12, R9, PT ;  /* 0x000000090c00720c */ /* 0x000fda0003fa4070 */
[----:B------:R-:W-:-:S04]  /*0390*/  @!P5 IADD3 R9, PT, PT, R9, -R12, RZ ;  /* 0x8000000c0909d210 */ /* 0x000fc80007ffe0ff */
[----:B------:R-:W-:Y:S02]  /*03a0*/  ISETP.GT.U32.AND P2, PT, R12, R9, PT ;  /* 0x000000090c00720c */ /* 0x000fe40003f44070 */
[----:B------:R-:W-:-:S04]  /*03b0*/  IADD3 R2, PT, PT, R9, -R12, RZ ;  /* 0x8000000c09027210 */ /* 0x000fc80007ffe0ff */
[----:B------:R-:W-:Y:S02]  /*03c0*/  SEL R2, R2, R9, !P2 ;  /* 0x0000000902027207 */ /* 0x000fe40005000000 */
[----:B------:R-:W-:Y:S02]  /*03d0*/  ISETP.NE.AND P2, PT, R13, RZ, PT ;  /* 0x000000ff0d00720c */ /* 0x000fe40003f45270 */
[----:B------:R-:W-:-:S04]  /*03e0*/  @!P3 IADD3 R2, PT, PT, -R2, RZ, RZ ;  /* 0x000000ff0202b210 */ /* 0x000fc80007ffe1ff */
[----:B------:R-:W-:-:S05]  /*03f0*/  SEL R2, R11, R2, !P2 ;  /* 0x000000020b027207 */ /* 0x000fca0005000000 */
[----:B--2---:R-:W-:-:S05]  /*0400*/  IMAD.WIDE R20, R2, 0x4, R20 ;  /* 0x0000000402147825 */ /* 0x004fca00078e0214 */
[----:B------:R-:W2:Y:S04]  /*0410*/  LDG.E R3, desc[UR10][R20.64+0x4] ;  /* 0x0000040a14037981 */ /* 0x000ea8000c1e1900 */
[----:B------:R-:W2:Y:S01]  /*0420*/  LDG.E R10, desc[UR10][R20.64] ;  /* 0x0000000a140a7981 */ /* 0x000ea2000c1e1900 */
[----:B------:R-:W-:Y:S01]  /*0430*/  BSSY.RECONVERGENT B0, `(.L_x_48) ;  /* 0x00000eb000007945 */ /* 0x000fe20003800200 */
[----:B--2---:R-:W-:-:S04]  /*0440*/  IADD3 R3, PT, PT, R3, -R10, RZ ;  /* 0x8000000a03037210 */ /* 0x004fc80007ffe0ff */
[----:B------:R-:W-:-:S13]  /*0450*/  ISETP.GE.AND P3, PT, R3, 0x1, PT ;  /* 0x000000010300780c */ /* 0x000fda0003f66270 */
[----:B------:R-:W-:Y:S05]  /*0460*/  @!P3 BRA `(.L_x_49) ;  /* 0x0000000c009cb947 */ /* 0x000fea0003800000 */
[----:B------:R-:W-:Y:S01]  /*0470*/  ISETP.GE.U32.AND P4, PT, R9, R12, PT ;  /* 0x0000000c0900720c */ /* 0x000fe20003f86070 */
[----:B------:R-:W0:Y:S01]  /*0480*/  LDC R27, c[0x0][0x40c] ;  /* 0x00010300ff1b7b82 */ /* 0x000e220000000800 */
[----:B------:R-:W-:Y:S02]  /*0490*/  LOP3.LUT R9, R14, R13, RZ, 0x3c, !PT ;  /* 0x0000000d0e097212 */ /* 0x000fe400078e3cff */
[----:B------:R-:W-:Y:S02]  /*04a0*/  @!P5 IADD3 R7, PT, PT, R7, 0x1, RZ ;  /* 0x000000010707d810 */ /* 0x000fe40007ffe0ff */
[----:B------:R-:W-:Y:S02]  /*04b0*/  ISETP.GE.AND P3, PT, R9, RZ, PT ;  /* 0x000000ff0900720c */ /* 0x000fe40003f66270 */
[----:B------:R-:W-:Y:S01]  /*04c0*/  ISETP.GE.U32.AND P5, PT, R6, R15, PT ;  /* 0x0000000f0600720c */ /* 0x000fe20003fa6070 */
[----:B------:R-:W1:Y:S01]  /*04d0*/  LDC.64 R12, c[0x0][0x3e8] ;  /* 0x0000fa00ff0c7b82 */ /* 0x000e620000000a00 */
[----:B------:R-:W-:-:S02]  /*04e0*/  LOP3.LUT R5, R0, R5, RZ, 0x3c, !PT ;  /* 0x0000000500057212 */ /* 0x000fc400078e3cff */
[----:B------:R-:W-:Y:S02]  /*04f0*/  @!P1 IADD3 R4, PT, PT, R4, 0x1, RZ ;  /* 0x0000000104049810 */ /* 0x000fe40007ffe0ff */
[----:B------:R-:W-:-:S03]  /*0500*/  @P4 IADD3 R7, PT, PT, R7, 0x1, RZ ;  /* 0x0000000107074810 */ /* 0x000fc60007ffe0ff */
[----:B------:R-:W2:Y:S02]  /*0510*/  LDC.64 R22, c[0x0][0x3f8] ;  /* 0x0000fe00ff167b82 */ /* 0x000ea40000000a00 */
[----:B------:R-:W-:Y:S02]  /*0520*/  @!P3 IADD3 R7, PT, PT, -R7, RZ, RZ ;  /* 0x000000ff0707b210 */ /* 0x000fe40007ffe1ff */
[----:B------:R-:W-:Y:S02]  /*0530*/  ISETP.GE.AND P3, PT, R5, RZ, PT ;  /* 0x000000ff0500720c */ /* 0x000fe40003f66270 */
[----:B------:R-:W-:Y:S02]  /*0540*/  SEL R7, R11, R7, !P2 ;  /* 0x000000070b077207 */ /* 0x000fe40005000000 */
[----:B------:R-:W4:Y:S01]  /*0550*/  LDC.64 R14, c[0x0][0x3e0] ;  /* 0x0000f800ff0e7b82 */ /* 0x000f220000000a00 */
[----:B------:R-:W-:-:S07]  /*0560*/  @P5 IADD3 R4, PT, PT, R4, 0x1, RZ ;  /* 0x0000000104045810 */ /* 0x000fce0007ffe0ff */
[----:B------:R-:W3:Y:S01]  /*0570*/  LDC R17, c[0x0][0x41c] ;  /* 0x00010700ff117b82 */ /* 0x000ee20000000800 */
[----:B-1----:R-:W-:Y:S01]  /*0580*/  IMAD.WIDE R12, R7, 0x4, R12 ;  /* 0x00000004070c7825 */ /* 0x002fe200078e020c */
[----:B------:R-:W-:-:S04]  /*0590*/  @!P3 IADD3 R4, PT, PT, -R4, RZ, RZ ;  /* 0x000000ff0404b210 */ /* 0x000fc80007ffe1ff */
[----:B------:R-:W-:Y:S01]  /*05a0*/  SEL R6, R8, R4, !P0 ;  /* 0x0000000408067207 */ /* 0x000fe20004000000 */
[----:B0-----:R-:W-:Y:S01]  /*05b0*/  IMAD.WIDE R18, R27, 0x4, R12 ;  /* 0x000000041b127825 */ /* 0x001fe200078e020c */
[----:B------:R-:W3:Y:S03]  /*05c0*/  LDG.E R10, desc[UR10][R12.64] ;  /* 0x0000000a0c0a7981 */ /* 0x000ee6000c1e1900 */
[----:B--2---:R-:W-:Y:S01]  /*05d0*/  IMAD.WIDE R22, R7, 0x4, R22 ;  /* 0x0000000407167825 */ /* 0x004fe200078e0216 */
[----:B------:R-:W2:Y:S03]  /*05e0*/  LDG.E R11, desc[UR10][R18.64] ;  /* 0x0000000a120b7981 */ /* 0x000ea6000c1e1900 */
[----:B------:R-:W-:Y:S01]  /*05f0*/  IMAD.WIDE R24, R27, 0x4, R18 ;  /* 0x000000041b187825 */ /* 0x000fe200078e0212 */
[----:B------:R-:W2:Y:S03]  /*0600*/  LDG.E R8, desc[UR10][R22.64+0x4] ;  /* 0x0000040a16087981 */ /* 0x000ea6000c1e1900 */
[----:B----4-:R-:W-:Y:S01]  /*0610*/  IMAD.WIDE R14, R6, 0x4, R14 ;  /* 0x00000004060e7825 */ /* 0x010fe200078e020e */
[----:B------:R-:W4:Y:S04]  /*0620*/  LDG.E R9, desc[UR10][R22.64] ;  /* 0x0000000a16097981 */ /* 0x000f28000c1e1900 */
[----:B------:R-:W4:Y:S01]  /*0630*/  LDG.E R24, desc[UR10][R24.64] ;  /* 0x0000000a18187981 */ /* 0x000f22000c1e1900 */
[----:B---3--:R-:W-:-:S03]  /*0640*/  IMAD.WIDE R16, R17, 0x4, R14 ;  /* 0x0000000411107825 */ /* 0x008fc600078e020e */
[----:B------:R0:W5:Y:S04]  /*0650*/  LDG.E R4, desc[UR10][R14.64] ;  /* 0x0000000a0e047981 */ /* 0x000168000c1e1900 */
[----:B------:R0:W5:Y:S01]  /*0660*/  LDG.E R5, desc[UR10][R16.64] ;  /* 0x0000000a10057981 */ /* 0x000162000c1e1900 */
[----:B------:R-:W-:Y:S02]  /*0670*/  IMAD R6, R6, R27, R7 ;  /* 0x0000001b06067224 */ /* 0x000fe400078e0207 */
[----:B------:R-:W-:Y:S02]  /*0680*/  IMAD R10, R10, R10, R10 ;  /* 0x0000000a0a0a7224 */ /* 0x000fe400078e020a */
[----:B--2---:R-:W-:Y:S01]  /*0690*/  IMAD R11, R11, R11, R11 ;  /* 0x0000000b0b0b7224 */ /* 0x004fe200078e020b */
[----:B----4-:R-:W-:-:S02]  /*06a0*/  IADD3 R7, PT, PT, -R8, R9, RZ ;  /* 0x0000000908077210 */ /* 0x010fc40007ffe1ff */
[----:B------:R-:W-:Y:S02]  /*06b0*/  IADD3 R8, PT, PT, R8, -R9, RZ ;  /* 0x8000000908087210 */ /* 0x000fe40007ffe0ff */
[----:B------:R-:W-:Y:S01]  /*06c0*/  MOV R9, RZ ;  /* 0x000000ff00097202 */ /* 0x000fe20000000f00 */
[----:B0-----:R-:W-:-:S07]  /*06d0*/  IMAD R12, R24, R24, R24 ;  /* 0x00000018180c7224 */ /* 0x001fce00078e0218 */
.L_x_53:
[----:B------:R-:W2:Y:S01]  /*06e0*/  LDG.E R14, desc[UR10][R20.64] ;  /* 0x0000000a140e7981 */ /* 0x000ea2000c1e1900 */
[----:B0-----:R-:W0:Y:S01]  /*06f0*/  LDC R13, c[0x0][0x418] ;  /* 0x00010600ff0d7b82 */ /* 0x001e220000000800 */
[----:B------:R-:W-:Y:S01]  /*0700*/  ISETP.GE.AND P0, PT, R8, 0x1, PT ;  /* 0x000000010800780c */ /* 0x000fe20003f06270 */
[----:B------:R-:W-:Y:S06]  /*0710*/  BSSY.RECONVERGENT B1, `(.L_x_50) ;  /* 0x00000b9000017945 */ /* 0x000fec0003800200 */
[----:B-1----:R-:W1:Y:S08]  /*0720*/  LDC.64 R24, c[0x0][0x380] ;  /* 0x0000e000ff187b82 */ /* 0x002e700000000a00 */
[----:B------:R-:W3:Y:S08]  /*0730*/  LDC.64 R26, c[0x0][0x388] ;  /* 0x0000e200ff1a7b82 */ /* 0x000ef00000000a00 */
[----:B------:R-:W4:Y:S01]  /*0740*/  LDC.64 R28, c[0x0][0x390] ;  /* 0x0000e400ff1c7b82 */ /* 0x000f220000000a00 */
[----:B0-----:R-:W-:-:S05]  /*0750*/  IMAD R15, R6, R13, R9 ;  /* 0x0000000d060f7224 */ /* 0x001fca00078e0209 */
[----:B--2---:R-:W-:-:S05]  /*0760*/  IADD3 R15, PT, PT, R14, R15, RZ ;  /* 0x0000000f0e0f7210 */ /* 0x004fca0007ffe0ff */
[----:B-1----:R-:W-:-:S04]  /*0770*/  IMAD.WIDE R24, R15, 0x4, R24 ;  /* 0x000000040f187825 */ /* 0x002fc800078e0218 */
[C---:B---3--:R-:W-:Y:S01]  /*0780*/  IMAD.WIDE R26, R15.reuse, 0x4, R26 ;  /* 0x000000040f1a7825 */ /* 0x048fe200078e021a */
[----:B------:R0:W-:Y:S03]  /*0790*/  STG.E desc[UR10][R24.64], RZ ;  /* 0x000000ff18007986 */ /* 0x0001e6000c10190a */
[----:B----4-:R-:W-:Y:S01]  /*07a0*/  IMAD.WIDE R28, R15, 0x4, R28 ;  /* 0x000000040f1c7825 */ /* 0x010fe200078e021c */
[----:B------:R0:W-:Y:S04]  /*07b0*/  STG.E desc[UR10][R26.64], RZ ;  /* 0x000000ff1a007986 */ /* 0x0001e8000c10190a */
[----:B------:R0:W-:Y:S01]  /*07c0*/  STG.E desc[UR10][R28.64], RZ ;  /* 0x000000ff1c007986 */ /* 0x0001e2000c10190a */
[----:B------:R-:W-:Y:S05]  /*07d0*/  @!P0 BRA `(.L_x_51) ;  /* 0x0000000800b08947 */ /* 0x000fea0003800000 */
[----:B------:R-:W-:Y:S01]  /*07e0*/  HFMA2 R14, -RZ, RZ, 0, 0 ;  /* 0x00000000ff0e7431 */ /* 0x000fe200000001ff */
[----:B------:R-:W-:-:S07]  /*07f0*/  MOV R15, R7 ;  /* 0x00000007000f7202 */ /* 0x000fce0000000f00 */
.L_x_52:
[----:B------:R-:W2:Y:S01]  /*0800*/  LDG.E R43, desc[UR10][R22.64] ;  /* 0x0000000a162b7981 */ /* 0x000ea2000c1e1900 */
[----:B-1----:R-:W1:Y:S01]  /*0810*/  LDC.64 R16, c[0x0][0x3f0] ;  /* 0x0000fc00ff107b82 */ /* 0x002e620000000a00 */
[----:B------:R-:W-:Y:S02]  /*0820*/  MOV R32, 0x4 ;  /* 0x0000000400207802 */ /* 0x000fe40000000f00 */
[----:B------:R-:W-:Y:S01]  /*0830*/  MOV R18, 0x4 ;  /* 0x0000000400127802 */ /* 0x000fe20000000f00 */
[----:B------:R-:W3:Y:S04]  /*0840*/  LDG.E R36, desc[UR10][R20.64] ;  /* 0x0000000a14247981 */ /* 0x000ee8000c1e1900 */
[----:B------:R-:W4:Y:S08]  /*0850*/  LDC.64 R50, c[0x0][0x398] ;  /* 0x0000e600ff327b82 */ /* 0x000f300000000a00 */
[----:B------:R-:W0:Y:S08]  /*0860*/  LDC.64 R52, c[0x0][0x3a0] ;  /* 0x0000e800ff347b82 */ /* 0x000e300000000a00 */
[----:B------:R-:W0:Y:S08]  /*0870*/  LDC.64 R30, c[0x0][0x3b0] ;  /* 0x0000ec00ff1e7b82 */ /* 0x000e300000000a00 */
[----:B------:R-:W0:Y:S01]  /*0880*/  LDC.64 R48, c[0x0][0x3a8] ;  /* 0x0000ea00ff307b82 */ /* 0x000e220000000a00 */
[----:B--2---:R-:W-:-:S05]  /*0890*/  IADD3 R43, PT, PT, R43, R14, RZ ;  /* 0x0000000e2b2b7210 */ /* 0x004fca0007ffe0ff */
[----:B------:R-:W-:-:S04]  /*08a0*/  IMAD.WIDE R32, R43, R32, UR4 ;  /* 0x000000042b207e25 */ /* 0x000fc8000f8e0220 */
[C---:B------:R-:W-:Y:S02]  /*08b0*/  IMAD.WIDE R18, R43.reuse, R18, UR8 ;  /* 0x000000082b127e25 */ /* 0x040fe4000f8e0212 */
[----:B------:R-:W2:Y:S02]  /*08c0*/  LDG.E R33, desc[UR10][R32.64] ;  /* 0x0000000a20217981 */ /* 0x000ea4000c1e1900 */
[----:B-1----:R-:W-:Y:S02]  /*08d0*/  IMAD.WIDE R16, R43, 0x4, R16 ;  /* 0x000000042b107825 */ /* 0x002fe400078e0210 */
[----:B------:R-:W4:Y:S04]  /*08e0*/  LDG.E R18, desc[UR10][R18.64] ;  /* 0x0000000a12127981 */ /* 0x000f28000c1e1900 */
[----:B------:R-:W4:Y:S01]  /*08f0*/  LDG.E R17, desc[UR10][R16.64] ;  /* 0x0000000a10117981 */ /* 0x000f22000c1e1900 */
[----:B---3--:R-:W-:-:S02]  /*0900*/  IADD3 R36, PT, PT, R36, R9, RZ ;  /* 0x0000000924247210 */ /* 0x008fc40007ffe0ff */
[----:B--2---:R-:W-:Y:S02]  /*0910*/  IADD3 R34, PT, PT, R12, R33, RZ ;  /* 0x000000210c227210 */ /* 0x004fe40007ffe0ff */
[----:B----4-:R-:W-:Y:S02]  /*0920*/  IADD3 R33, PT, PT, R11, R18, RZ ;  /* 0x000000120b217210 */ /* 0x010fe40007ffe0ff */
[----:B------:R-:W-:-:S03]  /*0930*/  IADD3 R17, PT, PT, R10, R17, RZ ;  /* 0x000000110a117210 */ /* 0x000fc60007ffe0ff */
[--C-:B-----5:R-:W-:Y:S02]  /*0940*/  IMAD R33, R33, UR7, R4.reuse ;  /* 0x0000000721217c24 */ /* 0x120fe4000f8e0204 */
[----:B------:R-:W-:Y:S02]  /*0950*/  IMAD R34, R34, UR7, R5 ;  /* 0x0000000722227c24 */ /* 0x000fe4000f8e0205 */
[----:B------:R-:W-:Y:S02]  /*0960*/  IMAD R17, R17, UR7, R4 ;  /* 0x0000000711117c24 */ /* 0x000fe4000f8e0204 */
[--C-:B------:R-:W-:Y:S02]  /*0970*/  IMAD R35, R33, UR12, R2.reuse ;  /* 0x0000000c21237c24 */ /* 0x100fe4000f8e0202 */
[--C-:B------:R-:W-:Y:S02]  /*0980*/  IMAD R39, R34, UR12, R2.reuse ;  /* 0x0000000c22277c24 */ /* 0x100fe4000f8e0202 */
[----:B------:R-:W-:-:S02]  /*0990*/  IMAD R37, R17, UR12, R2 ;  /* 0x0000000c11257c24 */ /* 0x000fc4000f8e0202 */
[-CC-:B------:R-:W-:Y:S02]  /*09a0*/  IMAD R16, R33, R13.reuse, R36.reuse ;  /* 0x0000000d21107224 */ /* 0x180fe400078e0224 */
[----:B------:R-:W-:Y:S02]  /*09b0*/  IMAD R41, R34, R13, R36 ;  /* 0x0000000d22297224 */ /* 0x000fe400078e0224 */
[----:B------:R-:W-:-:S04]  /*09c0*/  IMAD.WIDE R32, R35, 0x4, R50 ;  /* 0x0000000423207825 */ /* 0x000fc800078e0232 */
[----:B0-----:R-:W-:-:S04]  /*09d0*/  IMAD.WIDE R44, R39, 0x4, R52 ;  /* 0x00000004272c7825 */ /* 0x001fc800078e0234 */
[----:B------:R-:W-:Y:S01]  /*09e0*/  IMAD.WIDE R34, R35, 0x4, R52 ;  /* 0x0000000423227825 */ /* 0x000fe200078e0234 */
[----:B------:R-:W2:Y:S03]  /*09f0*/  LDG.E R38, desc[UR10][R44.64] ;  /* 0x0000000a2c267981 */ /* 0x000ea6000c1e1900 */
[----:B------:R-:W-:Y:S02]  /*0a00*/  IMAD R19, R17, R13, R36 ;  /* 0x0000000d11137224 */ /* 0x000fe400078e0224 */
[C---:B------:R-:W-:Y:S01]  /*0a10*/  IMAD.WIDE R52, R37.reuse, 0x4, R52 ;  /* 0x0000000425347825 */ /* 0x040fe200078e0234 */
[----:B------:R-:W3:Y:S03]  /*0a20*/  LDG.E R34, desc[UR10][R34.64] ;  /* 0x0000000a22227981 */ /* 0x000ee6000c1e1900 */
[--C-:B------:R-:W-:Y:S01]  /*0a30*/  IMAD.WIDE R36, R37, 0x4, R50.reuse ;  /* 0x0000000425247825 */ /* 0x100fe200078e0232 */
[----:B------:R0:W4:Y:S03]  /*0a40*/  LDG.E R18, desc[UR10][R52.64] ;  /* 0x0000000a34127981 */ /* 0x000126000c1e1900 */
[----:B------:R-:W-:Y:S01]  /*0a50*/  IMAD.WIDE R50, R39, 0x4, R50 ;  /* 0x0000000427327825 */ /* 0x000fe200078e0232 */
[----:B------:R-:W3:Y:S04]  /*0a60*/  LDG.E R17, desc[UR10][R32.64] ;  /* 0x0000000a20117981 */ /* 0x000ee8000c1e1900 */
[----:B------:R1:W4:Y:S01]  /*0a70*/  LDG.E R39, desc[UR10][R36.64] ;  /* 0x0000000a24277981 */ /* 0x000322000c1e1900 */
[----:B0-----:R-:W-:-:S03]  /*0a80*/  IMAD.WIDE R52, R16, 0x4, R30 ;  /* 0x0000000410347825 */ /* 0x001fc600078e021e */
[----:B------:R-:W2:Y:S01]  /*0a90*/  LDG.E R35, desc[UR10][R50.64] ;  /* 0x0000000a32237981 */ /* 0x000ea2000c1e1900 */
[----:B------:R-:W-:-:S03]  /*0aa0*/  IMAD.WIDE R46, R16, 0x4, R48 ;  /* 0x00000004102e7825 */ /* 0x000fc600078e0230 */
[----:B------:R-:W2:Y:S01]  /*0ab0*/  LDG.E R53, desc[UR10][R52.64] ;  /* 0x0000000a34357981 */ /* 0x000ea2000c1e1900 */
[----:B-1----:R-:W0:Y:S01]  /*0ac0*/  LDC.64 R36, c[0x0][0x3b8] ;  /* 0x0000ee00ff247b82 */ /* 0x002e220000000a00 */
[----:B------:R-:W-:Y:S02]  /*0ad0*/  IMAD.WIDE R44, R41, 0x4, R30 ;  /* 0x00000004292c7825 */ /* 0x000fe400078e021e */
[----:B------:R-:W3:Y:S04]  /*0ae0*/  LDG.E R47, desc[UR10][R46.64] ;  /* 0x0000000a2e2f7981 */ /* 0x000ee8000c1e1900 */
[----:B------:R0:W4:Y:S01]  /*0af0*/  LDG.E R40, desc[UR10][R44.64] ;  /* 0x0000000a2c287981 */ /* 0x000122000c1e1900 */
[----:B------:R-:W-:-:S04]  /*0b00*/  IMAD.WIDE R32, R19, 0x4, R48 ;  /* 0x0000000413207825 */ /* 0x000fc800078e0230 */
[----:B------:R-:W-:Y:S02]  /*0b10*/  IMAD.WIDE R48, R41, 0x4, R48 ;  /* 0x0000000429307825 */ /* 0x000fe400078e0230 */
[----:B------:R-:W4:Y:S04]  /*0b20*/  LDG.E R33, desc[UR10][R32.64] ;  /* 0x0000000a20217981 */ /* 0x000f28000c1e1900 */
[----:B------:R-:W4:Y:S01]  /*0b30*/  LDG.E R32, desc[UR10][R48.64] ;  /* 0x0000000a30207981 */ /* 0x000f22000c1e1900 */
[----:B0-----:R-:W-:-:S05]  /*0b40*/  IMAD.WIDE R44, R16, 0x4, R36 ;  /* 0x00000004102c7825 */ /* 0x001fca00078e0224 */
[----:B------:R0:W4:Y:S02]  /*0b50*/  LDG.E R42, desc[UR10][R44.64] ;  /* 0x0000000a2c2a7981 */ /* 0x000124000c1e1900 */
[----:B0-----:R-:W-:-:S05]  /*0b60*/  IMAD.WIDE R44, R41, 0x4, R36 ;  /* 0x00000004292c7825 */ /* 0x001fca00078e0224 */
[----:B------:R-:W4:Y:S01]  /*0b70*/  LDG.E R49, desc[UR10][R44.64] ;  /* 0x0000000a2c317981 */ /* 0x000f22000c1e1900 */
[----:B------:R-:W-:-:S05]  /*0b80*/  IMAD.WIDE R30, R19, 0x4, R30 ;  /* 0x00000004131e7825 */ /* 0x000fca00078e021e */
[----:B------:R2:W4:Y:S01]  /*0b90*/  LDG.E R51, desc[UR10][R30.64] ;  /* 0x0000000a1e337981 */ /* 0x000522000c1e1900 */
[----:B------:R-:W-:-:S06]  /*0ba0*/  IMAD.WIDE R36, R19, 0x4, R36 ;  /* 0x0000000413247825 */ /* 0x000fcc00078e0224 */
[----:B------:R-:W4:Y:S01]  /*0bb0*/  LDG.E R37, desc[UR10][R36.64] ;  /* 0x0000000a24257981 */ /* 0x000f22000c1e1900 */
[----:B--2---:R-:W-:Y:S01]  /*0bc0*/  FMUL R31, R35, R53 ;  /* 0x00000035231f7220 */ /* 0x004fe20000400000 */
[-C--:B---3--:R-:W-:Y:S01]  /*0bd0*/  FMUL R46, R38, R47.reuse ;  /* 0x0000002f262e7220 */ /* 0x088fe20000400000 */
[-C--:B----4-:R-:W-:Y:S01]  /*0be0*/  FMUL R48, R17, R40.reuse ;  /* 0x0000002811307220 */ /* 0x090fe20000400000 */
[----:B------:R-:W-:Y:S01]  /*0bf0*/  FMUL R50, R39, R40 ;  /* 0x0000002827327220 */ /* 0x000fe20000400000 */
[----:B------:R-:W-:Y:S01]  /*0c00*/  FMUL R40, R35, R47 ;  /* 0x0000002f23287220 */ /* 0x000fe20000400000 */
[C---:B------:R-:W-:Y:S02]  /*0c10*/  FMUL R47, R18.reuse, R31 ;  /* 0x0000001f122f7220 */ /* 0x040fe40000400000 */
[----:B------:R-:W0:Y:S01]  /*0c20*/  LDC.64 R30, c[0x0][0x3c0] ;  /* 0x0000f000ff1e7b82 */ /* 0x000e220000000a00 */
[----:B------:R-:W-:Y:S01]  /*0c30*/  FMUL R40, R39, R40 ;  /* 0x0000002827287220 */ /* 0x000fe20000400000 */
[----:B------:R-:W-:Y:S01]  /*0c40*/  FMUL R46, R18, R46 ;  /* 0x0000002e122e7220 */ /* 0x000fe20000400000 */
[-C--:B------:R-:W-:Y:S01]  /*0c50*/  FMUL R52, R17, R32.reuse ;  /* 0x0000002011347220 */ /* 0x080fe20000400000 */
[----:B------:R-:W-:Y:S01]  /*0c60*/  FMUL R45, R34, R32 ;  /* 0x00000020222d7220 */ /* 0x000fe20000400000 */
[----:B------:R-:W-:-:S02]  /*0c70*/  FMUL R32, R35, R42 ;  /* 0x0000002a23207220 */ /* 0x000fc40000400000 */
[----:B------:R-:W-:Y:S01]  /*0c80*/  FFMA R52, R39, R52, R40 ;  /* 0x0000003427347223 */ /* 0x000fe20000000028 */
[----:B------:R-:W-:Y:S01]  /*0c90*/  FMUL R40, R35, R17 ;  /* 0x0000001123287220 */ /* 0x000fe20000400000 */
[----:B------:R-:W-:Y:S01]  /*0ca0*/  FMUL R32, R39, R32 ;  /* 0x0000002027207220 */ /* 0x000fe20000400000 */
[----:B------:R-:W-:Y:S01]  /*0cb0*/  FFMA R46, R18, R48, R46 ;  /* 0x00000030122e7223 */ /* 0x000fe2000000002e */
[----:B------:R-:W-:Y:S01]  /*0cc0*/  FMUL R48, R38, R33 ;  /* 0x0000002126307220 */ /* 0x000fe20000400000 */
[----:B------:R-:W-:Y:S01]  /*0cd0*/  FFMA R52, R33, R40, R52 ;  /* 0x0000002821347223 */ /* 0x000fe20000000034 */
[----:B------:R-:W-:-:S04]  /*0ce0*/  FMUL R44, R17, R49 ;  /* 0x00000031112c7220 */ /* 0x000fc80000400000 */
[----:B------:R-:W-:Y:S01]  /*0cf0*/  FFMA R44, R39, R44, R32 ;  /* 0x0000002c272c7223 */ /* 0x000fe20000000020 */
[----:B0-----:R-:W-:-:S06]  /*0d00*/  IMAD.WIDE R32, R41, 0x4, R30 ;  /* 0x0000000429207825 */ /* 0x001fcc00078e021e */
[----:B------:R-:W2:Y:S01]  /*0d10*/  LDG.E R32, desc[UR10][R32.64] ;  /* 0x0000000a20207981 */ /* 0x000ea2000c1e1900 */
[----:B------:R-:W-:-:S04]  /*0d20*/  FMUL R48, R34, R48 ;  /* 0x0000003022307220 */ /* 0x000fc80000400000 */
[----:B------:R-:W-:Y:S01]  /*0d30*/  FFMA R50, R34, R50, R48 ;  /* 0x0000003222327223 */ /* 0x000fe20000000030 */
[----:B------:R-:W-:Y:S01]  /*0d40*/  FFMA R48, R18, R45, R47 ;  /* 0x0000002d12307223 */ /* 0x000fe2000000002f */
[C---:B------:R-:W-:Y:S01]  /*0d50*/  FMUL R45, R38.reuse, R42 ;  /* 0x0000002a262d7220 */ /* 0x040fe20000400000 */
[----:B------:R-:W-:-:S03]  /*0d60*/  FMUL R47, R38, R37 ;  /* 0x00000025262f7220 */ /* 0x000fc60000400000 */
[----:B------:R-:W-:Y:S01]  /*0d70*/  FMUL R45, R18, R45 ;  /* 0x0000002d122d7220 */ /* 0x000fe20000400000 */
[----:B------:R-:W-:Y:S01]  /*0d80*/  FMUL R47, R34, R47 ;  /* 0x0000002f222f7220 */ /* 0x000fe20000400000 */
[----:B------:R-:W-:Y:S01]  /*0d90*/  FFMA R44, R37, R40, R44 ;  /* 0x00000028252c7223 */ /* 0x000fe2000000002c */
[-C--:B--2---:R-:W-:Y:S01]  /*0da0*/  FMUL R42, R17, R32.reuse ;  /* 0x00000020112a7220 */ /* 0x084fe20000400000 */
[----:B------:R-:W-:Y:S01]  /*0db0*/  FMUL R36, R39, R32 ;  /* 0x0000002027247220 */ /* 0x000fe20000400000 */
[----:B------:R-:W-:-:S04]  /*0dc0*/  IMAD.WIDE R32, R16, 0x4, R30 ;  /* 0x0000000410207825 */ /* 0x000fc800078e021e */
[----:B------:R-:W-:Y:S01]  /*0dd0*/  FFMA R42, R18, R42, R45 ;  /* 0x0000002a122a7223 */ /* 0x000fe2000000002d */
[----:B------:R-:W-:-:S04]  /*0de0*/  FMUL R45, R38, R17 ;  /* 0x00000011262d7220 */ /* 0x000fc80000400000 */
[----:B------:R-:W-:Y:S01]  /*0df0*/  FFMA R37, R51, R45, R46 ;  /* 0x0000002d33257223 */ /* 0x000fe2000000002e */
[----:B------:R-:W-:Y:S02]  /*0e00*/  FFMA R46, R34, R36, R47 ;  /* 0x00000024222e7223 */ /* 0x000fe4000000002f */
[----:B------:R-:W2:Y:S01]  /*0e10*/  LDG.E R47, desc[UR10][R32.64] ;  /* 0x0000000a202f7981 */ /* 0x000ea2000c1e1900 */
[----:B------:R-:W-:Y:S01]  /*0e20*/  FADD R52, R52, R37 ;  /* 0x0000002534347221 */ /* 0x000fe20000000000 */
[----:B------:R-:W-:-:S06]  /*0e30*/  IMAD.WIDE R36, R19, 0x4, R30 ;  /* 0x0000000413247825 */ /* 0x000fcc00078e021e */
[----:B------:R0:W3:Y:S01]  /*0e40*/  LDG.E R37, desc[UR10][R36.64] ;  /* 0x0000000a24257981 */ /* 0x0000e2000c1e1900 */
[----:B------:R-:W-:Y:S01]  /*0e50*/  FMUL R49, R34, R49 ;  /* 0x0000003122317220 */ /* 0x000fe20000400000 */
[----:B0-----:R-:W-:-:S04]  /*0e60*/  FMUL R36, R38, R39 ;  /* 0x0000002726247220 */ /* 0x001fc80000400000 */
[----:B------:R-:W-:-:S04]  /*0e70*/  FFMA R53, R53, R36, R50 ;  /* 0x0000002435357223 */ /* 0x000fc80000000032 */
[----:B------:R-:W-:Y:S01]  /*0e80*/  FADD R53, R53, R52 ;  /* 0x0000003435357221 */ /* 0x000fe20000000000 */
[----:B--2---:R-:W-:-:S04]  /*0e90*/  FMUL R31, R35, R47 ;  /* 0x0000002f231f7220 */ /* 0x004fc80000400000 */
[----:B------:R-:W-:Y:S02]  /*0ea0*/  FMUL R33, R18, R31 ;  /* 0x0000001f12217220 */ /* 0x000fe40000400000 */
[----:B------:R-:W0:Y:S02]  /*0eb0*/  LDC.64 R30, c[0x0][0x3d8] ;  /* 0x0000f600ff1e7b82 */ /* 0x000e240000000a00 */
[----:B0-----:R-:W-:-:S06]  /*0ec0*/  IMAD.WIDE R30, R43, 0x4, R30 ;  /* 0x000000042b1e7825 */ /* 0x001fcc00078e021e */
[----:B------:R-:W2:Y:S04]  /*0ed0*/  LDG.E R31, desc[UR10][R30.64] ;  /* 0x0000000a1e1f7981 */ /* 0x000ea8000c1e1900 */
[----:B------:R-:W2:Y:S01]  /*0ee0*/  LDG.E R30, desc[UR10][R24.64] ;  /* 0x0000000a181e7981 */ /* 0x000ea2000c1e1900 */
[----:B------:R-:W-:Y:S02]  /*0ef0*/  FFMA R52, R18, R49, R33 ;  /* 0x0000003112347223 */ /* 0x000fe40000000021 */
[----:B------:R-:W0:Y:S01]  /*0f00*/  LDC.64 R32, c[0x0][0x3c8] ;  /* 0x0000f200ff207b82 */ /* 0x000e220000000a00 */
[----:B---3--:R-:W-:Y:S01]  /*0f10*/  FFMA R43, R37, R45, R42 ;  /* 0x0000002d252b7223 */ /* 0x008fe2000000002a */
[----:B------:R-:W-:-:S03]  /*0f20*/  FMUL R50, R35, R34 ;  /* 0x0000002223327220 */ /* 0x000fc60000400000 */
[----:B------:R-:W-:Y:S01]  /*0f30*/  FADD R44, R44, R43 ;  /* 0x0000002b2c2c7221 */ /* 0x000fe20000000000 */
[----:B------:R-:W-:Y:S01]  /*0f40*/  FFMA R48, R51, R50, R48 ;  /* 0x0000003233307223 */ /* 0x000fe20000000030 */
[----:B0-----:R-:W-:-:S05]  /*0f50*/  IMAD.WIDE R42, R41, 0x4, R32 ;  /* 0x00000004292a7825 */ /* 0x001fca00078e0220 */
[----:B------:R0:W3:Y:S02]  /*0f60*/  LDG.E R51, desc[UR10][R42.64] ;  /* 0x0000000a2a337981 */ /* 0x0000e4000c1e1900 */
[----:B0-----:R-:W0:Y:S01]  /*0f70*/  LDC.64 R42, c[0x0][0x3d0] ;  /* 0x0000f400ff2a7b82 */ /* 0x001e220000000a00 */
[----:B------:R-:W-:Y:S01]  /*0f80*/  FFMA R49, R47, R36, R46 ;  /* 0x000000242f317223 */ /* 0x000fe2000000002e */
[----:B------:R-:W-:-:S04]  /*0f90*/  IMAD.WIDE R46, R16, 0x4, R32 ;  /* 0x00000004102e7825 */ /* 0x000fc800078e0220 */
[----:B------:R-:W-:-:S04]  /*0fa0*/  IMAD.WIDE R32, R19, 0x4, R32 ;  /* 0x0000000413207825 */ /* 0x000fc800078e0220 */
[----:B------:R-:W-:Y:S01]  /*0fb0*/  FADD R48, -R48, R53 ;  /* 0x0000003530307221 */ /* 0x000fe20000000100 */
[----:B------:R-:W4:Y:S04]  /*0fc0*/  LDG.E R46, desc[UR10][R46.64] ;  /* 0x0000000a2e2e7981 */ /* 0x000f28000c1e1900 */
[----:B------:R0:W3:Y:S02]  /*0fd0*/  LDG.E R53, desc[UR10][R32.64] ;  /* 0x0000000a20357981 */ /* 0x0000e4000c1e1900 */
[----:B0-----:R-:W-:-:S05]  /*0fe0*/  IMAD.WIDE R32, R41, 0x4, R42 ;  /* 0x0000000429207825 */ /* 0x001fca00078e022a */
[----:B------:R0:W3:Y:S02]  /*0ff0*/  LDG.E R41, desc[UR10][R32.64] ;  /* 0x0000000a20297981 */ /* 0x0000e4000c1e1900 */
[----:B0-----:R-:W-:-:S04]  /*1000*/  IMAD.WIDE R32, R16, 0x4, R42 ;  /* 0x0000000410207825 */ /* 0x001fc800078e022a */
[----:B------:R-:W-:Y:S01]  /*1010*/  IMAD.WIDE R42, R19, 0x4, R42 ;  /* 0x00000004132a7825 */ /* 0x000fe200078e022a */
[----:B------:R0:W3:Y:S05]  /*1020*/  LDG.E R16, desc[UR10][R32.64] ;  /* 0x0000000a20107981 */ /* 0x0000ea000c1e1900 */
[----:B------:R-:W3:Y:S01]  /*1030*/  LDG.E R42, desc[UR10][R42.64] ;  /* 0x0000000a2a2a7981 */ /* 0x000ee2000c1e1900 */
[----:B--2---:R-:W-:-:S05]  /*1040*/  FFMA R48, R31, R48, R30 ;  /* 0x000000301f307223 */ /* 0x004fca000000001e */
[----:B------:R1:W-:Y:S04]  /*1050*/  STG.E desc[UR10][R24.64], R48 ;  /* 0x0000003018007986 */ /* 0x0003e8000c10190a */
[----:B------:R-:W2:Y:S01]  /*1060*/  LDG.E R30, desc[UR10][R26.64] ;  /* 0x0000000a1a1e7981 */ /* 0x000ea2000c1e1900 */
[----:B------:R-:W-:Y:S01]  /*1070*/  FFMA R52, R37, R50, R52 ;  /* 0x0000003225347223 */ /* 0x000fe20000000034 */
[----:B------:R-:W-:-:S04]  /*1080*/  FADD R49, R49, R44 ;  /* 0x0000002c31317221 */ /* 0x000fc80000000000 */
[----:B------:R-:W-:-:S04]  /*1090*/  FADD R52, -R52, R49 ;  /* 0x0000003134347221 */ /* 0x000fc80000000100 */
[----:B--2---:R-:W-:-:S05]  /*10a0*/  FFMA R19, R31, R52, R30 ;  /* 0x000000341f137223 */ /* 0x004fca000000001e */
[----:B------:R1:W-:Y:S04]  /*10b0*/  STG.E desc[UR10][R26.64], R19 ;  /* 0x000000131a007986 */ /* 0x0003e8000c10190a */
[----:B------:R-:W2:Y:S01]  /*10c0*/  LDG.E R30, desc[UR10][R28.64] ;  /* 0x0000000a1c1e7981 */ /* 0x000ea2000c1e1900 */
[-C--:B----4-:R-:W-:Y:S01]  /*10d0*/  FMUL R44, R35, R46.reuse ;  /* 0x0000002e232c7220 */ /* 0x090fe20000400000 */
[C---:B0-----:R-:W-:Y:S01]  /*10e0*/  FMUL R33, R38.reuse, R46 ;  /* 0x0000002e26217220 */ /* 0x041fe20000400000 */
[----:B---3--:R-:W-:Y:S01]  /*10f0*/  FMUL R32, R17, R51 ;  /* 0x0000003311207220 */ /* 0x008fe20000400000 */
[----:B------:R-:W-:Y:S01]  /*1100*/  FMUL R37, R38, R53 ;  /* 0x0000003526257220 */ /* 0x000fe20000400000 */
[----:B------:R-:W-:Y:S01]  /*1110*/  FMUL R44, R39, R44 ;  /* 0x0000002c272c7220 */ /* 0x000fe20000400000 */
[----:B------:R-:W-:Y:S01]  /*1120*/  FMUL R17, R17, R41 ;  /* 0x0000002911117220 */ /* 0x000fe20000400000 */
[----:B------:R-:W-:Y:S01]  /*1130*/  FMUL R33, R18, R33 ;  /* 0x0000002112217220 */ /* 0x000fe20000400000 */
[----:B------:R-:W-:Y:S01]  /*1140*/  FMUL R35, R35, R16 ;  /* 0x0000001023237220 */ /* 0x000fe20000400000 */
[C---:B------:R-:W-:Y:S01]  /*1150*/  FFMA R32, R39.reuse, R32, R44 ;  /* 0x0000002027207223 */ /* 0x040fe2000000002c */
[----:B------:R-:W-:Y:S01]  /*1160*/  FMUL R39, R39, R41 ;  /* 0x0000002927277220 */ /* 0x000fe20000400000 */
[----:B------:R-:W-:Y:S01]  /*1170*/  FMUL R37, R34, R37 ;  /* 0x0000002522257220 */ /* 0x000fe20000400000 */
[----:B------:R-:W-:Y:S01]  /*1180*/  FFMA R17, R18, R17, R33 ;  /* 0x0000001112117223 */ /* 0x000fe20000000021 */
[----:B------:R-:W-:Y:S01]  /*1190*/  FFMA R40, R53, R40, R32 ;  /* 0x0000002835287223 */ /* 0x000fe20000000020 */
[----:B------:R-:W-:Y:S01]  /*11a0*/  FMUL R51, R34, R51 ;  /* 0x0000003322337220 */ /* 0x000fe20000400000 */
[----:B------:R-:W-:Y:S01]  /*11b0*/  FMUL R35, R18, R35 ;  /* 0x0000002312237220 */ /* 0x000fe20000400000 */
[----:B------:R-:W-:Y:S01]  /*11c0*/  FFMA R37, R34, R39, R37 ;  /* 0x0000002722257223 */ /* 0x000fe20000000025 */
[----:B------:R-:W-:-:S02]  /*11d0*/  FFMA R17, R42, R45, R17 ;  /* 0x0000002d2a117223 */ /* 0x000fc40000000011 */
[----:B------:R-:W-:Y:S01]  /*11e0*/  FFMA R35, R18, R51, R35 ;  /* 0x0000003312237223 */ /* 0x000fe20000000023 */
[----:B------:R-:W-:Y:S01]  /*11f0*/  FFMA R37, R16, R36, R37 ;  /* 0x0000002410257223 */ /* 0x000fe20000000025 */
[----:B------:R-:W-:Y:S02]  /*1200*/  FADD R40, R40, R17 ;  /* 0x0000001128287221 */ /* 0x000fe40000000000 */
[----:B------:R-:W-:Y:S02]  /*1210*/  FFMA R35, R42, R50, R35 ;  /* 0x000000322a237223 */ /* 0x000fe40000000023 */
[----:B------:R-:W-:-:S04]  /*1220*/  FADD R40, R37, R40 ;  /* 0x0000002825287221 */ /* 0x000fc80000000000 */
[----:B------:R-:W-:Y:S01]  /*1230*/  FADD R35, -R35, R40 ;  /* 0x0000002823237221 */ /* 0x000fe20000000100 */
[----:B------:R-:W-:-:S04]  /*1240*/  IADD3 R15, PT, PT, R15, 0x1, RZ ;  /* 0x000000010f0f7810 */ /* 0x000fc80007ffe0ff */
[----:B------:R-:W-:Y:S02]  /*1250*/  ISETP.NE.AND P0, PT, R15, RZ, PT ;  /* 0x000000ff0f00720c */ /* 0x000fe40003f05270 */
[----:B------:R-:W-:Y:S01]  /*1260*/  IADD3 R14, PT, PT, R14, 0x1, RZ ;  /* 0x000000010e0e7810 */ /* 0x000fe20007ffe0ff */
[----:B--2---:R-:W-:-:S05]  /*1270*/  FFMA R35, R31, R35, R30 ;  /* 0x000000231f237223 */ /* 0x004fca000000001e */
[----:B------:R1:W-:Y:S05]  /*1280*/  STG.E desc[UR10][R28.64], R35 ;  /* 0x000000231c007986 */ /* 0x0003ea000c10190a */
[----:B------:R-:W-:Y:S05]  /*1290*/  @P0 BRA `(.L_x_52) ;  /* 0xfffffff400580947 */ /* 0x000fea000383ffff */
.L_x_51:
[----:B------:R-:W-:Y:S05]  /*12a0*/  BSYNC.RECONVERGENT B1 ;  /* 0x0000000000017941 */ /* 0x000fea0003800200 */
.L_x_50:
[----:B------:R-:W-:-:S04]  /*12b0*/  IADD3 R9, PT, PT, R9, 0x1, RZ ;  /* 0x0000000109097810 */ /* 0x000fc80007ffe0ff */
[----:B------:R-:W-:-:S13]  /*12c0*/  ISETP.NE.AND P0, PT, R9, R3, PT ;  /* 0x000000030900720c */ /* 0x000fda0003f05270 */
[----:B------:R-:W-:Y:S05]  /*12d0*/  @P0 BRA `(.L_x_53) ;  /* 0xfffffff400000947 */ /* 0x000fea000383ffff */
.L_x_49:
[----:B---3--:R-:W-:Y:S05]  /*12e0*/  BSYNC.RECONVERGENT B0 ;  /* 0x0000000000007941 */ /* 0x008fea0003800200 */
.L_x_48:
[----:B------:R-:W2:Y:S01]  /*12f0*/  LDCU UR6, c[0x0][0x360] ;  /* 0x00006c00ff0677ac */ /* 0x000ea20008000800 */
[----:B------:R-:W2:Y:S01]  /*1300*/  LDC R3, c[0x0][0x370] ;  /* 0x0000dc00ff037b82 */ /* 0x000ea20000000800 */
[----:B------:R-:W3:Y:S01]  /*1310*/  LDCU UR13, c[0x0][0x424] ;  /* 0x00008480ff0d77ac */ /* 0x000ee20008000800 */
[----:B--2---:R-:W-:-:S05]  /*1320*/  IMAD R0, R3, UR6, R0 ;  /* 0x0000000603007c24 */ /* 0x004fca000f8e0200 */
[----:B---3--:R-:W-:-:S13]  /*1330*/  ISETP.GE.AND P0, PT, R0, UR13, PT ;  /* 0x0000000d00007c0c */ /* 0x008fda000bf06270 */
[----:B------:R-:W-:Y:S05]  /*1340*/  @!P0 BRA `(.L_x_54) ;  /* 0xffffffec00688947 */ /* 0x000fea000383ffff */
[----:B------:R-:W-:Y:S05]  /*1350*/  EXIT ;  /* 0x000000000000794d */ /* 0x000fea0003800000 */
.L_x_55:
        /* <DEDUP_REMOVED lines=10> */
.L_x_1041:


//--------------------- .text._Z48gpuKernelRadialSphericalHarmonicsBispectrumDerivIdEvPT_S1_S1_S1_S1_S1_S1_S1_S1_S1_S1_S1_PiS2_S2_S2_S2_iiiiiiii --------------------------
	.section	.text._Z48gpuKernelRadialSphericalHarmonicsBispectrumDerivIdEvPT_S1_S1_S1_S1_S1_S1_S1_S1_S1_S1_S1_PiS2_S2_S2_S2_iiiiiiii,"ax",@progbits
	.align	128
        .global         _Z48gpuKernelRadialSphericalHarmonicsBispectrumDerivIdEvPT_S1_S1_S1_S1_S1_S1_S1_S1_S1_S1_S1_PiS2_S2_S2_S2_iiiiiiii
        .type           _Z48gpuKernelRadialSphericalHarmonicsBispectrumDerivIdEvPT_S1_S1_S1_S1_S1_S1_S1_S1_S1_S1_S1_PiS2_S2_S2_S2_iiiiiiii,@function
        .size           _Z48gpuKernelRadialSphericalHarmonicsBispectrumDerivIdEvPT_S1_S1_S1_S1_S1_S1_S1_S1_S1_S1_S1_PiS2_S2_S2_S2_iiiiiiii,(.L_x_1042 - _Z48gpuKernelRadialSphericalHarmonicsBispectrumDerivIdEvPT_S1_S1_S1_S1_S1_S1_S1_S1_S1_S1_S1_PiS2_S2_S2_S2_iiiiiiii)
        .other          _Z48gpuKernelRadialSphericalHarmonicsBispectrumDerivIdEvPT_S1_S1_S1_S1_S1_S1_S1_S1_S1_S1_S1_PiS2_S2_S2_S2_iiiiiiii,@"STO_CUDA_ENTRY STV_DEFAULT"
_Z48gpuKernelRadialSphericalHarmonicsBispectrumDerivIdEvPT_S1_S1_S1_S1_S1_S1_S1_S1_S1_S1_S1_PiS2_S2_S2_S2_iiiiiiii:
.text._Z48gpuKernelRadialSphericalHarmonicsBispectrumDerivIdEvPT_S1_S1_S1_S1_S1_S1_S1_S1_S1_S1_S1_PiS2_S2_S2_S2_iiiiiiii:
[----:B------:R-:W-:Y:S01]  /*0000*/  LDC R1, c[0x0][0x37c] ;  /* 0x0000df00ff017b82 */ /* 0x000fe20000000800 */
[----:B------:R-:W0:Y:S01]  /*0010*/  S2R R0, SR_TID.X ;  /* 0x0000000000007919 */ /* 0x000e220000002100 */
[----:B------:R-:W1:Y:S06]  /*0020*/  LDCU UR6, c[0x0][0x360] ;  /* 0x00006c00ff0677ac */ /* 0x000e6c0008000800 */
[----:B------:R-:W0:Y:S01]  /*0030*/  S2UR UR4, SR_CTAID.X ;  /* 0x00000000000479c3 */ /* 0x000e220000002500 */
[----:B------:R-:W2:Y:S07]  /*0040*/  LDCU UR5, c[0x0][0x424] ;  /* 0x00008480ff0577ac */ /* 0x000eae0008000800 */
[----:B------:R-:W0:Y:S02]  /*0050*/  LDC R3, c[0x0][0x360] ;  /* 0x0000d800ff037b82 */ /* 0x000e240000000800 */
[----:B0-----:R-:W-:-:S05]  /*0060*/  IMAD R0, R3, UR4, R0 ;  /* 0x0000000403007c24 */ /* 0x001fca000f8e0200 */
[----:B--2---:R-:W-:-:S13]  /*0070*/  ISETP.GE.AND P0, PT, R0, UR5, PT ;  /* 0x0000000500007c0c */ /* 0x004fda000bf06270 */
[----:B-1----:R-:W-:Y:S05]  /*0080*/  @P0 EXIT ;  /* 0x000000000000094d */ /* 0x002fea0003800000 */
[----:B------:R-:W0:Y:S01]  /*0090*/  LDCU UR8, c[0x0][0x410] ;  /* 0x00008200ff0877ac */ /* 0x000e220008000800 */
[----:B------:R-:W0:Y:S01]  /*00a0*/  LDCU.64 UR4, c[0x0][0x3f0] ;  /* 0x00007e00ff0477ac */ /* 0x000e220008000a00 */
[----:B------:R-:W1:Y:S01]  /*00b0*/  LDCU UR7, c[0x0][0x370] ;  /* 0x00006e00ff0777ac */ /* 0x000e620008000800 */
[----:B------:R-:W2:Y:S01]  /*00c0*/  LDCU.64 UR12, c[0x0][0x358] ;  /* 0x00006b00ff0c77ac */ /* 0x000ea20008000a00 */
[----:B------:R-:W3:Y:S01]  /*00d0*/  LDCU UR14, c[0x0][0x408] ;  /* 0x00008100ff0e77ac */ /* 0x000ee20008000800 */
[----:B------:R-:W4:Y:S01]  /*00e0*/  LDCU UR9, c[0x0][0x414] ;  /* 0x00008280ff0977ac */ /* 0x000f220008000800 */
[----:B0-----:R-:W-:Y:S02]  /*00f0*/  UIMAD.WIDE UR10, UR8, 0x4, UR4 ;  /* 0x00000004080a78a5 */ /* 0x001fe4000f8e0204 */
[----:B-1----:R-:W-:Y:S02]  /*0100*/  UIMAD UR6, UR6, UR7, URZ ;  /* 0x00000007060672a4 */ /* 0x002fe4000f8e02ff */
[----:B--234-:R-:W-:-:S12]  /*0110*/  UIMAD.WIDE UR4, UR8, 0x8, UR4 ;  /* 0x00000008080478a5 */ /* 0x01cfd8000f8e0204 */
.L_x_62:
[----:B0-----:R-:W0:Y:S01]  /*0120*/  LDC R15, c[0x0][0x420] ;  /* 0x00010800ff0f7b82 */ /* 0x001e220000000800 */
[----:B------:R-:W-:Y:S02]  /*0130*/  IABS R6, R0 ;  /* 0x0000000000067213 */ /* 0x000fe40000000000 */
[----:B------:R-:W-:-:S05]  /*0140*/  ISETP.GE.AND P2, PT, R0, RZ, PT ;  /* 0x000000ff0000720c */ /* 0x000fca0003f46270 */
[----:B-1----:R-:W1:Y:S01]  /*0150*/  LDC R16, c[0x0][0x408] ;  /* 0x00010200ff107b82 */ /* 0x002e620000000800 */
[-C--:B0-----:R-:W-:Y:S02]  /*0160*/  IABS R14, R15.reuse ;  /* 0x0000000f000e7213 */ /* 0x081fe40000000000 */
[----:B------:R-:W-:Y:S02]  /*0170*/  LOP3.LUT R9, RZ, R15, RZ, 0x33, !PT ;  /* 0x0000000fff097212 */ /* 0x000fe400078e33ff */
[----:B-----5:R-:W0:Y:S01]  /*0180*/  I2F.RP R4, R14 ;  /* 0x0000000e00047306 */ /* 0x020e220000209400 */
        /* <DEDUP_REMOVED lines=9> */
[----:B------:R-:W-:-:S04]  /*0220*/  IMAD R7, R7, R14, RZ ;  /* 0x0000000e07077224 */ /* 0x000fc800078e02ff */
[----:B------:R-:W-:Y:S01]  /*0230*/  IMAD.HI.U32 R3, R3, R7, R2 ;  /* 0x0000000703037227 */ /* 0x000fe200078e0002 */
[----:B------:R-:W-:-:S05]  /*0240*/  MOV R7, R6 ;  /* 0x0000000600077202 */ /* 0x000fca0000000f00 */
[----:B------:R-:W-:Y:S01]  /*0250*/  IMAD.HI.U32 R6, R3, R7, RZ ;  /* 0x0000000703067227 */ /* 0x000fe200078e00ff */
[----:B------:R-:W-:-:S04]  /*0260*/  IADD3 R3, PT, PT, R5, 0xffffffe, RZ ;  /* 0x0ffffffe05037810 */ /* 0x000fc80007ffe0ff */
[----:B------:R-:W-:Y:S02]  /*0270*/  IADD3 R2, PT, PT, -R6, RZ, RZ ;  /* 0x000000ff06027210 */ /* 0x000fe40007ffe1ff */
[----:B------:R-:W0:Y:S03]  /*0280*/  F2I.FTZ.U32.TRUNC.NTZ R3, R3 ;  /* 0x0000000300037305 */ /* 0x000e26000021f000 */
[----:B------:R-:W-:-:S05]  /*0290*/  IMAD R7, R14, R2, R7 ;  /* 0x000000020e077224 */ /* 0x000fca00078e0207 */
[----:B------:R-:W-:Y:S01]  /*02a0*/  ISETP.GT.U32.AND P1, PT, R14, R7, PT ;  /* 0x000000070e00720c */ /* 0x000fe20003f24070 */
[----:B0-----:R-:W-:-:S04]  /*02b0*/  IMAD.MOV R4, RZ, RZ, -R3 ;  /* 0x000000ffff047224 */ /* 0x001fc800078e0a03 */
[----:B------:R-:W-:-:S08]  /*02c0*/  IMAD R5, R4, R13, RZ ;  /* 0x0000000d04057224 */ /* 0x000fd000078e02ff */
[----:B------:R-:W-:-:S04]  /*02d0*/  @!P1 IADD3 R7, PT, PT, R7, -R14, RZ ;  /* 0x8000000e07079210 */ /* 0x000fc80007ffe0ff */
[----:B------:R-:W-:Y:S02]  /*02e0*/  ISETP.GT.U32.AND P0, PT, R14, R7, PT ;  /* 0x000000070e00720c */ /* 0x000fe40003f04070 */
[----:B------:R-:W-:-:S04]  /*02f0*/  IADD3 R2, PT, PT, R7, -R14, RZ ;  /* 0x8000000e07027210 */ /* 0x000fc80007ffe0ff */
[----:B------:R-:W-:Y:S02]  /*0300*/  SEL R2, R2, R7, !P0 ;  /* 0x0000000702027207 */ /* 0x000fe40004000000 */
[----:B------:R-:W-:Y:S02]  /*0310*/  ISETP.NE.AND P0, PT, R15, RZ, PT ;  /* 0x000000ff0f00720c */ /* 0x000fe40003f05270 */
[----:B------:R-:W-:-:S04]  /*0320*/  @!P2 IADD3 R2, PT, PT, -R2, RZ, RZ ;  /* 0x000000ff0202a210 */ /* 0x000fc80007ffe1ff */
[----:B------:R-:W-:Y:S01]  /*0330*/  SEL R17, R9, R2, !P0 ;  /* 0x0000000209117207 */ /* 0x000fe20004000000 */
[----:B------:R-:W-:-:S03]  /*0340*/  HFMA2 R2, -RZ, RZ, 0, 0 ;  /* 0x00000000ff027431 */ /* 0x000fc600000001ff */
[----:B------:R-:W-:Y:S02]  /*0350*/  IABS R10, R17 ;  /* 0x00000011000a7213 */ /* 0x000fe40000000000 */
[----:B------:R-:W-:Y:S01]  /*0360*/  ISETP.GE.AND P3, PT, R17, RZ, PT ;  /* 0x000000ff1100720c */ /* 0x000fe20003f66270 */
[----:B------:R-:W-:Y:S02]  /*0370*/  IMAD.HI.U32 R2, R3, R5, R2 ;  /* 0x0000000503027227 */ /* 0x000fe400078e0002 */
[----:B------:R-:W0:Y:S04]  /*0380*/  LDC.64 R4, c[0x0][0x400] ;  /* 0x00010000ff047b82 */ /* 0x000e280000000a00 */
        /* <DEDUP_REMOVED lines=11> */
[----:B0-----:R-:W-:-:S05]  /*0440*/  IMAD.WIDE R4, R2, 0x4, R4 ;  /* 0x0000000402047825 */ /* 0x001fca00078e0204 */
[----:B------:R-:W2:Y:S04]  /*0450*/  LDG.E R3, desc[UR12][R4.64+0x4] ;  /* 0x0000040c04037981 */ /* 0x000ea8000c1e1900 */
[----:B------:R-:W2:Y:S01]  /*0460*/  LDG.E R12, desc[UR12][R4.64] ;  /* 0x0000000c040c7981 */ /* 0x000ea2000c1e1900 */
[----:B------:R-:W-:Y:S01]  /*0470*/  BSSY.RECONVERGENT B0, `(.L_x_56) ;  /* 0x00000ee000007945 */ /* 0x000fe20003800200 */
[----:B--2---:R-:W-:-:S05]  /*0480*/  IMAD.IADD R3, R3, 0x1, -R12 ;  /* 0x0000000103037824 */ /* 0x004fca00078e0a0c */
[----:B------:R-:W-:-:S13]  /*0490*/  ISETP.GE.AND P3, PT, R3, 0x1, PT ;  /* 0x000000010300780c */ /* 0x000fda0003f66270 */
[----:B------:R-:W-:Y:S05]  /*04a0*/  @!P3 BRA `(.L_x_57) ;  /* 0x0000000c00a8b947 */ /* 0x000fea0003800000 */
[----:B------:R-:W-:Y:S01]  /*04b0*/  ISETP.GE.U32.AND P4, PT, R10, R13, PT ;  /* 0x0000000d0a00720c */ /* 0x000fe20003f86070 */
[----:B------:R-:W0:Y:S01]  /*04c0*/  LDC.64 R18, c[0x0][0x3e8] ;  /* 0x0000fa00ff127b82 */ /* 0x000e220000000a00 */
        /* <DEDUP_REMOVED lines=8> */
[----:B------:R-:W2:Y:S02]  /*0550*/  LDC R7, c[0x0][0x40c] ;  /* 0x00010300ff077b82 */ /* 0x000ea40000000800 */
[----:B------:R-:W-:Y:S02]  /*0560*/  @!P3 IADD3 R8, PT, PT, -R8, RZ, RZ ;  /* 0x000000ff0808b210 */ /* 0x000fe40007ffe1ff */
[----:B------:R-:W-:Y:S02]  /*0570*/  ISETP.GE.AND P3, PT, R4, RZ, PT ;  /* 0x000000ff0400720c */ /* 0x000fe40003f66270 */
[----:B------:R-:W-:Y:S02]  /*0580*/  SEL R11, R11, R8, !P2 ;  /* 0x000000080b0b7207 */ /* 0x000fe40005000000 */
[----:B------:R-:W3:Y:S01]  /*0590*/  LDC.64 R14, c[0x0][0x3e0] ;  /* 0x0000f800ff0e7b82 */ /* 0x000ee20000000a00 */
[----:B------:R-:W-:Y:S02]  /*05a0*/  @P5 IADD3 R6, PT, PT, R6, 0x1, RZ ;  /* 0x0000000106065810 */ /* 0x000fe40007ffe0ff */
[----:B0-----:R-:W-:-:S05]  /*05b0*/  IMAD.WIDE R18, R11, 0x4, R18 ;  /* 0x000000040b127825 */ /* 0x001fca00078e0212 */
[----:B------:R-:W0:Y:S01]  /*05c0*/  LDC R17, c[0x0][0x41c] ;  /* 0x00010700ff117b82 */ /* 0x000e220000000800 */
[----:B------:R-:W-:Y:S01]  /*05d0*/  @!P3 IADD3 R6, PT, PT, -R6, RZ, RZ ;  /* 0x000000ff0606b210 */ /* 0x000fe20007ffe1ff */
[----:B-1----:R-:W-:Y:S01]  /*05e0*/  IMAD.WIDE R12, R11, 0x4, R12 ;  /* 0x000000040b0c7825 */ /* 0x002fe200078e020c */
[----:B------:R-:W4:Y:S02]  /*05f0*/  LDG.E R10, desc[UR12][R18.64] ;  /* 0x0000000c120a7981 */ /* 0x000f24000c1e1900 */
[----:B------:R-:W-:Y:S02]  /*0600*/  SEL R6, R9, R6, !P0 ;  /* 0x0000000609067207 */ /* 0x000fe40004000000 */
[----:B------:R-:W4:Y:S01]  /*0610*/  LDG.E R8, desc[UR12][R12.64+0x4] ;  /* 0x0000040c0c087981 */ /* 0x000f22000c1e1900 */
[----:B--2---:R-:W-:-:S03]  /*0620*/  IMAD.WIDE R20, R7, 0x4, R18 ;  /* 0x0000000407147825 */ /* 0x004fc600078e0212 */
[----:B------:R-:W2:Y:S01]  /*0630*/  LDG.E R9, desc[UR12][R12.64] ;  /* 0x0000000c0c097981 */ /* 0x000ea2000c1e1900 */
[----:B------:R-:W-:-:S03]  /*0640*/  IMAD.WIDE R22, R7, 0x4, R20 ;  /* 0x0000000407167825 */ /* 0x000fc600078e0214 */
[----:B------:R-:W2:Y:S01]  /*0650*/  LDG.E R20, desc[UR12][R20.64] ;  /* 0x0000000c14147981 */ /* 0x000ea2000c1e1900 */
[----:B---3--:R-:W-:-:S03]  /*0660*/  IMAD.WIDE R14, R6, 0x4, R14 ;  /* 0x00000004060e7825 */ /* 0x008fc600078e020e */
[----:B------:R-:W3:Y:S01]  /*0670*/  LDG.E R22, desc[UR12][R22.64] ;  /* 0x0000000c16167981 */ /* 0x000ee2000c1e1900 */
[----:B0-----:R-:W-:-:S03]  /*0680*/  IMAD.WIDE R16, R17, 0x4, R14 ;  /* 0x0000000411107825 */ /* 0x001fc600078e020e */
[----:B------:R0:W5:Y:S04]  /*0690*/  LDG.E R4, desc[UR12][R14.64] ;  /* 0x0000000c0e047981 */ /* 0x000168000c1e1900 */
[----:B------:R0:W5:Y:S01]  /*06a0*/  LDG.E R5, desc[UR12][R16.64] ;  /* 0x0000000c10057981 */ /* 0x000162000c1e1900 */
[----:B------:R-:W-:Y:S02]  /*06b0*/  IMAD R6, R6, R7, R11 ;  /* 0x0000000706067224 */ /* 0x000fe400078e020b */
[----:B----4-:R-:W-:Y:S01]  /*06c0*/  IMAD R10, R10, R10, R10 ;  /* 0x0000000a0a0a7224 */ /* 0x010fe200078e020a */
[C---:B--2---:R-:W-:Y:S01]  /*06d0*/  IADD3 R7, PT, PT, -R8.reuse, R9, RZ ;  /* 0x0000000908077210 */ /* 0x044fe20007ffe1ff */
[----:B------:R-:W-:Y:S01]  /*06e0*/  IMAD.IADD R8, R8, 0x1, -R9 ;  /* 0x0000000108087824 */ /* 0x000fe200078e0a09 */
[----:B------:R-:W-:Y:S01]  /*06f0*/  MOV R9, RZ ;  /* 0x000000ff00097202 */ /* 0x000fe20000000f00 */
[----:B------:R-:W-:-:S02]  /*0700*/  IMAD R11, R20, R20, R20 ;  /* 0x00000014140b7224 */ /* 0x000fc400078e0214 */
[----:B0--3--:R-:W-:-:S07]  /*0710*/  IMAD R58, R22, R22, R22 ;  /* 0x00000016163a7224 */ /* 0x009fce00078e0216 */
.L_x_61:
[----:B0-----:R-:W0:Y:S08]  /*0720*/  LDC.64 R14, c[0x0][0x400] ;  /* 0x00010000ff0e7b82 */ /* 0x001e300000000a00 */
[----:B-1----:R-:W1:Y:S08]  /*0730*/  LDC R59, c[0x0][0x418] ;  /* 0x00010600ff3b7b82 */ /* 0x002e700000000800 */
[----:B------:R-:W2:Y:S01]  /*0740*/  LDC.64 R16, c[0x0][0x380] ;  /* 0x0000e000ff107b82 */ /* 0x000ea20000000a00 */
[----:B0-----:R-:W-:-:S07]  /*0750*/  IMAD.WIDE R14, R2, 0x4, R14 ;  /* 0x00000004020e7825 */ /* 0x001fce00078e020e */
[----:B------:R-:W0:Y:S01]  /*0760*/  LDC.64 R18, c[0x0][0x388] ;  /* 0x0000e200ff127b82 */ /* 0x000e220000000a00 */
[----:B------:R-:W3:Y:S01]  /*0770*/  LDG.E R22, desc[UR12][R14.64] ;  /* 0x0000000c0e167981 */ /* 0x000ee2000c1e1900 */
[----:B------:R-:W-:Y:S01]  /*0780*/  ISETP.GE.AND P0, PT, R8, 0x1, PT ;  /* 0x000000010800780c */ /* 0x000fe20003f06270 */
[----:B------:R-:W-:Y:S01]  /*0790*/  BSSY.RECONVERGENT B1, `(.L_x_58) ;  /* 0x00000b8000017945 */ /* 0x000fe20003800200 */
[----:B-1----:R-:W-:-:S04]  /*07a0*/  IMAD R23, R6, R59, R9 ;  /* 0x0000003b06177224 */ /* 0x002fc800078e0209 */
[----:B------:R-:W1:Y:S01]  /*07b0*/  LDC.64 R20, c[0x0][0x390] ;  /* 0x0000e400ff147b82 */ /* 0x000e620000000a00 */
[----:B---3--:R-:W-:-:S05]  /*07c0*/  IADD3 R23, PT, PT, R22, R23, RZ ;  /* 0x0000001716177210 */ /* 0x008fca0007ffe0ff */
[----:B--2---:R-:W-:-:S04]  /*07d0*/  IMAD.WIDE R16, R23, 0x8, R16 ;  /* 0x0000000817107825 */ /* 0x004fc800078e0210 */
[C---:B0-----:R-:W-:Y:S01]  /*07e0*/  IMAD.WIDE R18, R23.reuse, 0x8, R18 ;  /* 0x0000000817127825 */ /* 0x041fe200078e0212 */
[----:B------:R0:W-:Y:S03]  /*07f0*/  STG.E.64 desc[UR12][R16.64], RZ ;  /* 0x000000ff10007986 */ /* 0x0001e6000c101b0c */
[----:B-1----:R-:W-:Y:S01]  /*0800*/  IMAD.WIDE R20, R23, 0x8, R20 ;  /* 0x0000000817147825 */ /* 0x002fe200078e0214 */
[----:B------:R0:W-:Y:S04]  /*0810*/  STG.E.64 desc[UR12][R18.64], RZ ;  /* 0x000000ff12007986 */ /* 0x0001e8000c101b0c */
[----:B------:R0:W-:Y:S01]  /*0820*/  STG.E.64 desc[UR12][R20.64], RZ ;  /* 0x000000ff14007986 */ /* 0x0001e2000c101b0c */
[----:B------:R-:W-:Y:S05]  /*0830*/  @!P0 BRA `(.L_x_59) ;  /* 0x0000000800b48947 */ /* 0x000fea0003800000 */
[----:B------:R-:W-:Y:S02]  /*0840*/  MOV R60, RZ ;  /* 0x000000ff003c7202 */ /* 0x000fe40000000f00 */
[----:B------:R-:W-:-:S07]  /*0850*/  MOV R61, R7 ;  /* 0x00000007003d7202 */ /* 0x000fce0000000f00 */
.L_x_60:
[----:B------:R-:W2:Y:S01]  /*0860*/  LDG.E R23, desc[UR12][R12.64] ;  /* 0x0000000c0c177981 */ /* 0x000ea2000c1e1900 */
[----:B-1----:R-:W1:Y:S01]  /*0870*/  LDC.64 R26, c[0x0][0x3f0] ;  /* 0x0000fc00ff1a7b82 */ /* 0x002e620000000a00 */
[----:B------:R-:W-:Y:S02]  /*0880*/  HFMA2 R29, -RZ, RZ, 0, 2.384185791015625e-07 ;  /* 0x00000004ff1d7431 */ /* 0x000fe400000001ff */
[----:B------:R-:W3:Y:S05]  /*0890*/  LDG.E R32, desc[UR12][R14.64] ;  /* 0x0000000c0e207981 */ /* 0x000eea000c1e1900 */
[----:B------:R-:W4:Y:S08]  /*08a0*/  LDC.64 R44, c[0x0][0x398] ;  /* 0x0000e600ff2c7b82 */ /* 0x000f300000000a00 */
[----:B------:R-:W0:Y:S08]  /*08b0*/  LDC.64 R24, c[0x0][0x3a8] ;  /* 0x0000ea00ff187b82 */ /* 0x000e300000000a00 */
[----:B------:R-:W0:Y:S08]  /*08c0*/  LDC.64 R50, c[0x0][0x3b0] ;  /* 0x0000ec00ff327b82 */ /* 0x000e300000000a00 */
[----:B------:R-:W0:Y:S01]  /*08d0*/  LDC.64 R56, c[0x0][0x3b8] ;  /* 0x0000ee00ff387b82 */ /* 0x000e220000000a00 */
[----:B--2---:R-:W-:-:S02]  /*08e0*/  IADD3 R62, PT, PT, R23, R60, RZ ;  /* 0x0000003c173e7210 */ /* 0x004fc40007ffe0ff */
[----:B------:R-:W-:-:S03]  /*08f0*/  MOV R23, 0x4 ;  /* 0x0000000400177802 */ /* 0x000fc60000000f00 */
[----:B------:R-:W-:-:S04]  /*0900*/  IMAD.WIDE R28, R62, R29, UR4 ;  /* 0x000000043e1c7e25 */ /* 0x000fc8000f8e021d */
[C---:B------:R-:W-:Y:S02]  /*0910*/  IMAD.WIDE R22, R62.reuse, R23, UR10 ;  /* 0x0000000a3e167e25 */ /* 0x040fe4000f8e0217 */
[----:B------:R-:W2:Y:S02]  /*0920*/  LDG.E R29, desc[UR12][R28.64] ;  /* 0x0000000c1c1d7981 */ /* 0x000ea4000c1e1900 */
[----:B-1----:R-:W-:Y:S02]  /*0930*/  IMAD.WIDE R26, R62, 0x4, R26 ;  /* 0x000000043e1a7825 */ /* 0x002fe400078e021a */
[----:B------:R-:W4:Y:S04]  /*0940*/  LDG.E R22, desc[UR12][R22.64] ;  /* 0x0000000c16167981 */ /* 0x000f28000c1e1900 */
[----:B------:R-:W4:Y:S01]  /*0950*/  LDG.E R27, desc[UR12][R26.64] ;  /* 0x0000000c1a1b7981 */ /* 0x000f22000c1e1900 */
[----:B---3--:R-:W-:Y:S01]  /*0960*/  IADD3 R32, PT, PT, R32, R9, RZ ;  /* 0x0000000920207210 */ /* 0x008fe20007ffe0ff */
[----:B--2---:R-:W-:Y:S01]  /*0970*/  IMAD.IADD R30, R58, 0x1, R29 ;  /* 0x000000013a1e7824 */ /* 0x004fe200078e021d */
[----:B----4-:R-:W-:-:S03]  /*0980*/  IADD3 R31, PT, PT, R11, R22, RZ ;  /* 0x000000160b1f7210 */ /* 0x010fc60007ffe0ff */
[----:B-----5:R-:W-:Y:S01]  /*0990*/  IMAD R30, R30, UR9, R5 ;  /* 0x000000091e1e7c24 */ /* 0x020fe2000f8e0205 */
[----:B------:R-:W1:Y:S01]  /*09a0*/  LDC.64 R22, c[0x0][0x3a0] ;  /* 0x0000e800ff167b82 */ /* 0x000e620000000a00 */
[----:B------:R-:W-:Y:S01]  /*09b0*/  IMAD R31, R31, UR9, R4 ;  /* 0x000000091f1f7c24 */ /* 0x000fe2000f8e0204 */
[----:B------:R-:W-:Y:S01]  /*09c0*/  IADD3 R33, PT, PT, R10, R27, RZ ;  /* 0x0000001b0a217210 */ /* 0x000fe20007ffe0ff */
[----:B------:R-:W-:Y:S02]  /*09d0*/  IMAD R35, R30, UR14, R2 ;  /* 0x0000000e1e237c24 */ /* 0x000fe4000f8e0202 */
[----:B------:R-:W-:Y:S02]  /*09e0*/  IMAD R65, R31, R59, R32 ;  /* 0x0000003b1f417224 */ /* 0x000fe400078e0220 */
[----:B------:R-:W-:Y:S02]  /*09f0*/  IMAD R33, R33, UR9, R4 ;  /* 0x0000000921217c24 */ /* 0x000fe4000f8e0204 */
[----:B------:R-:W-:-:S04]  /*0a00*/  IMAD.WIDE R38, R35, 0x8, R44 ;  /* 0x0000000823267825 */ /* 0x000fc800078e022c */
[----:B0-----:R-:W-:Y:S02]  /*0a10*/  IMAD.WIDE R28, R65, 0x8, R24 ;  /* 0x00000008411c7825 */ /* 0x001fe400078e0218 */
[----:B------:R-:W2:Y:S02]  /*0a20*/  LDG.E.64 R38, desc[UR12][R38.64] ;  /* 0x0000000c26267981 */ /* 0x000ea4000c1e1b00 */
[----:B------:R-:W-:Y:S02]  /*0a30*/  IMAD R43, R31, UR14, R2 ;  /* 0x0000000e1f2b7c24 */ /* 0x000fe4000f8e0202 */
[----:B------:R-:W-:Y:S01]  /*0a40*/  IMAD R63, R30, R59, R32 ;  /* 0x0000003b1e3f7224 */ /* 0x000fe200078e0220 */
[----:B------:R-:W2:Y:S01]  /*0a50*/  LDG.E.64 R28, desc[UR12][R28.64] ;  /* 0x0000000c1c1c7981 */ /* 0x000ea2000c1e1b00 */
[----:B------:R-:W-:Y:S02]  /*0a60*/  IMAD R37, R33, UR14, R2 ;  /* 0x0000000e21257c24 */ /* 0x000fe4000f8e0202 */
[----:B------:R-:W-:-:S04]  /*0a70*/  IMAD.WIDE R48, R43, 0x8, R44 ;  /* 0x000000082b307825 */ /* 0x000fc800078e022c */
[----:B------:R-:W-:Y:S02]  /*0a80*/  IMAD.WIDE R30, R63, 0x8, R24 ;  /* 0x000000083f1e7825 */ /* 0x000fe400078e0218 */
[----:B------:R-:W3:Y:S02]  /*0a90*/  LDG.E.64 R48, desc[UR12][R48.64] ;  /* 0x0000000c30307981 */ /* 0x000ee4000c1e1b00 */
[----:B------:R-:W-:Y:S02]  /*0aa0*/  IMAD.WIDE R44, R37, 0x8, R44 ;  /* 0x00000008252c7825 */ /* 0x000fe400078e022c */
[----:B------:R-:W3:Y:S04]  /*0ab0*/  LDG.E.64 R30, desc[UR12][R30.64] ;  /* 0x0000000c1e1e7981 */ /* 0x000ee8000c1e1b00 */
[----:B------:R-:W4:Y:S01]  /*0ac0*/  LDG.E.64 R44, desc[UR12][R44.64] ;  /* 0x0000000c2c2c7981 */ /* 0x000f22000c1e1b00 */
[----:B-1----:R-:W-:-:S04]  /*0ad0*/  IMAD.WIDE R26, R35, 0x8, R22 ;  /* 0x00000008231a7825 */ /* 0x002fc800078e0216 */
[----:B------:R-:W-:Y:S02]  /*0ae0*/  IMAD R67, R33, R59, R32 ;  /* 0x0000003b21437224 */ /* 0x000fe400078e0220 */
[----:B------:R-:W4:Y:S01]  /*0af0*/  LDG.E.64 R26, desc[UR12][R26.64] ;  /* 0x0000000c1a1a7981 */ /* 0x000f22000c1e1b00 */
[----:B------:R-:W-:-:S04]  /*0b00*/  IMAD.WIDE R36, R37, 0x8, R22 ;  /* 0x0000000825247825 */ /* 0x000fc800078e0216 */
[----:B------:R-:W-:Y:S02]  /*0b10*/  IMAD.WIDE R54, R67, 0x8, R24 ;  /* 0x0000000843367825 */ /* 0x000fe400078e0218 */
[----:B------:R-:W4:Y:S02]  /*0b20*/  LDG.E.64 R36, desc[UR12][R36.64] ;  /* 0x0000000c24247981 */ /* 0x000f24000c1e1b00 */
[----:B------:R-:W-:Y:S02]  /*0b30*/  IMAD.WIDE R52, R63, 0x8, R50 ;  /* 0x000000083f347825 */ /* 0x000fe400078e0232 */
[----:B------:R-:W4:Y:S04]  /*0b40*/  LDG.E.64 R54, desc[UR12][R54.64] ;  /* 0x0000000c36367981 */ /* 0x000f28000c1e1b00 */
[----:B------:R-:W4:Y:S01]  /*0b50*/  LDG.E.64 R52, desc[UR12][R52.64] ;  /* 0x0000000c34347981 */ /* 0x000f22000c1e1b00 */
[----:B------:R-:W-:-:S06]  /*0b60*/  IMAD.WIDE R42, R43, 0x8, R22 ;  /* 0x000000082b2a7825 */ /* 0x000fcc00078e0216 */
[----:B------:R-:W4:Y:S01]  /*0b70*/  LDG.E.64 R42, desc[UR12][R42.64] ;  /* 0x0000000c2a2a7981 */ /* 0x000f22000c1e1b00 */
[----:B------:R-:W-:-:S06]  /*0b80*/  IMAD.WIDE R22, R67, 0x8, R50 ;  /* 0x0000000843167825 */ /* 0x000fcc00078e0232 */
[----:B------:R-:W4:Y:S01]  /*0b90*/  LDG.E.64 R22, desc[UR12][R22.64] ;  /* 0x0000000c16167981 */ /* 0x000f22000c1e1b00 */
[----:B------:R-:W-:-:S06]  /*0ba0*/  IMAD.WIDE R50, R65, 0x8, R50 ;  /* 0x0000000841327825 */ /* 0x000fcc00078e0232 */
[----:B------:R-:W4:Y:S01]  /*0bb0*/  LDG.E.64 R50, desc[UR12][R50.64] ;  /* 0x0000000c32327981 */ /* 0x000f22000c1e1b00 */
[----:B------:R-:W-:-:S06]  /*0bc0*/  IMAD.WIDE R46, R65, 0x8, R56 ;  /* 0x00000008412e7825 */ /* 0x000fcc00078e0238 */
[----:B------:R-:W4:Y:S01]  /*0bd0*/  LDG.E.64 R46, desc[UR12][R46.64] ;  /* 0x0000000c2e2e7981 */ /* 0x000f22000c1e1b00 */
[----:B--2---:R-:W-:Y:S02]  /*0be0*/  DMUL R32, R38, R28 ;  /* 0x0000001c26207228 */ /* 0x004fe40000000000 */
[----:B---3--:R-:W-:-:S06]  /*0bf0*/  DMUL R24, R48, R30 ;  /* 0x0000001e30187228 */ /* 0x008fcc0000000000 */
[----:B----4-:R-:W-:-:S08]  /*0c00*/  DMUL R32, R44, R32 ;  /* 0x000000202c207228 */ /* 0x010fd00000000000 */
[----:B------:R-:W-:Y:S01]  /*0c10*/  DFMA R32, R44, R24, R32 ;  /* 0x000000182c20722b */ /* 0x000fe20000000020 */
[----:B------:R-:W0:Y:S01]  /*0c20*/  LDC.64 R24, c[0x0][0x3c0] ;  /* 0x0000f000ff187b82 */ /* 0x000e220000000a00 */
[----:B------:R-:W-:Y:S02]  /*0c30*/  DMUL R34, R38, R48 ;  /* 0x0000003026227228 */ /* 0x000fe40000000000 */
[----:B------:R-:W-:-:S06]  /*0c40*/  DMUL R28, R26, R28 ;  /* 0x0000001c1a1c7228 */ /* 0x000fcc0000000000 */
[----:B------:R-:W-:Y:S02]  /*0c50*/  DFMA R34, R54, R34, R32 ;  /* 0x000000223622722b */ /* 0x000fe40000000020 */
[----:B------:R-:W-:Y:S01]  /*0c60*/  DMUL R28, R36, R28 ;  /* 0x0000001c241c7228 */ /* 0x000fe20000000000 */
[----:B------:R-:W-:Y:S01]  /*0c70*/  IMAD.WIDE R32, R63, 0x8, R56 ;  /* 0x000000083f207825 */ /* 0x000fe200078e0238 */
[----:B------:R-:W-:-:S05]  /*0c80*/  DMUL R40, R48, R52 ;  /* 0x0000003430287228 */ /* 0x000fca0000000000 */
[----:B------:R-:W2:Y:S03]  /*0c90*/  LDG.E.64 R32, desc[UR12][R32.64] ;  /* 0x0000000c20207981 */ /* 0x000ea6000c1e1b00 */
[----:B------:R-:W-:Y:S01]  /*0ca0*/  DFMA R40, R36, R40, R28 ;  /* 0x000000282428722b */ /* 0x000fe2000000001c */
[----:B0-----:R-:W-:-:S06]  /*0cb0*/  IMAD.WIDE R28, R63, 0x8, R24 ;  /* 0x000000083f1c7825 */ /* 0x001fcc00078e0218 */
[----:B------:R-:W3:Y:S01]  /*0cc0*/  LDG.E.64 R28, desc[UR12][R28.64] ;  /* 0x0000000c1c1c7981 */ /* 0x000ee2000c1e1b00 */
[----:B------:R-:W-:-:S06]  /*0cd0*/  IMAD.WIDE R56, R67, 0x8, R56 ;  /* 0x0000000843387825 */ /* 0x000fcc00078e0238 */
[----:B------:R-:W4:Y:S01]  /*0ce0*/  LDG.E.64 R56, desc[UR12][R56.64] ;  /* 0x0000000c38387981 */ /* 0x000f22000c1e1b00 */
[----:B------:R-:W-:Y:S02]  /*0cf0*/  DMUL R54, R26, R54 ;  /* 0x000000361a367228 */ /* 0x000fe40000000000 */
[----:B------:R-:W-:-:S06]  /*0d00*/  DMUL R52, R44, R52 ;  /* 0x000000342c347228 */ /* 0x000fcc0000000000 */
[----:B------:R-:W-:-:S08]  /*0d10*/  DMUL R54, R42, R54 ;  /* 0x000000362a367228 */ /* 0x000fd00000000000 */
[----:B------:R-:W-:Y:S02]  /*0d20*/  DFMA R52, R42, R52, R54 ;  /* 0x000000342a34722b */ /* 0x000fe40000000036 */
[----:B------:R-:W-:-:S08]  /*0d30*/  DMUL R54, R26, R48 ;  /* 0x000000301a367228 */ /* 0x000fd00000000000 */
[----:B------:R-:W-:-:S08]  /*0d40*/  DFMA R40, R22, R54, R40 ;  /* 0x000000361628722b */ /* 0x000fd00000000028 */
[----:B------:R-:W-:Y:S02]  /*0d50*/  DADD R34, R34, R40 ;  /* 0x0000000022227229 */ /* 0x000fe40000000028 */
[----:B------:R-:W-:-:S08]  /*0d60*/  DMUL R40, R26, R44 ;  /* 0x0000002c1a287228 */ /* 0x000fd00000000000 */
[----:B------:R-:W-:Y:S02]  /*0d70*/  DFMA R52, R50, R40, R52 ;  /* 0x000000283234722b */ /* 0x000fe40000000034 */
[----:B------:R-:W-:Y:S02]  /*0d80*/  DMUL R50, R38, R50 ;  /* 0x0000003226327228 */ /* 0x000fe40000000000 */
[----:B------:R-:W-:-:S06]  /*0d90*/  DMUL R30, R42, R30 ;  /* 0x0000001e2a1e7228 */ /* 0x000fcc0000000000 */
[----:B------:R-:W-:-:S08]  /*0da0*/  DMUL R50, R36, R50 ;  /* 0x0000003224327228 */ /* 0x000fd00000000000 */
[----:B------:R-:W-:Y:S02]  /*0db0*/  DFMA R30, R36, R30, R50 ;  /* 0x0000001e241e722b */ /* 0x000fe40000000032 */
[-C--:B------:R-:W-:Y:S02]  /*0dc0*/  DMUL R50, R38, R46.reuse ;  /* 0x0000002e26327228 */ /* 0x080fe40000000000 */
[----:B------:R-:W-:Y:S02]  /*0dd0*/  DADD R34, R52, R34 ;  /* 0x0000000034227229 */ /* 0x000fe40000000022 */
[----:B------:R-:W-:-:S04]  /*0de0*/  DMUL R52, R26, R46 ;  /* 0x0000002e1a347228 */ /* 0x000fc80000000000 */
[----:B------:R-:W-:-:S04]  /*0df0*/  DMUL R50, R44, R50 ;  /* 0x000000322c327228 */ /* 0x000fc80000000000 */
[----:B------:R-:W-:Y:S01]  /*0e00*/  DMUL R52, R36, R52 ;  /* 0x0000003424347228 */ /* 0x000fe20000000000 */
[----:B------:R-:W-:-:S04]  /*0e10*/  IMAD.WIDE R68, R65, 0x8, R24 ;  /* 0x0000000841447825 */ /* 0x000fc800078e0218 */
[----:B------:R-:W-:-:S06]  /*0e20*/  IMAD.WIDE R24, R67, 0x8, R24 ;  /* 0x0000000843187825 */ /* 0x000fcc00078e0218 */
[----:B------:R-:W4:Y:S01]  /*0e30*/  LDG.E.64 R24, desc[UR12][R24.64] ;  /* 0x0000000c18187981 */ /* 0x000f22000c1e1b00 */
[----:B--2---:R-:W-:-:S08]  /*0e40*/  DMUL R46, R48, R32 ;  /* 0x00000020302e7228 */ /* 0x004fd00000000000 */
[----:B------:R-:W-:Y:S02]  /*0e50*/  DFMA R50, R44, R46, R50 ;  /* 0x0000002e2c32722b */ /* 0x000fe40000000032 */
[----:B---3--:R-:W-:-:S08]  /*0e60*/  DMUL R46, R48, R28 ;  /* 0x0000001c302e7228 */ /* 0x008fd00000000000 */
[----:B------:R-:W-:Y:S02]  /*0e70*/  DFMA R46, R36, R46, R52 ;  /* 0x0000002e242e722b */ /* 0x000fe40000000034 */
[----:B----4-:R-:W-:Y:S02]  /*0e80*/  DMUL R52, R26, R56 ;  /* 0x000000381a347228 */ /* 0x010fe40000000000 */
[----:B------:R-:W-:-:S06]  /*0e90*/  DMUL R28, R44, R28 ;  /* 0x0000001c2c1c7228 */ /* 0x000fcc0000000000 */
[----:B------:R-:W-:-:S08]  /*0ea0*/  DMUL R52, R42, R52 ;  /* 0x000000342a347228 */ /* 0x000fd00000000000 */
[C---:B------:R-:W-:Y:S02]  /*0eb0*/  DFMA R28, R42.reuse, R28, R52 ;  /* 0x0000001c2a1c722b */ /* 0x040fe40000000034 */
[----:B------:R-:W2:Y:S01]  /*0ec0*/  LDG.E.64 R52, desc[UR12][R68.64] ;  /* 0x0000000c44347981 */ /* 0x000ea2000c1e1b00 */
[----:B------:R-:W-:Y:S02]  /*0ed0*/  DMUL R32, R42, R32 ;  /* 0x000000202a207228 */ /* 0x000fe40000000000 */
[----:B------:R-:W-:-:S03]  /*0ee0*/  DFMA R46, R24, R54, R46 ;  /* 0x00000036182e722b */ /* 0x000fc6000000002e */
[----:B--2---:R-:W-:Y:S02]  /*0ef0*/  DFMA R28, R52, R40, R28 ;  /* 0x00000028341c722b */ /* 0x004fe4000000001c */
[----:B------:R-:W-:-:S08]  /*0f00*/  DMUL R52, R38, R52 ;  /* 0x0000003426347228 */ /* 0x000fd00000000000 */
[----:B------:R-:W-:-:S08]  /*0f10*/  DMUL R52, R36, R52 ;  /* 0x0000003424347228 */ /* 0x000fd00000000000 */
[----:B------:R-:W-:Y:S02]  /*0f20*/  DFMA R52, R36, R32, R52 ;  /* 0x000000202434722b */ /* 0x000fe40000000034 */
[----:B------:R-:W-:-:S08]  /*0f30*/  DMUL R32, R38, R48 ;  /* 0x0000003026207228 */ /* 0x000fd00000000000 */
[----:B------:R-:W-:Y:S02]  /*0f40*/  DFMA R50, R56, R32, R50 ;  /* 0x000000203832722b */ /* 0x000fe40000000032 */
[----:B------:R-:W-:-:S08]  /*0f50*/  DMUL R56, R38, R42 ;  /* 0x0000002a26387228 */ /* 0x000fd00000000000 */
[-C--:B------:R-:W-:Y:S01]  /*0f60*/  DFMA R30, R22, R56.reuse, R30 ;  /* 0x00000038161e722b */ /* 0x080fe2000000001e */
[----:B------:R-:W0:Y:S01]  /*0f70*/  LDC.64 R22, c[0x0][0x3c8] ;  /* 0x0000f200ff167b82 */ /* 0x000e220000000a00 */
[----:B------:R-:W-:Y:S02]  /*0f80*/  DFMA R52, R24, R56, R52 ;  /* 0x000000381834722b */ /* 0x000fe40000000034 */
[----:B------:R-:W-:Y:S01]  /*0f90*/  DADD R50, R50, R46 ;  /* 0x0000000032327229 */ /* 0x000fe2000000002e */
[----:B0-----:R-:W-:-:S04]  /*0fa0*/  IMAD.WIDE R24, R65, 0x8, R22 ;  /* 0x0000000841187825 */ /* 0x001fc800078e0216 */
[----:B------:R-:W-:Y:S02]  /*0fb0*/  IMAD.WIDE R46, R63, 0x8, R22 ;  /* 0x000000083f2e7825 */ /* 0x000fe400078e0216 */
[----:B------:R-:W2:Y:S04]  /*0fc0*/  LDG.E.64 R24, desc[UR12][R24.64] ;  /* 0x0000000c18187981 */ /* 0x000ea8000c1e1b00 */
[----:B------:R-:W3:Y:S01]  /*0fd0*/  LDG.E.64 R46, desc[UR12][R46.64] ;  /* 0x0000000c2e2e7981 */ /* 0x000ee2000c1e1b00 */
[----:B------:R-:W-:-:S08]  /*0fe0*/  DADD R28, R28, R50 ;  /* 0x000000001c1c7229 */ /* 0x000fd00000000032 */
[----:B------:R-:W-:Y:S02]  /*0ff0*/  DADD R52, -R52, R28 ;  /* 0x0000000034347229 */ /* 0x000fe4000000011c */
[----:B------:R-:W0:Y:S01]  /*1000*/  LDC.64 R28, c[0x0][0x3d0] ;  /* 0x0000f400ff1c7b82 */ /* 0x000e220000000a00 */
[----:B------:R-:W-:Y:S01]  /*1010*/  DADD R30, -R30, R34 ;  /* 0x000000001e1e7229 */ /* 0x000fe20000000122 */
[----:B0-----:R-:W-:Y:S01]  /*1020*/  IMAD.WIDE R68, R63, 0x8, R28 ;  /* 0x000000083f447825 */ /* 0x001fe200078e021c */
[----:B--2---:R-:W-:Y:S02]  /*1030*/  DMUL R34, R38, R24 ;  /* 0x0000001826227228 */ /* 0x004fe40000000000 */
[----:B---3--:R-:W-:-:S06]  /*1040*/  DMUL R50, R48, R46 ;  /* 0x0000002e30327228 */ /* 0x008fcc0000000000 */
[----:B------:R-:W-:-:S08]  /*1050*/  DMUL R34, R44, R34 ;  /* 0x000000222c227228 */ /* 0x000fd00000000000 */
[----:B------:R-:W-:Y:S01]  /*1060*/  DFMA R34, R44, R50, R34 ;  /* 0x000000322c22722b */ /* 0x000fe20000000022 */
[----:B------:R-:W2:Y:S02]  /*1070*/  LDG.E.64 R50, desc[UR12][R68.64] ;  /* 0x0000000c44327981 */ /* 0x000ea4000c1e1b00 */
[-C--:B--2---:R-:W-:Y:S02]  /*1080*/  DMUL R48, R48, R50.reuse ;  /* 0x0000003230307228 */ /* 0x084fe40000000000 */
[----:B------:R-:W-:Y:S01]  /*1090*/  DMUL R50, R44, R50 ;  /* 0x000000322c327228 */ /* 0x000fe20000000000 */
[----:B------:R-:W0:Y:S02]  /*10a0*/  LDC.64 R44, c[0x0][0x3d8] ;  /* 0x0000f600ff2c7b82 */ /* 0x000e240000000a00 */
[----:B0-----:R-:W-:Y:S02]  /*10b0*/  IMAD.WIDE R62, R62, 0x8, R44 ;  /* 0x000000083e3e7825 */ /* 0x001fe400078e022c */
[----:B------:R-:W2:Y:S04]  /*10c0*/  LDG.E.64 R44, desc[UR12][R16.64] ;  /* 0x0000000c102c7981 */ /* 0x000ea8000c1e1b00 */
[----:B------:R-:W2:Y:S01]  /*10d0*/  LDG.E.64 R62, desc[UR12][R62.64] ;  /* 0x0000000c3e3e7981 */ /* 0x000ea2000c1e1b00 */
[----:B------:R-:W-:-:S06]  /*10e0*/  IMAD.WIDE R22, R67, 0x8, R22 ;  /* 0x0000000843167825 */ /* 0x000fcc00078e0216 */
[----:B------:R-:W3:Y:S01]  /*10f0*/  LDG.E.64 R22, desc[UR12][R22.64] ;  /* 0x0000000c16167981 */ /* 0x000ee2000c1e1b00 */
[----:B--2---:R-:W-:Y:S01]  /*1100*/  DFMA R30, R62, R30, R44 ;  /* 0x0000001e3e1e722b */ /* 0x004fe2000000002c */
[----:B------:R-:W-:-:S04]  /*1110*/  IMAD.WIDE R44, R65, 0x8, R28 ;  /* 0x00000008412c7825 */ /* 0x000fc800078e021c */
[----:B------:R-:W-:Y:S02]  /*1120*/  IMAD.WIDE R28, R67, 0x8, R28 ;  /* 0x00000008431c7825 */ /* 0x000fe400078e021c */
[----:B------:R-:W2:Y:S04]  /*1130*/  LDG.E.64 R44, desc[UR12][R44.64] ;  /* 0x0000000c2c2c7981 */ /* 0x000ea8000c1e1b00 */
[----:B------:R-:W4:Y:S04]  /*1140*/  LDG.E.64 R28, desc[UR12][R28.64] ;  /* 0x0000000c1c1c7981 */ /* 0x000f28000c1e1b00 */
[----:B------:R1:W-:Y:S04]  /*1150*/  STG.E.64 desc[UR12][R16.64], R30 ;  /* 0x0000001e10007986 */ /* 0x0003e8000c101b0c */
[----:B------:R-:W2:Y:S01]  /*1160*/  LDG.E.64 R64, desc[UR12][R18.64] ;  /* 0x0000000c12407981 */ /* 0x000ea2000c1e1b00 */
[----:B------:R-:W-:-:S02]  /*1170*/  DMUL R24, R26, R24 ;  /* 0x000000181a187228 */ /* 0x000fc40000000000 */
[----:B---3--:R-:W-:-:S06]  /*1180*/  DMUL R26, R26, R22 ;  /* 0x000000161a1a7228 */ /* 0x008fcc0000000000 */
[----:B------:R-:W-:Y:S02]  /*1190*/  DMUL R24, R36, R24 ;  /* 0x0000001824187228 */ /* 0x000fe40000000000 */
[----:B------:R-:W-:-:S06]  /*11a0*/  DMUL R26, R42, R26 ;  /* 0x0000001a2a1a7228 */ /* 0x000fcc0000000000 */
[----:B------:R-:W-:Y:S02]  /*11b0*/  DFMA R24, R36, R48, R24 ;  /* 0x000000302418722b */ /* 0x000fe40000000018 */
[----:B------:R-:W-:Y:S02]  /*11c0*/  DFMA R34, R22, R32, R34 ;  /* 0x000000201622722b */ /* 0x000fe40000000022 */
[C---:B------:R-:W-:Y:S02]  /*11d0*/  DMUL R46, R42.reuse, R46 ;  /* 0x0000002e2a2e7228 */ /* 0x040fe40000000000 */
[----:B------:R-:W-:Y:S02]  /*11e0*/  DFMA R26, R42, R50, R26 ;  /* 0x000000322a1a722b */ /* 0x000fe4000000001a */
[----:B--2---:R-:W-:-:S07]  /*11f0*/  DFMA R64, R62, R52, R64 ;  /* 0x000000343e40722b */ /* 0x004fce0000000040 */
[----:B------:R1:W-:Y:S04]  /*1200*/  STG.E.64 desc[UR12][R18.64], R64 ;  /* 0x0000004012007986 */ /* 0x0003e8000c101b0c */
[----:B------:R-:W2:Y:S01]  /*1210*/  LDG.E.64 R52, desc[UR12][R20.64] ;  /* 0x0000000c14347981 */ /* 0x000ea2000c1e1b00 */
[----:B------:R-:W-:Y:S02]  /*1220*/  DMUL R38, R38, R44 ;  /* 0x0000002c26267228 */ /* 0x000fe40000000000 */
[----:B----4-:R-:W-:-:S06]  /*1230*/  DFMA R24, R28, R54, R24 ;  /* 0x000000361c18722b */ /* 0x010fcc0000000018 */
[----:B------:R-:W-:Y:S02]  /*1240*/  DMUL R38, R36, R38 ;  /* 0x0000002624267228 */ /* 0x000fe40000000000 */
[----:B------:R-:W-:Y:S02]  /*1250*/  DFMA R26, R44, R40, R26 ;  /* 0x000000282c1a722b */ /* 0x000fe4000000001a */
[----:B------:R-:W-:-:S04]  /*1260*/  DADD R24, R34, R24 ;  /* 0x0000000022187229 */ /* 0x000fc80000000018 */
[----:B------:R-:W-:-:S04]  /*1270*/  DFMA R38, R36, R46, R38 ;  /* 0x0000002e2426722b */ /* 0x000fc80000000026 */
[----:B------:R-:W-:-:S04]  /*1280*/  DADD R24, R26, R24 ;  /* 0x000000001a187229 */ /* 0x000fc80000000018 */
[----:B------:R-:W-:-:S08]  /*1290*/  DFMA R38, R28, R56, R38 ;  /* 0x000000381c26722b */ /* 0x000fd00000000026 */
[----:B------:R-:W-:Y:S01]  /*12a0*/  DADD R24, -R38, R24 ;  /* 0x0000000026187229 */ /* 0x000fe20000000118 */
[----:B------:R-:W-:-:S04]  /*12b0*/  IADD3 R61, PT, PT, R61, 0x1, RZ ;  /* 0x000000013d3d7810 */ /* 0x000fc80007ffe0ff */
[----:B------:R-:W-:Y:S02]  /*12c0*/  ISETP.NE.AND P0, PT, R61, RZ, PT ;  /* 0x000000ff3d00720c */ /* 0x000fe40003f05270 */
[----:B------:R-:W-:Y:S01]  /*12d0*/  IADD3 R60, PT, PT, R60, 0x1, RZ ;  /* 0x000000013c3c7810 */ /* 0x000fe20007ffe0ff */
[----:B--2---:R-:W-:-:S07]  /*12e0*/  DFMA R24, R62, R24, R52 ;  /* 0x000000183e18722b */ /* 0x004fce0000000034 */
[----:B------:R1:W-:Y:S03]  /*12f0*/  STG.E.64 desc[UR12][R20.64], R24 ;  /* 0x0000001814007986 */ /* 0x0003e6000c101b0c */
[----:B------:R-:W-:Y:S05]  /*1300*/  @P0 BRA `(.L_x_60) ;  /* 0xfffffff400540947 */ /* 0x000fea000383ffff */
.L_x_59:
[----:B------:R-:W-:Y:S05]  /*1310*/  BSYNC.RECONVERGENT B1 ;  /* 0x0000000000017941 */ /* 0x000fea0003800200 */
.L_x_58:
[----:B------:R-:W-:-:S04]  /*1320*/  IADD3 R9, PT, PT, R9, 0x1, RZ ;  /* 0x0000000109097810 */ /* 0x000fc80007ffe0ff */
[----:B------:R-:W-:-:S13]  /*1330*/  ISETP.NE.AND P0, PT, R9, R3, PT ;  /* 0x000000030900720c */ /* 0x000fda0003f05270 */
[----:B------:R-:W-:Y:S05]  /*1340*/  @P0 BRA `(.L_x_61) ;  /* 0xfffffff000f40947 */ /* 0x000fea000383ffff */
.L_x_57:
[----:B------:R-:W-:Y:S05]  /*1350*/  BSYNC.RECONVERGENT B0 ;  /* 0x0000000000007941 */ /* 0x000fea0003800200 */
.L_x_56:
[----:B------:R-:W2:Y:S01]  /*1360*/  LDCU UR7, c[0x0][0x424] ;  /* 0x00008480ff0777ac */ /* 0x000ea20008000800 */
[----:B------:R-:W-:-:S04]  /*1370*/  IADD3 R0, PT, PT, R0, UR6, RZ ;  /* 0x0000000600007c10 */ /* 0x000fc8000fffe0ff */
[----:B--2---:R-:W-:-:S13]  /*1380*/  ISETP.GE.AND P0, PT, R0, UR7, PT ;  /* 0x0000000700007c0c */ /* 0x004fda000bf06270 */
[----:B------:R-:W-:Y:S05]  /*1390*/  @!P0 BRA `(.L_x_62) ;  /* 0xffffffec00608947 */ /* 0x000fea000383ffff */
[----:B------:R-:W-:Y:S05]  /*13a0*/  EXIT ;  /* 0x000000000000794d */ /* 0x000fea0003800000 */
.L_x_63:
        /* <DEDUP_REMOVED lines=13> */
.L_x_1042:


//--------------------- .text._Z43gpuKernelRadialSphericalHarmonicsBispectrumIfEvPT_S1_S1_S1_PiS2_S2_S2_iiiiiiii --------------------------
	.section	.text._Z43gpuKernelRadialSphericalHarmonicsBispectrumIfEvPT_S1_S1_S1_PiS2_S2_S2_iiiiiiii,"ax",@progbits
	.align	128
        .global         _Z43gpuKernelRadialSphericalHarmonicsBispectrumIfEvPT_S1_S1_S1_PiS2_S2_S2_iiiiiiii
        .type           _Z43gpuKernelRadialSphericalHarmonicsBispectrumIfEvPT_S1_S1_S1_PiS2_S2_S2_iiiiiiii,@function
        .size           _Z43gpuKernelRadialSphericalHarmonicsBispectrumIfEvPT_S1_S1_S1_PiS2_S2_S2_iiiiiiii,(.L_x_1043 - _Z43gpuKernelRadialSphericalHarmonicsBispectrumIfEvPT_S1_S1_S1_PiS2_S2_S2_iiiiiiii)
        .other          _Z43gpuKernelRadialSphericalHarmonicsBispectrumIfEvPT_S1_S1_S1_PiS2_S2_S2_iiiiiiii,@"STO_CUDA_ENTRY STV_DEFAULT"
_Z43gpuKernelRadialSphericalHarmonicsBispectrumIfEvPT_S1_S1_S1_PiS2_S2_S2_iiiiiiii:
.text._Z43gpuKernelRadialSphericalHarmonicsBispectrumIfEvPT_S1_S1_S1_PiS2_S2_S2_iiiiiiii:
        /* <DEDUP_REMOVED lines=10> */
[----:B------:R-:W2:Y:S01]  /*00a0*/  LDCU UR5, c[0x0][0x3d0] ;  /* 0x00007a00ff0577ac */ /* 0x000ea20008000800 */
[----:B------:R-:W3:Y:S01]  /*00b0*/  LDCU.64 UR8, c[0x0][0x3b0] ;  /* 0x00007600ff0877ac */ /* 0x000ee20008000a00 */
[----:B------:R-:W4:Y:S01]  /*00c0*/  LDCU.64 UR10, c[0x0][0x398] ;  /* 0x00007300ff0a77ac */ /* 0x000f220008000a00 */
[----:B0-----:R-:W-:-:S07]  /*00d0*/  IMAD R3, R3, UR4, RZ ;  /* 0x0000000403037c24 */ /* 0x001fce000f8e02ff */
.L_x_70:
[----:B0-----:R-:W0:Y:S08]  /*00e0*/  LDC R11, c[0x0][0x3d8] ;  /* 0x0000f600ff0b7b82 */ /* 0x001e300000000800 */
[----:B-1----:R-:W1:Y:S08]  /*00f0*/  LDC R2, c[0x0][0x3c8] ;  /* 0x0000f200ff027b82 */ /* 0x002e700000000800 */
[----:B------:R-:W2:Y:S01]  /*0100*/  LDC.64 R12, c[0x0][0x3b8] ;  /* 0x0000ee00ff0c7b82 */ /* 0x000ea20000000a00 */
[----:B0-----:R-:W-:-:S07]  /*0110*/  IABS R9, R11 ;  /* 0x0000000b00097213 */ /* 0x001fce0000000000 */
[----:B------:R-:W0:Y:S01]  /*0120*/  LDC.64 R20, c[0x0][0x3a0] ;  /* 0x0000e800ff147b82 */ /* 0x000e220000000a00 */
[----:B------:R-:W3:Y:S01]  /*0130*/  I2F.RP R6, R9 ;  /* 0x0000000900067306 */ /* 0x000ee20000209400 */
[----:B-1---5:R-:W-:-:S06]  /*0140*/  IABS R10, R2 ;  /* 0x00000002000a7213 */ /* 0x022fcc0000000000 */
[----:B------:R-:W1:Y:S08]  /*0150*/  LDC R27, c[0x0][0x3c0] ;  /* 0x0000f000ff1b7b82 */ /* 0x000e700000000800 */
[----:B------:R-:W4:Y:S01]  /*0160*/  LDC R23, c[0x0][0x3d4] ;  /* 0x0000f500ff177b82 */ /* 0x000f220000000800 */
[----:B---3--:R-:W3:Y:S07]  /*0170*/  MUFU.RCP R6, R6 ;  /* 0x0000000600067308 */ /* 0x008eee0000001000 */
[----:B------:R-:W4:Y:S01]  /*0180*/  LDC.64 R14, c[0x0][0x380] ;  /* 0x0000e000ff0e7b82 */ /* 0x000f220000000a00 */
[----:B---3--:R-:W-:-:S04]  /*0190*/  IADD3 R4, PT, PT, R6, 0xffffffe, RZ ;  /* 0x0ffffffe06047810 */ /* 0x008fc80007ffe0ff */
[----:B------:R3:W2:Y:S02]  /*01a0*/  F2I.FTZ.U32.TRUNC.NTZ R5, R4 ;  /* 0x0000000400057305 */ /* 0x0006a4000021f000 */
[----:B---3--:R-:W-:Y:S01]  /*01b0*/  HFMA2 R4, -RZ, RZ, 0, 0 ;  /* 0x00000000ff047431 */ /* 0x008fe200000001ff */
[----:B--2---:R-:W-:-:S05]  /*01c0*/  IADD3 R8, PT, PT, RZ, -R5, RZ ;  /* 0x80000005ff087210 */ /* 0x004fca0007ffe0ff */
[----:B------:R-:W-:Y:S01]  /*01d0*/  IMAD R7, R8, R9, RZ ;  /* 0x0000000908077224 */ /* 0x000fe200078e02ff */
[----:B------:R-:W-:-:S03]  /*01e0*/  IABS R8, R0 ;  /* 0x0000000000087213 */ /* 0x000fc60000000000 */
[----:B------:R-:W-:Y:S02]  /*01f0*/  IMAD.HI.U32 R5, R5, R7, R4 ;  /* 0x0000000705057227 */ /* 0x000fe400078e0004 */
[----:B------:R-:W2:Y:S04]  /*0200*/  I2F.RP R7, R10 ;  /* 0x0000000a00077306 */ /* 0x000ea80000209400 */
[----:B------:R-:W-:-:S05]  /*0210*/  IMAD.HI.U32 R6, R5, R8, RZ ;  /* 0x0000000805067227 */ /* 0x000fca00078e00ff */
[----:B------:R-:W-:-:S05]  /*0220*/  IADD3 R4, PT, PT, -R6, RZ, RZ ;  /* 0x000000ff06047210 */ /* 0x000fca0007ffe1ff */
[C---:B------:R-:W-:Y:S01]  /*0230*/  IMAD R4, R9.reuse, R4, R8 ;  /* 0x0000000409047224 */ /* 0x040fe200078e0208 */
[----:B--2---:R-:W2:Y:S04]  /*0240*/  MUFU.RCP R7, R7 ;  /* 0x0000000700077308 */ /* 0x004ea80000001000 */
[----:B------:R-:W-:-:S13]  /*0250*/  ISETP.GT.U32.AND P2, PT, R9, R4, PT ;  /* 0x000000040900720c */ /* 0x000fda0003f44070 */
[-C--:B------:R-:W-:Y:S02]  /*0260*/  @!P2 IADD3 R4, PT, PT, R4, -R9.reuse, RZ ;  /* 0x800000090404a210 */ /* 0x080fe40007ffe0ff */
[----:B------:R-:W-:Y:S02]  /*0270*/  @!P2 IADD3 R6, PT, PT, R6, 0x1, RZ ;  /* 0x000000010606a810 */ /* 0x000fe40007ffe0ff */
[----:B------:R-:W-:Y:S02]  /*0280*/  ISETP.GE.U32.AND P0, PT, R4, R9, PT ;  /* 0x000000090400720c */ /* 0x000fe40003f06070 */
[----:B------:R-:W-:Y:S02]  /*0290*/  LOP3.LUT R4, R0, R11, RZ, 0x3c, !PT ;  /* 0x0000000b00047212 */ /* 0x000fe400078e3cff */
[----:B------:R-:W-:Y:S02]  /*02a0*/  ISETP.NE.AND P2, PT, R11, RZ, PT ;  /* 0x000000ff0b00720c */ /* 0x000fe40003f45270 */
[----:B------:R-:W-:-:S02]  /*02b0*/  ISETP.GE.AND P1, PT, R4, RZ, PT ;  /* 0x000000ff0400720c */ /* 0x000fc40003f26270 */
[----:B--2---:R-:W-:-:S04]  /*02c0*/  IADD3 R4, PT, PT, R7, 0xffffffe, RZ ;  /* 0x0ffffffe07047810 */ /* 0x004fc80007ffe0ff */
[----:B------:R2:W3:Y:S01]  /*02d0*/  F2I.FTZ.U32.TRUNC.NTZ R5, R4 ;  /* 0x0000000400057305 */ /* 0x0004e2000021f000 */
[----:B------:R-:W-:-:S06]  /*02e0*/  @P0 IADD3 R6, PT, PT, R6, 0x1, RZ ;  /* 0x0000000106060810 */ /* 0x000fcc0007ffe0ff */
[----:B------:R-:W-:Y:S02]  /*02f0*/  @!P1 IADD3 R6, PT, PT, -R6, RZ, RZ ;  /* 0x000000ff06069210 */ /* 0x000fe40007ffe1ff */
[----:B------:R-:W-:Y:S02]  /*0300*/  @!P2 LOP3.LUT R6, RZ, R11, RZ, 0x33, !PT ;  /* 0x0000000bff06a212 */ /* 0x000fe400078e33ff */
[----:B--2---:R-:W-:Y:S02]  /*0310*/  MOV R4, RZ ;  /* 0x000000ff00047202 */ /* 0x004fe40000000f00 */
[----:B------:R-:W-:Y:S02]  /*0320*/  IADD3 R7, PT, PT, -R6, RZ, RZ ;  /* 0x000000ff06077210 */ /* 0x000fe40007ffe1ff */
[----:B---3--:R-:W-:-:S03]  /*0330*/  IADD3 R9, PT, PT, RZ, -R5, RZ ;  /* 0x80000005ff097210 */ /* 0x008fc60007ffe0ff */
[----:B------:R-:W-:Y:S02]  /*0340*/  IMAD R7, R11, R7, R0 ;  /* 0x000000070b077224 */ /* 0x000fe400078e0200 */
[----:B------:R-:W-:-:S03]  /*0350*/  IMAD R9, R9, R10, RZ ;  /* 0x0000000a09097224 */ /* 0x000fc600078e02ff */
[----:B------:R-:W-:Y:S01]  /*0360*/  IABS R8, R7 ;  /* 0x0000000700087213 */ /* 0x000fe20000000000 */
[----:B------:R-:W-:-:S03]  /*0370*/  IMAD.HI.U32 R4, R5, R9, R4 ;  /* 0x0000000905047227 */ /* 0x000fc600078e0004 */
[----:B------:R-:W-:-:S05]  /*0380*/  MOV R5, R8 ;  /* 0x0000000800057202 */ /* 0x000fca0000000f00 */
[----:B------:R-:W-:-:S05]  /*0390*/  IMAD.HI.U32 R4, R4, R5, RZ ;  /* 0x0000000504047227 */ /* 0x000fca00078e00ff */
[----:B------:R-:W-:-:S05]  /*03a0*/  IADD3 R8, PT, PT, -R4, RZ, RZ ;  /* 0x000000ff04087210 */ /* 0x000fca0007ffe1ff */
[C---:B------:R-:W-:Y:S02]  /*03b0*/  IMAD R5, R10.reuse, R8, R5 ;  /* 0x000000080a057224 */ /* 0x040fe400078e0205 */
[----:B------:R-:W2:Y:S03]  /*03c0*/  LDC.64 R8, c[0x0][0x3a8] ;  /* 0x0000ea00ff087b82 */ /* 0x000ea60000000a00 */
[----:B------:R-:W-:-:S13]  /*03d0*/  ISETP.GT.U32.AND P2, PT, R10, R5, PT ;  /* 0x000000050a00720c */ /* 0x000fda0003f44070 */
[-C--:B------:R-:W-:Y:S02]  /*03e0*/  @!P2 IADD3 R5, PT, PT, R5, -R10.reuse, RZ ;  /* 0x8000000a0505a210 */ /* 0x080fe40007ffe0ff */
[----:B------:R-:W-:Y:S02]  /*03f0*/  @!P2 IADD3 R4, PT, PT, R4, 0x1, RZ ;  /* 0x000000010404a810 */ /* 0x000fe40007ffe0ff */
[----:B------:R-:W-:Y:S02]  /*0400*/  ISETP.GE.U32.AND P0, PT, R5, R10, PT ;  /* 0x0000000a0500720c */ /* 0x000fe40003f06070 */
[----:B------:R-:W-:Y:S02]  /*0410*/  LOP3.LUT R5, R7, R2, RZ, 0x3c, !PT ;  /* 0x0000000207057212 */ /* 0x000fe400078e3cff */
[----:B------:R-:W-:Y:S02]  /*0420*/  ISETP.NE.AND P2, PT, R2, RZ, PT ;  /* 0x000000ff0200720c */ /* 0x000fe40003f45270 */
[----:B------:R-:W-:-:S07]  /*0430*/  ISETP.GE.AND P1, PT, R5, RZ, PT ;  /* 0x000000ff0500720c */ /* 0x000fce0003f26270 */
[----:B------:R-:W-:-:S04]  /*0440*/  @P0 IADD3 R4, PT, PT, R4, 0x1, RZ ;  /* 0x0000000104040810 */ /* 0x000fc80007ffe0ff */
[----:B------:R-:W-:-:S04]  /*0450*/  MOV R25, R4 ;  /* 0x0000000400197202 */ /* 0x000fc80000000f00 */
[----:B------:R-:W-:Y:S02]  /*0460*/  @!P1 IADD3 R25, PT, PT, -R25, RZ, RZ ;  /* 0x000000ff19199210 */ /* 0x000fe40007ffe1ff */
[----:B------:R-:W-:-:S05]  /*0470*/  @!P2 LOP3.LUT R25, RZ, R2, RZ, 0x33, !PT ;  /* 0x00000002ff19a212 */ /* 0x000fca00078e33ff */
[C---:B------:R-:W-:Y:S01]  /*0480*/  IMAD.WIDE R12, R25.reuse, 0x4, R12 ;  /* 0x00000004190c7825 */ /* 0x040fe200078e020c */
[----:B------:R-:W-:-:S03]  /*0490*/  IADD3 R24, PT, PT, -R25, RZ, RZ ;  /* 0x000000ff19187210 */ /* 0x000fc60007ffe1ff */
[----:B--2---:R-:W-:Y:S01]  /*04a0*/  IMAD.WIDE R8, R25, 0x4, R8 ;  /* 0x0000000419087825 */ /* 0x004fe200078e0208 */
[----:B------:R-:W2:Y:S04]  /*04b0*/  LDG.E R16, desc[UR6][R12.64+0x4] ;  /* 0x000004060c107981 */ /* 0x000ea8000c1e1900 */
[----:B------:R-:W2:Y:S01]  /*04c0*/  LDG.E R17, desc[UR6][R12.64] ;  /* 0x000000060c117981 */ /* 0x000ea2000c1e1900 */
[----:B0-----:R-:W-:-:S03]  /*04d0*/  IMAD.WIDE R20, R6, 0x4, R20 ;  /* 0x0000000406147825 */ /* 0x001fc600078e0214 */
[----:B------:R0:W5:Y:S01]  /*04e0*/  LDG.E R26, desc[UR6][R8.64] ;  /* 0x00000006081a7981 */ /* 0x000162000c1e1900 */
[----:B-1----:R-:W-:-:S03]  /*04f0*/  IMAD.WIDE R10, R27, 0x4, R8 ;  /* 0x000000041b0a7825 */ /* 0x002fc600078e0208 */
[----:B------:R0:W5:Y:S01]  /*0500*/  LDG.E R4, desc[UR6][R20.64] ;  /* 0x0000000614047981 */ /* 0x000162000c1e1900 */
[----:B------:R-:W-:Y:S02]  /*0510*/  IMAD R7, R2, R24, R7 ;  /* 0x0000001802077224 */ /* 0x000fe400078e0207 */
[----:B------:R-:W-:Y:S02]  /*0520*/  IMAD R6, R6, R27, R25 ;  /* 0x0000001b06067224 */ /* 0x000fe400078e0219 */
[----:B------:R-:W-:Y:S02]  /*0530*/  IMAD.WIDE R18, R27, 0x4, R10 ;  /* 0x000000041b127825 */ /* 0x000fe400078e020a */
[----:B------:R0:W5:Y:S02]  /*0540*/  LDG.E R10, desc[UR6][R10.64] ;  /* 0x000000060a0a7981 */ /* 0x000164000c1e1900 */
[----:B------:R-:W-:Y:S02]  /*0550*/  IMAD R25, R6, R2, R7 ;  /* 0x0000000206197224 */ /* 0x000fe400078e0207 */
[----:B----4-:R-:W-:Y:S01]  /*0560*/  IMAD.WIDE R22, R23, 0x4, R20 ;  /* 0x0000000417167825 */ /* 0x010fe200078e0214 */
[----:B------:R0:W5:Y:S03]  /*0570*/  LDG.E R18, desc[UR6][R18.64] ;  /* 0x0000000612127981 */ /* 0x000166000c1e1900 */
[----:B------:R-:W-:Y:S01]  /*0580*/  IMAD.WIDE R14, R25, 0x4, R14 ;  /* 0x00000004190e7825 */ /* 0x000fe200078e020e */
[----:B------:R0:W5:Y:S04]  /*0590*/  LDG.E R5, desc[UR6][R22.64] ;  /* 0x0000000616057981 */ /* 0x000168000c1e1900 */
[----:B------:R0:W-:Y:S01]  /*05a0*/  STG.E desc[UR6][R14.64], RZ ;  /* 0x000000ff0e007986 */ /* 0x0001e2000c101906 */
[----:B------:R-:W-:Y:S01]  /*05b0*/  BSSY.RECONVERGENT B0, `(.L_x_64) ;  /* 0x00000ab000007945 */ /* 0x000fe20003800200 */
[----:B--2---:R-:W-:-:S04]  /*05c0*/  IADD3 R6, PT, PT, R16, -R17, RZ ;  /* 0x8000001110067210 */ /* 0x004fc80007ffe0ff */
[----:B------:R-:W-:-:S13]  /*05d0*/  ISETP.GE.AND P0, PT, R6, 0x1, PT ;  /* 0x000000010600780c */ /* 0x000fda0003f06270 */
[----:B0-----:R-:W-:Y:S05]  /*05e0*/  @!P0 BRA `(.L_x_65) ;  /* 0x00000008009c8947 */ /* 0x001fea0003800000 */
[----:B------:R-:W-:Y:S01]  /*05f0*/  IADD3 R17, PT, PT, R17, 0x1, RZ ;  /* 0x0000000111117810 */ /* 0x000fe20007ffe0ff */
[----:B------:R-:W-:Y:S01]  /*0600*/  BSSY.RECONVERGENT B1, `(.L_x_66) ;  /* 0x0000073000017945 */ /* 0x000fe20003800200 */
[----:B-----5:R-:W-:Y:S01]  /*0610*/  IMAD R9, R10, R10, R10 ;  /* 0x0000000a0a097224 */ /* 0x020fe200078e020a */
[----:B------:R-:W-:Y:S01]  /*0620*/  MOV R11, RZ ;  /* 0x000000ff000b7202 */ /* 0x000fe20000000f00 */
[----:B------:R-:W-:Y:S01]  /*0630*/  IMAD R8, R18, R18, R18 ;  /* 0x0000001212087224 */ /* 0x000fe200078e0212 */
[----:B------:R-:W-:Y:S01]  /*0640*/  ISETP.NE.AND P0, PT, R16, R17, PT ;  /* 0x000000111000720c */ /* 0x000fe20003f05270 */
[----:B------:R-:W-:Y:S01]  /*0650*/  IMAD R10, R26, R26, R26 ;  /* 0x0000001a1a0a7224 */ /* 0x000fe200078e021a */
[----:B------:R-:W-:-:S11]  /*0660*/  MOV R35, RZ ;  /* 0x000000ff00237202 */ /* 0x000fd60000000f00 */
[----:B------:R-:W-:Y:S05]  /*0670*/  @!P0 BRA `(.L_x_67) ;  /* 0x0000000400ac8947 */ /* 0x000fea0003800000 */
[----:B------:R-:W-:Y:S01]  /*0680*/  LOP3.LUT R11, R6, 0x7ffffffe, RZ, 0xc0, !PT ;  /* 0x7ffffffe060b7812 */ /* 0x000fe200078ec0ff */
[----:B------:R-:W-:Y:S01]  /*0690*/  HFMA2 R35, -RZ, RZ, 0, 0 ;  /* 0x00000000ff237431 */ /* 0x000fe200000001ff */
[----:B------:R-:W-:Y:S01]  /*06a0*/  BSSY.RECONVERGENT B2, `(.L_x_68) ;  /* 0x0000067000027945 */ /* 0x000fe20003800200 */
[----:B------:R-:W-:Y:S02]  /*06b0*/  MOV R30, 0x1 ;  /* 0x00000001001e7802 */ /* 0x000fe40000000f00 */
[----:B------:R-:W-:-:S07]  /*06c0*/  IADD3 R11, PT, PT, -R11, RZ, RZ ;  /* 0x000000ff0b0b7210 */ /* 0x000fce0007ffe1ff */
.L_x_69:
[----:B------:R-:W2:Y:S01]  /*06d0*/  LDG.E R16, desc[UR6][R12.64] ;  /* 0x000000060c107981 */ /* 0x000ea2000c1e1900 */
[----:B0-----:R-:W0:Y:S01]  /*06e0*/  LDC.64 R20, c[0x0][0x3b0] ;  /* 0x0000ec00ff147b82 */ /* 0x001e220000000a00 */
[----:B------:R-:W-:-:S07]  /*06f0*/  IADD3 R37, PT, PT, R30, -0x1, RZ ;  /* 0xffffffff1e257810 */ /* 0x000fce0007ffe0ff */
[----:B------:R-:W1:Y:S08]  /*0700*/  LDC R31, c[0x0][0x3c4] ;  /* 0x0000f100ff1f7b82 */ /* 0x000e700000000800 */
[----:B------:R-:W3:Y:S01]  /*0710*/  LDC.64 R18, c[0x0][0x390] ;  /* 0x0000e400ff127b82 */ /* 0x000ee20000000a00 */
[----:B--2---:R-:W-:-:S07]  /*0720*/  IADD3 R37, PT, PT, R37, R16, RZ ;  /* 0x0000001025257210 */ /* 0x004fce0007ffe0ff */
[----:B------:R-:W2:Y:S01]  /*0730*/  LDC.64 R16, c[0x0][0x388] ;  /* 0x0000e200ff107b82 */ /* 0x000ea20000000a00 */
[----:B0-----:R-:W-:-:S04]  /*0740*/  IMAD.WIDE R28, R37, 0x4, R20 ;  /* 0x00000004251c7825 */ /* 0x001fc800078e0214 */
[C---:B-1----:R-:W-:Y:S02]  /*0750*/  IMAD.WIDE R22, R31.reuse, 0x4, R28 ;  /* 0x000000041f167825 */ /* 0x042fe400078e021c */
[----:B------:R-:W4:Y:S02]  /*0760*/  LDG.E R29, desc[UR6][R28.64] ;  /* 0x000000061c1d7981 */ /* 0x000f24000c1e1900 */
[----:B------:R-:W-:Y:S02]  /*0770*/  IMAD.WIDE R24, R31, 0x4, R22 ;  /* 0x000000041f187825 */ /* 0x000fe400078e0216 */
[----:B------:R-:W5:Y:S04]  /*0780*/  LDG.E R22, desc[UR6][R22.64] ;  /* 0x0000000616167981 */ /* 0x000f68000c1e1900 */
[----:B------:R-:W3:Y:S01]  /*0790*/  LDG.E R25, desc[UR6][R24.64] ;  /* 0x0000000618197981 */ /* 0x000ee2000c1e1900 */
[----:B----4-:R-:W-:-:S05]  /*07a0*/  IADD3 R27, PT, PT, R10, R29, RZ ;  /* 0x0000001d0a1b7210 */ /* 0x010fca0007ffe0ff */
[----:B------:R-:W-:Y:S01]  /*07b0*/  IMAD R27, R27, UR5, R4 ;  /* 0x000000051b1b7c24 */ /* 0x000fe2000f8e0204 */
[----:B-----5:R-:W-:-:S03]  /*07c0*/  IADD3 R33, PT, PT, R9, R22, RZ ;  /* 0x0000001609217210 */ /* 0x020fc60007ffe0ff */
[----:B------:R-:W-:Y:S01]  /*07d0*/  IMAD R27, R27, R2, R7 ;  /* 0x000000021b1b7224 */ /* 0x000fe200078e0207 */
[----:B---3--:R-:W-:Y:S01]  /*07e0*/  IADD3 R26, PT, PT, R8, R25, RZ ;  /* 0x00000019081a7210 */ /* 0x008fe20007ffe0ff */
[----:B------:R-:W-:Y:S02]  /*07f0*/  IMAD R29, R33, UR5, R4 ;  /* 0x00000005211d7c24 */ /* 0x000fe4000f8e0204 */
[----:B------:R-:W-:-:S04]  /*0800*/  IMAD.WIDE R22, R27, 0x4, R18 ;  /* 0x000000041b167825 */ /* 0x000fc800078e0212 */
[----:B------:R-:W-:Y:S01]  /*0810*/  IMAD R29, R29, R2, R7 ;  /* 0x000000021d1d7224 */ /* 0x000fe200078e0207 */
[----:B------:R2:W3:Y:S01]  /*0820*/  LDG.E R34, desc[UR6][R22.64] ;  /* 0x0000000616227981 */ /* 0x0004e2000c1e1900 */
[----:B------:R-:W-:-:S04]  /*0830*/  IMAD R26, R26, UR5, R5 ;  /* 0x000000051a1a7c24 */ /* 0x000fc8000f8e0205 */
[----:B------:R-:W-:Y:S02]  /*0840*/  IMAD R25, R26, R2, R7 ;  /* 0x000000021a197224 */ /* 0x000fe400078e0207 */
[----:B--2---:R-:W-:-:S05]  /*0850*/  IMAD.WIDE R22, R29, 0x4, R16 ;  /* 0x000000041d167825 */ /* 0x004fca00078e0210 */
[----:B------:R0:W2:Y:S01]  /*0860*/  LDG.E R36, desc[UR6][R22.64] ;  /* 0x0000000616247981 */ /* 0x0000a2000c1e1900 */
[----:B------:R-:W-:-:S04]  /*0870*/  IMAD.WIDE R32, R25, 0x4, R16 ;  /* 0x0000000419207825 */ /* 0x000fc800078e0210 */
[----:B------:R-:W-:Y:S02]  /*0880*/  IMAD.WIDE R24, R25, 0x4, R18 ;  /* 0x0000000419187825 */ /* 0x000fe400078e0212 */
[----:B------:R-:W4:Y:S01]  /*0890*/  LDG.E R33, desc[UR6][R32.64] ;  /* 0x0000000620217981 */ /* 0x000f22000c1e1900 */
[----:B0-----:R-:W0:Y:S03]  /*08a0*/  LDC.64 R22, c[0x0][0x398] ;  /* 0x0000e600ff167b82 */ /* 0x001e260000000a00 */
[----:B------:R-:W2:Y:S01]  /*08b0*/  LDG.E R25, desc[UR6][R24.64] ;  /* 0x0000000618197981 */ /* 0x000ea2000c1e1900 */
[----:B------:R-:W-:-:S04]  /*08c0*/  IMAD.WIDE R26, R27, 0x4, R16 ;  /* 0x000000041b1a7825 */ /* 0x000fc800078e0210 */
[----:B------:R-:W-:Y:S02]  /*08d0*/  IMAD.WIDE R28, R29, 0x4, R18 ;  /* 0x000000041d1c7825 */ /* 0x000fe400078e0212 */
[----:B------:R-:W5:Y:S04]  /*08e0*/  LDG.E R26, desc[UR6][R26.64] ;  /* 0x000000061a1a7981 */ /* 0x000f68000c1e1900 */
[----:B------:R-:W5:Y:S01]  /*08f0*/  LDG.E R28, desc[UR6][R28.64] ;  /* 0x000000061c1c7981 */ /* 0x000f62000c1e1900 */
[----:B0-----:R-:W-:-:S05]  /*0900*/  IMAD.WIDE R22, R37, 0x4, R22 ;  /* 0x0000000425167825 */ /* 0x001fca00078e0216 */
[----:B------:R2:W5:Y:S02]  /*0910*/  LDG.E R37, desc[UR6][R22.64] ;  /* 0x0000000616257981 */ /* 0x000564000c1e1900 */
[-C--:B--2---:R-:W-:Y:S01]  /*0920*/  FMUL R23, R25, R36.reuse ;  /* 0x0000002419177220 */ /* 0x084fe20000400000 */
[----:B----4-:R-:W-:-:S03]  /*0930*/  FMUL R36, R33, R36 ;  /* 0x0000002421247220 */ /* 0x010fc60000400000 */
[----:B---3--:R-:W-:Y:S01]  /*0940*/  FMUL R32, R34, R23 ;  /* 0x0000001722207220 */ /* 0x008fe20000400000 */
[----:B-----5:R-:W-:-:S03]  /*0950*/  FMUL R25, R25, R26 ;  /* 0x0000001a19197220 */ /* 0x020fc60000400000 */
[----:B------:R-:W-:Y:S01]  /*0960*/  FFMA R32, R26, R36, R32 ;  /* 0x000000241a207223 */ /* 0x000fe20000000020 */
[----:B------:R-:W-:-:S03]  /*0970*/  FMUL R33, R33, R28 ;  /* 0x0000001c21217220 */ /* 0x000fc60000400000 */
[----:B------:R-:W-:-:S04]  /*0980*/  FFMA R25, R28, R25, R32 ;  /* 0x000000191c197223 */ /* 0x000fc80000000020 */
[----:B------:R-:W-:-:S04]  /*0990*/  FFMA R34, R34, -R33, R25 ;  /* 0x8000002122227223 */ /* 0x000fc80000000019 */
[----:B------:R-:W-:-:S05]  /*09a0*/  FFMA R35, R37, R34, R35 ;  /* 0x0000002225237223 */ /* 0x000fca0000000023 */
[----:B------:R0:W-:Y:S04]  /*09b0*/  STG.E desc[UR6][R14.64], R35 ;  /* 0x000000230e007986 */ /* 0x0001e8000c101906 */
[----:B------:R-:W2:Y:S01]  /*09c0*/  LDG.E R22, desc[UR6][R12.64] ;  /* 0x000000060c167981 */ /* 0x000ea2000c1e1900 */
[----:B------:R-:W-:-:S04]  /*09d0*/  IADD3 R27, PT, PT, R30, -0x1, RZ ;  /* 0xffffffff1e1b7810 */ /* 0x000fc80007ffe0ff */
[----:B------:R-:W-:Y:S02]  /*09e0*/  SHF.R.S32.HI R25, RZ, 0x1f, R27 ;  /* 0x0000001fff197819 */ /* 0x000fe4000001141b */
[----:B--2---:R-:W-:Y:S02]  /*09f0*/  IADD3 R23, PT, PT, R22, R31, R30 ;  /* 0x0000001f16177210 */ /* 0x004fe40007ffe01e */
[----:B------:R-:W-:-:S03]  /*0a00*/  IADD3 R27, P0, PT, R27, R22, RZ ;  /* 0x000000161b1b7210 */ /* 0x000fc60007f1e0ff */
[----:B------:R-:W-:Y:S01]  /*0a10*/  IMAD.WIDE R20, R23, 0x4, R20 ;  /* 0x0000000417147825 */ /* 0x000fe200078e0214 */
[----:B------:R-:W-:Y:S02]  /*0a20*/  LEA.HI.X.SX32 R22, R22, R25, 0x1, P0 ;  /* 0x0000001916167211 */ /* 0x000fe400000f0eff */
[C---:B------:R-:W-:Y:S02]  /*0a30*/  SHF.L.U32 R26, R27.reuse, 0x2, RZ ;  /* 0x000000021b1a7819 */ /* 0x040fe400000006ff */
[----:B------:R-:W-:Y:S01]  /*0a40*/  SHF.L.U64.HI R27, R27, 0x2, R22 ;  /* 0x000000021b1b7819 */ /* 0x000fe20000010216 */
[----:B------:R-:W-:Y:S01]  /*0a50*/  IMAD.WIDE R24, R31, 0x4, R20 ;  /* 0x000000041f187825 */ /* 0x000fe200078e0214 */
[C---:B------:R-:W-:Y:S01]  /*0a60*/  IADD3 R22, P0, PT, R26.reuse, UR8, RZ ;  /* 0x000000081a167c10 */ /* 0x040fe2000ff1e0ff */
[----:B------:R-:W2:Y:S03]  /*0a70*/  LDG.E R20, desc[UR6][R20.64] ;  /* 0x0000000614147981 */ /* 0x000ea6000c1e1900 */
[----:B------:R-:W-:Y:S01]  /*0a80*/  IADD3.X R23, PT, PT, R27, UR9, RZ, P0, !PT ;  /* 0x000000091b177c10 */ /* 0x000fe200087fe4ff */
[----:B------:R-:W3:Y:S05]  /*0a90*/  LDG.E R25, desc[UR6][R24.64] ;  /* 0x0000000618197981 */ /* 0x000eea000c1e1900 */
[----:B------:R-:W4:Y:S01]  /*0aa0*/  LDG.E R23, desc[UR6][R22.64+0x4] ;  /* 0x0000040616177981 */ /* 0x000f22000c1e1900 */
[----:B------:R-:W-:-:S04]  /*0ab0*/  IADD3 R26, P0, PT, R26, UR10, RZ ;  /* 0x0000000a1a1a7c10 */ /* 0x000fc8000ff1e0ff */
[----:B------:R-:W-:-:S05]  /*0ac0*/  IADD3.X R27, PT, PT, R27, UR11, RZ, P0, !PT ;  /* 0x0000000b1b1b7c10 */ /* 0x000fca00087fe4ff */
[----:B------:R-:W0:Y:S01]  /*0ad0*/  LDG.E R26, desc[UR6][R26.64+0x4] ;  /* 0x000004061a1a7981 */ /* 0x000e22000c1e1900 */
[----:B--2---:R-:W-:Y:S02]  /*0ae0*/  IADD3 R29, PT, PT, R9, R20, RZ ;  /* 0x00000014091d7210 */ /* 0x004fe40007ffe0ff */
[----:B---3--:R-:W-:-:S03]  /*0af0*/  IADD3 R28, PT, PT, R8, R25, RZ ;  /* 0x00000019081c7210 */ /* 0x008fc60007ffe0ff */
[--C-:B------:R-:W-:Y:S01]  /*0b00*/  IMAD R29, R29, UR5, R4.reuse ;  /* 0x000000051d1d7c24 */ /* 0x100fe2000f8e0204 */
[----:B----4-:R-:W-:Y:S01]  /*0b10*/  IADD3 R37, PT, PT, R10, R23, RZ ;  /* 0x000000170a257210 */ /* 0x010fe20007ffe0ff */
[----:B------:R-:W-:Y:S02]  /*0b20*/  IMAD R28, R28, UR5, R5 ;  /* 0x000000051c1c7c24 */ /* 0x000fe4000f8e0205 */
[-CC-:B------:R-:W-:Y:S02]  /*0b30*/  IMAD R31, R29, R2.reuse, R7.reuse ;  /* 0x000000021d1f7224 */ /* 0x180fe400078e0207 */
[----:B------:R-:W-:Y:S02]  /*0b40*/  IMAD R33, R28, R2, R7 ;  /* 0x000000021c217224 */ /* 0x000fe400078e0207 */
[----:B------:R-:W-:Y:S02]  /*0b50*/  IMAD R37, R37, UR5, R4 ;  /* 0x0000000525257c24 */ /* 0x000fe4000f8e0204 */
[----:B------:R-:W-:-:S04]  /*0b60*/  IMAD.WIDE R28, R31, 0x4, R16 ;  /* 0x000000041f1c7825 */ /* 0x000fc800078e0210 */
[----:B------:R-:W-:Y:S02]  /*0b70*/  IMAD.WIDE R20, R33, 0x4, R18 ;  /* 0x0000000421147825 */ /* 0x000fe400078e0212 */
[----:B------:R-:W2:Y:S02]  /*0b80*/  LDG.E R28, desc[UR6][R28.64] ;  /* 0x000000061c1c7981 */ /* 0x000ea4000c1e1900 */
[----:B------:R-:W-:Y:S02]  /*0b90*/  IMAD R37, R37, R2, R7 ;  /* 0x0000000225257224 */ /* 0x000fe400078e0207 */
[----:B------:R-:W-:Y:S01]  /*0ba0*/  IMAD.WIDE R24, R33, 0x4, R16 ;  /* 0x0000000421187825 */ /* 0x000fe200078e0210 */
[----:B------:R-:W2:Y:S03]  /*0bb0*/  LDG.E R21, desc[UR6][R20.64] ;  /* 0x0000000614157981 */ /* 0x000ea6000c1e1900 */
[----:B------:R-:W-:-:S02]  /*0bc0*/  IMAD.WIDE R22, R37, 0x4, R18 ;  /* 0x0000000425167825 */ /* 0x000fc400078e0212 */
[----:B------:R-:W3:Y:S02]  /*0bd0*/  LDG.E R25, desc[UR6][R24.64] ;  /* 0x0000000618197981 */ /* 0x000ee4000c1e1900 */
[----:B------:R-:W-:Y:S02]  /*0be0*/  IMAD.WIDE R16, R37, 0x4, R16 ;  /* 0x0000000425107825 */ /* 0x000fe400078e0210 */
[----:B------:R-:W4:Y:S02]  /*0bf0*/  LDG.E R22, desc[UR6][R22.64] ;  /* 0x0000000616167981 */ /* 0x000f24000c1e1900 */
[----:B------:R-:W-:Y:S02]  /*0c00*/  IMAD.WIDE R18, R31, 0x4, R18 ;  /* 0x000000041f127825 */ /* 0x000fe400078e0212 */
[----:B------:R-:W5:Y:S04]  /*0c10*/  LDG.E R16, desc[UR6][R16.64] ;  /* 0x0000000610107981 */ /* 0x000f68000c1e1900 */
[----:B------:R-:W5:Y:S01]  /*0c20*/  LDG.E R18, desc[UR6][R18.64] ;  /* 0x0000000612127981 */ /* 0x000f62000c1e1900 */
[----:B------:R-:W-:-:S04]  /*0c30*/  IADD3 R11, PT, PT, R11, 0x2, RZ ;  /* 0x000000020b0b7810 */ /* 0x000fc80007ffe0ff */
[----:B------:R-:W-:Y:S02]  /*0c40*/  ISETP.NE.AND P0, PT, R11, RZ, PT ;  /* 0x000000ff0b00720c */ /* 0x000fe40003f05270 */
[----:B------:R-:W-:Y:S01]  /*0c50*/  IADD3 R30, PT, PT, R30, 0x2, RZ ;  /* 0x000000021e1e7810 */ /* 0x000fe20007ffe0ff */
[-C--:B--2---:R-:W-:Y:S01]  /*0c60*/  FMUL R31, R21, R28.reuse ;  /* 0x0000001c151f7220 */ /* 0x084fe20000400000 */
[----:B---3--:R-:W-:-:S03]  /*0c70*/  FMUL R29, R25, R28 ;  /* 0x0000001c191d7220 */ /* 0x008fc60000400000 */
[----:B----4-:R-:W-:Y:S01]  /*0c80*/  FMUL R31, R22, R31 ;  /* 0x0000001f161f7220 */ /* 0x010fe20000400000 */
[----:B-----5:R-:W-:-:S03]  /*0c90*/  FMUL R21, R21, R16 ;  /* 0x0000001015157220 */ /* 0x020fc60000400000 */
[----:B------:R-:W-:Y:S01]  /*0ca0*/  FFMA R29, R16, R29, R31 ;  /* 0x0000001d101d7223 */ /* 0x000fe2000000001f */
[----:B------:R-:W-:-:S03]  /*0cb0*/  FMUL R25, R25, R18 ;  /* 0x0000001219197220 */ /* 0x000fc60000400000 */
[----:B------:R-:W-:-:S04]  /*0cc0*/  FFMA R21, R18, R21, R29 ;  /* 0x0000001512157223 */ /* 0x000fc8000000001d */
[----:B------:R-:W-:-:S04]  /*0cd0*/  FFMA R21, R22, -R25, R21 ;  /* 0x8000001916157223 */ /* 0x000fc80000000015 */
[----:B0-----:R-:W-:-:S05]  /*0ce0*/  FFMA R35, R26, R21, R35 ;  /* 0x000000151a237223 */ /* 0x001fca0000000023 */
[----:B------:R0:W-:Y:S01]  /*0cf0*/  STG.E desc[UR6][R14.64], R35 ;  /* 0x000000230e007986 */ /* 0x0001e2000c101906 */
[----:B------:R-:W-:Y:S05]  /*0d00*/  @P0 BRA `(.L_x_69) ;  /* 0xfffffff800700947 */ /* 0x000fea000383ffff */
[----:B------:R-:W-:Y:S05]  /*0d10*/  BSYNC.RECONVERGENT B2 ;  /* 0x0000000000027941 */ /* 0x000fea0003800200 */
.L_x_68:
[----:B------:R-:W-:-:S07]  /*0d20*/  LOP3.LUT R11, R6, 0x7ffffffe, RZ, 0xc0, !PT ;  /* 0x7ffffffe060b7812 */ /* 0x000fce00078ec0ff */
.L_x_67:
[----:B------:R-:W-:Y:S05]  /*0d30*/  BSYNC.RECONVERGENT B1 ;  /* 0x0000000000017941 */ /* 0x000fea0003800200 */
.L_x_66:
[----:B------:R-:W-:-:S04]  /*0d40*/  LOP3.LUT R6, R6, 0x1, RZ, 0xc0, !PT ;  /* 0x0000000106067812 */ /* 0x000fc800078ec0ff */
[----:B------:R-:W-:-:S13]  /*0d50*/  ISETP.NE.U32.AND P0, PT, R6, 0x1, PT ;  /* 0x000000010600780c */ /* 0x000fda0003f05070 */
[----:B------:R-:W-:Y:S05]  /*0d60*/  @P0 BRA `(.L_x_65) ;  /* 0x0000000000bc0947 */ /* 0x000fea0003800000 */
[----:B------:R1:W2:Y:S01]  /*0d70*/  LDG.E R6, desc[UR6][R12.64] ;  /* 0x000000060c067981 */ /* 0x0002a2000c1e1900 */
[----:B------:R-:W3:Y:S01]  /*0d80*/  LDC.64 R18, c[0x0][0x3b0] ;  /* 0x0000ec00ff127b82 */ /* 0x000ee20000000a00 */
[----:B------:R-:W4:Y:S07]  /*0d90*/  LDCU UR4, c[0x0][0x3d0] ;  /* 0x00007a00ff0477ac */ /* 0x000f2e0008000800 */
[----:B------:R-:W5:Y:S08]  /*0da0*/  LDC R23, c[0x0][0x3c4] ;  /* 0x0000f100ff177b82 */ /* 0x000f700000000800 */
[----:B------:R-:W0:Y:S08]  /*0db0*/  LDC.64 R16, c[0x0][0x388] ;  /* 0x0000e200ff107b82 */ /* 0x000e300000000a00 */
[----:B-1----:R-:W1:Y:S01]  /*0dc0*/  LDC.64 R12, c[0x0][0x390] ;  /* 0x0000e400ff0c7b82 */ /* 0x002e620000000a00 */
[----:B--2---:R-:W-:-:S05]  /*0dd0*/  IADD3 R6, PT, PT, R6, R11, RZ ;  /* 0x0000000b06067210 */ /* 0x004fca0007ffe0ff */
[----:B---3--:R-:W-:-:S04]  /*0de0*/  IMAD.WIDE R18, R6, 0x4, R18 ;  /* 0x0000000406127825 */ /* 0x008fc800078e0212 */
[C---:B-----5:R-:W-:Y:S02]  /*0df0*/  IMAD.WIDE R20, R23.reuse, 0x4, R18 ;  /* 0x0000000417147825 */ /* 0x060fe400078e0212 */
[----:B------:R-:W2:Y:S02]  /*0e00*/  LDG.E R19, desc[UR6][R18.64] ;  /* 0x0000000612137981 */ /* 0x000ea4000c1e1900 */
[----:B------:R-:W-:Y:S02]  /*0e10*/  IMAD.WIDE R22, R23, 0x4, R20 ;  /* 0x0000000417167825 */ /* 0x000fe400078e0214 */
[----:B------:R-:W3:Y:S04]  /*0e20*/  LDG.E R20, desc[UR6][R20.64] ;  /* 0x0000000614147981 */ /* 0x000ee8000c1e1900 */
[----:B------:R-:W5:Y:S01]  /*0e30*/  LDG.E R23, desc[UR6][R22.64] ;  /* 0x0000000616177981 */ /* 0x000f62000c1e1900 */
[----:B--2---:R-:W-:-:S02]  /*0e40*/  IADD3 R11, PT, PT, R10, R19, RZ ;  /* 0x000000130a0b7210 */ /* 0x004fc40007ffe0ff */
[----:B---3--:R-:W-:Y:S02]  /*0e50*/  IADD3 R9, PT, PT, R9, R20, RZ ;  /* 0x0000001409097210 */ /* 0x008fe40007ffe0ff */
[----:B-----5:R-:W-:-:S03]  /*0e60*/  IADD3 R8, PT, PT, R8, R23, RZ ;  /* 0x0000001708087210 */ /* 0x020fc60007ffe0ff */
[--C-:B----4-:R-:W-:Y:S02]  /*0e70*/  IMAD R9, R9, UR4, R4.reuse ;  /* 0x0000000409097c24 */ /* 0x110fe4000f8e0204 */
[----:B------:R-:W-:Y:S02]  /*0e80*/  IMAD R8, R8, UR4, R5 ;  /* 0x0000000408087c24 */ /* 0x000fe4000f8e0205 */
[-CC-:B------:R-:W-:Y:S02]  /*0e90*/  IMAD R25, R9, R2.reuse, R7.reuse ;  /* 0x0000000209197224 */ /* 0x180fe400078e0207 */
[----:B------:R-:W-:Y:S02]  /*0ea0*/  IMAD R11, R11, UR4, R4 ;  /* 0x000000040b0b7c24 */ /* 0x000fe4000f8e0204 */
[----:B------:R-:W2:Y:S01]  /*0eb0*/  LDC.64 R4, c[0x0][0x398] ;  /* 0x0000e600ff047b82 */ /* 0x000ea20000000a00 */
[-CC-:B------:R-:W-:Y:S02]  /*0ec0*/  IMAD R9, R8, R2.reuse, R7.reuse ;  /* 0x0000000208097224 */ /* 0x180fe400078e0207 */
[----:B------:R-:W-:-:S02]  /*0ed0*/  IMAD R7, R11, R2, R7 ;  /* 0x000000020b077224 */ /* 0x000fc400078e0207 */
[----:B0-----:R-:W-:-:S04]  /*0ee0*/  IMAD.WIDE R18, R25, 0x4, R16 ;  /* 0x0000000419127825 */ /* 0x001fc800078e0210 */
[C---:B-1----:R-:W-:Y:S02]  /*0ef0*/  IMAD.WIDE R10, R9.reuse, 0x4, R12 ;  /* 0x00000004090a7825 */ /* 0x042fe400078e020c */
[----:B------:R-:W3:Y:S02]  /*0f00*/  LDG.E R19, desc[UR6][R18.64] ;  /* 0x0000000612137981 */ /* 0x000ee4000c1e1900 */
[----:B------:R-:W-:Y:S02]  /*0f10*/  IMAD.WIDE R8, R9, 0x4, R16 ;  /* 0x0000000409087825 */ /* 0x000fe400078e0210 */
[----:B------:R-:W3:Y:S02]  /*0f20*/  LDG.E R10, desc[UR6][R10.64] ;  /* 0x000000060a0a7981 */ /* 0x000ee4000c1e1900 */
[C---:B------:R-:W-:Y:S02]  /*0f30*/  IMAD.WIDE R20, R7.reuse, 0x4, R12 ;  /* 0x0000000407147825 */ /* 0x040fe400078e020c */
[----:B------:R-:W4:Y:S02]  /*0f40*/  LDG.E R8, desc[UR6][R8.64] ;  /* 0x0000000608087981 */ /* 0x000f24000c1e1900 */
[----:B------:R-:W-:-:S02]  /*0f50*/  IMAD.WIDE R16, R7, 0x4, R16 ;  /* 0x0000000407107825 */ /* 0x000fc400078e0210 */
[----:B------:R-:W5:Y:S02]  /*0f60*/  LDG.E R20, desc[UR6][R20.64] ;  /* 0x0000000614147981 */ /* 0x000f64000c1e1900 */
[----:B------:R-:W-:Y:S02]  /*0f70*/  IMAD.WIDE R12, R25, 0x4, R12 ;  /* 0x00000004190c7825 */ /* 0x000fe400078e020c */
[----:B------:R-:W5:Y:S02]  /*0f80*/  LDG.E R17, desc[UR6][R16.64] ;  /* 0x0000000610117981 */ /* 0x000f64000c1e1900 */
[----:B--2---:R-:W-:Y:S02]  /*0f90*/  IMAD.WIDE R4, R6, 0x4, R4 ;  /* 0x0000000406047825 */ /* 0x004fe400078e0204 */
[----:B------:R-:W2:Y:S04]  /*0fa0*/  LDG.E R13, desc[UR6][R12.64] ;  /* 0x000000060c0d7981 */ /* 0x000ea8000c1e1900 */
[----:B------:R-:W2:Y:S01]  /*0fb0*/  LDG.E R4, desc[UR6][R4.64] ;  /* 0x0000000604047981 */ /* 0x000ea2000c1e1900 */
[-C--:B---3--:R-:W-:Y:S01]  /*0fc0*/  FMUL R7, R10, R19.reuse ;  /* 0x000000130a077220 */ /* 0x088fe20000400000 */
[----:B----4-:R-:W-:-:S03]  /*0fd0*/  FMUL R2, R8, R19 ;  /* 0x0000001308027220 */ /* 0x010fc60000400000 */
[----:B-----5:R-:W-:Y:S01]  /*0fe0*/  FMUL R6, R20, R7 ;  /* 0x0000000714067220 */ /* 0x020fe20000400000 */
[----:B------:R-:W-:-:S03]  /*0ff0*/  FMUL R10, R10, R17 ;  /* 0x000000110a0a7220 */ /* 0x000fc60000400000 */
[----:B------:R-:W-:Y:S01]  /*1000*/  FFMA R2, R17, R2, R6 ;  /* 0x0000000211027223 */ /* 0x000fe20000000006 */
[----:B--2---:R-:W-:-:S03]  /*1010*/  FMUL R8, R8, R13 ;  /* 0x0000000d08087220 */ /* 0x004fc60000400000 */
[----:B------:R-:W-:-:S04]  /*1020*/  FFMA R7, R13, R10, R2 ;  /* 0x0000000a0d077223 */ /* 0x000fc80000000002 */
[----:B------:R-:W-:-:S04]  /*1030*/  FFMA R7, R20, -R8, R7 ;  /* 0x8000000814077223 */ /* 0x000fc80000000007 */
[----:B------:R-:W-:-:S05]  /*1040*/  FFMA R7, R4, R7, R35 ;  /* 0x0000000704077223 */ /* 0x000fca0000000023 */
[----:B------:R1:W-:Y:S02]  /*1050*/  STG.E desc[UR6][R14.64], R7 ;  /* 0x000000070e007986 */ /* 0x0003e4000c101906 */
.L_x_65:
[----:B------:R-:W-:Y:S05]  /*1060*/  BSYNC.RECONVERGENT B0 ;  /* 0x0000000000007941 */ /* 0x000fea0003800200 */
.L_x_64:
[----:B------:R-:W2:Y:S01]  /*1070*/  LDCU UR4, c[0x0][0x3dc] ;  /* 0x00007b80ff0477ac */ /* 0x000ea20008000800 */
[----:B------:R-:W-:-:S04]  /*1080*/  IADD3 R0, PT, PT, R3, R0, RZ ;  /* 0x0000000003007210 */ /* 0x000fc80007ffe0ff */
[----:B--2---:R-:W-:-:S13]  /*1090*/  ISETP.GE.AND P0, PT, R0, UR4, PT ;  /* 0x0000000400007c0c */ /* 0x004fda000bf06270 */
[----:B------:R-:W-:Y:S05]  /*10a0*/  @!P0 BRA `(.L_x_70) ;  /* 0xfffffff0000c8947 */ /* 0x000fea000383ffff */
[----:B------:R-:W-:Y:S05]  /*10b0*/  EXIT ;  /* 0x000000000000794d */ /* 0x000fea0003800000 */
.L_x_71:
        /* <DEDUP_REMOVED lines=12> */
.L_x_1043:


//--------------------- .text._Z43gpuKernelRadialSphericalHarmonicsBispectrumIdEvPT_S1_S1_S1_PiS2_S2_S2_iiiiiiii --------------------------
	.section	.text._Z43gpuKernelRadialSphericalHarmonicsBispectrumIdEvPT_S1_S1_S1_PiS2_S2_S2_iiiiiiii,"ax",@progbits
	.align	128
        .global         _Z43gpuKernelRadialSphericalHarmonicsBispectrumIdEvPT_S1_S1_S1_PiS2_S2_S2_iiiiiiii
        .type           _Z43gpuKernelRadialSphericalHarmonicsBispectrumIdEvPT_S1_S1_S1_PiS2_S2_S2_iiiiiiii,@function
        .size           _Z43gpuKernelRadialSphericalHarmonicsBispectrumIdEvPT_S1_S1_S1_PiS2_S2_S2_iiiiiiii,(.L_x_1044 - _Z43gpuKernelRadialSphericalHarmonicsBispectrumIdEvPT_S1_S1_S1_PiS2_S2_S2_iiiiiiii)
        .other          _Z43gpuKernelRadialSphericalHarmonicsBispectrumIdEvPT_S1_S1_S1_PiS2_S2_S2_iiiiiiii,@"STO_CUDA_ENTRY STV_DEFAULT"
_Z43gpuKernelRadialSphericalHarmonicsBispectrumIdEvPT_S1_S1_S1_PiS2_S2_S2_iiiiiiii:
.text._Z43gpuKernelRadialSphericalHarmonicsBispectrumIdEvPT_S1_S1_S1_PiS2_S2_S2_iiiiiiii:
        /* <DEDUP_REMOVED lines=8> */
[----:B------:R-:W0:Y:S01]  /*0080*/  LDCU.64 UR4, c[0x0][0x358] ;  /* 0x00006b00ff0477ac */ /* 0x000e220008000a00 */
[----:B------:R-:W1:Y:S01]  /*0090*/  LDCU UR7, c[0x0][0x3d0] ;  /* 0x00007a00ff0777ac */ /* 0x000e620008000800 */
[----:B------:R-:W2:Y:S01]  /*00a0*/  LDCU.64 UR8, c[0x0][0x3b0] ;  /* 0x00007600ff0877ac */ /* 0x000ea20008000a00 */
[----:B------:R-:W3:Y:S02]  /*00b0*/  LDCU.64 UR10, c[0x0][0x398] ;  /* 0x00007300ff0a77ac */ /* 0x000ee40008000a00 */
.L_x_78:
[----:B------:R-:W4:Y:S01]  /*00c0*/  LDC R7, c[0x0][0x3d8] ;  /* 0x0000f600ff077b82 */ /* 0x000f220000000800 */
[----:B------:R-:W-:-:S07]  /*00d0*/  IABS R6, R0 ;  /* 0x0000000000067213 */ /* 0x000fce0000000000 */
[----:B0-----:R-:W0:Y:S08]  /*00e0*/  LDC R2, c[0x0][0x3c8] ;  /* 0x0000f200ff027b82 */ /* 0x001e300000000800 */
[----:B-1----:R-:W1:Y:S01]  /*00f0*/  LDC.64 R16, c[0x0][0x3a8] ;  /* 0x0000ea00ff107b82 */ /* 0x002e620000000a00 */
[----:B----4-:R-:W-:-:S07]  /*0100*/  IABS R8, R7 ;  /* 0x0000000700087213 */ /* 0x010fce0000000000 */
[----:B------:R-:W4:Y:S01]  /*0110*/  LDC R23, c[0x0][0x3c0] ;  /* 0x0000f000ff177b82 */ /* 0x000f220000000800 */
[----:B------:R-:W2:Y:S01]  /*0120*/  I2F.RP R3, R8 ;  /* 0x0000000800037306 */ /* 0x000ea20000209400 */
[----:B0-----:R-:W-:-:S06]  /*0130*/  IABS R11, R2 ;  /* 0x00000002000b7213 */ /* 0x001fcc0000000000 */
[----:B------:R-:W0:Y:S08]  /*0140*/  LDC R15, c[0x0][0x3d4] ;  /* 0x0000f500ff0f7b82 */ /* 0x000e300000000800 */
[----:B------:R-:W3:Y:S01]  /*0150*/  LDC.64 R12, c[0x0][0x380] ;  /* 0x0000e000ff0c7b82 */ /* 0x000ee20000000a00 */
[----:B--2---:R-:W2:Y:S02]  /*0160*/  MUFU.RCP R3, R3 ;  /* 0x0000000300037308 */ /* 0x004ea40000001000 */
[----:B--2---:R-:W-:-:S06]  /*0170*/  IADD3 R4, PT, PT, R3, 0xffffffe, RZ ;  /* 0x0ffffffe03047810 */ /* 0x004fcc0007ffe0ff */
[----:B------:R2:W1:Y:S02]  /*0180*/  F2I.FTZ.U32.TRUNC.NTZ R5, R4 ;  /* 0x0000000400057305 */ /* 0x000464000021f000 */
[----:B--2---:R-:W-:Y:S01]  /*0190*/  HFMA2 R4, -RZ, RZ, 0, 0 ;  /* 0x00000000ff047431 */ /* 0x004fe200000001ff */
[----:B-1----:R-:W-:-:S05]  /*01a0*/  IADD3 R9, PT, PT, RZ, -R5, RZ ;  /* 0x80000005ff097210 */ /* 0x002fca0007ffe0ff */
[----:B------:R-:W-:-:S04]  /*01b0*/  IMAD R9, R9, R8, RZ ;  /* 0x0000000809097224 */ /* 0x000fc800078e02ff */
[----:B------:R-:W-:Y:S01]  /*01c0*/  IMAD.HI.U32 R5, R5, R9, R4 ;  /* 0x0000000905057227 */ /* 0x000fe200078e0004 */
[----:B------:R-:W-:Y:S01]  /*01d0*/  MOV R9, R6 ;  /* 0x0000000600097202 */ /* 0x000fe20000000f00 */
[----:B------:R-:W1:Y:S04]  /*01e0*/  I2F.RP R4, R11 ;  /* 0x0000000b00047306 */ /* 0x000e680000209400 */
[----:B------:R-:W-:-:S05]  /*01f0*/  IMAD.HI.U32 R6, R5, R9, RZ ;  /* 0x0000000905067227 */ /* 0x000fca00078e00ff */
[----:B------:R-:W-:-:S05]  /*0200*/  IADD3 R3, PT, PT, -R6, RZ, RZ ;  /* 0x000000ff06037210 */ /* 0x000fca0007ffe1ff */
[C---:B------:R-:W-:Y:S01]  /*0210*/  IMAD R3, R8.reuse, R3, R9 ;  /* 0x0000000308037224 */ /* 0x040fe200078e0209 */
[----:B-1----:R-:W1:Y:S04]  /*0220*/  MUFU.RCP R4, R4 ;  /* 0x0000000400047308 */ /* 0x002e680000001000 */
[----:B------:R-:W-:-:S13]  /*0230*/  ISETP.GT.U32.AND P2, PT, R8, R3, PT ;  /* 0x000000030800720c */ /* 0x000fda0003f44070 */
[-C--:B------:R-:W-:Y:S02]  /*0240*/  @!P2 IADD3 R3, PT, PT, R3, -R8.reuse, RZ ;  /* 0x800000080303a210 */ /* 0x080fe40007ffe0ff */
[----:B------:R-:W-:Y:S02]  /*0250*/  @!P2 IADD3 R6, PT, PT, R6, 0x1, RZ ;  /* 0x000000010606a810 */ /* 0x000fe40007ffe0ff */
[----:B------:R-:W-:Y:S02]  /*0260*/  ISETP.GE.U32.AND P0, PT, R3, R8, PT ;  /* 0x000000080300720c */ /* 0x000fe40003f06070 */
[----:B------:R-:W-:Y:S02]  /*0270*/  LOP3.LUT R3, R0, R7, RZ, 0x3c, !PT ;  /* 0x0000000700037212 */ /* 0x000fe400078e3cff */
[----:B-1----:R-:W-:Y:S02]  /*0280*/  IADD3 R8, PT, PT, R4, 0xffffffe, RZ ;  /* 0x0ffffffe04087810 */ /* 0x002fe40007ffe0ff */
[----:B------:R-:W-:-:S02]  /*0290*/  ISETP.GE.AND P1, PT, R3, RZ, PT ;  /* 0x000000ff0300720c */ /* 0x000fc40003f26270 */
[----:B------:R-:W-:Y:S01]  /*02a0*/  ISETP.NE.AND P2, PT, R7, RZ, PT ;  /* 0x000000ff0700720c */ /* 0x000fe20003f45270 */
[----:B------:R1:W2:Y:S04]  /*02b0*/  F2I.FTZ.U32.TRUNC.NTZ R9, R8 ;  /* 0x0000000800097305 */ /* 0x0002a8000021f000 */
[----:B------:R-:W-:Y:S01]  /*02c0*/  @P0 IADD3 R6, PT, PT, R6, 0x1, RZ ;  /* 0x0000000106060810 */ /* 0x000fe20007ffe0ff */
[----:B-1----:R-:W-:-:S05]  /*02d0*/  HFMA2 R8, -RZ, RZ, 0, 0 ;  /* 0x00000000ff087431 */ /* 0x002fca00000001ff */
[----:B------:R-:W-:Y:S02]  /*02e0*/  @!P1 IADD3 R6, PT, PT, -R6, RZ, RZ ;  /* 0x000000ff06069210 */ /* 0x000fe40007ffe1ff */
[----:B------:R-:W-:Y:S02]  /*02f0*/  @!P2 LOP3.LUT R6, RZ, R7, RZ, 0x33, !PT ;  /* 0x00000007ff06a212 */ /* 0x000fe400078e33ff */
[----:B--2---:R-:W-:Y:S02]  /*0300*/  IADD3 R4, PT, PT, RZ, -R9, RZ ;  /* 0x80000009ff047210 */ /* 0x004fe40007ffe0ff */
[----:B------:R-:W-:-:S03]  /*0310*/  IADD3 R5, PT, PT, -R6, RZ, RZ ;  /* 0x000000ff06057210 */ /* 0x000fc60007ffe1ff */
[----:B------:R-:W-:Y:S02]  /*0320*/  IMAD R3, R4, R11, RZ ;  /* 0x0000000b04037224 */ /* 0x000fe400078e02ff */
[----:B------:R-:W-:Y:S02]  /*0330*/  IMAD R5, R7, R5, R0 ;  /* 0x0000000507057224 */ /* 0x000fe400078e0200 */
[----:B------:R-:W-:-:S03]  /*0340*/  IMAD.HI.U32 R8, R9, R3, R8 ;  /* 0x0000000309087227 */ /* 0x000fc600078e0008 */
[----:B------:R-:W-:-:S05]  /*0350*/  IABS R4, R5 ;  /* 0x0000000500047213 */ /* 0x000fca0000000000 */
[----:B------:R-:W-:Y:S02]  /*0360*/  IMAD.HI.U32 R3, R8, R4, RZ ;  /* 0x0000000408037227 */ /* 0x000fe400078e00ff */
[----:B------:R-:W1:Y:S03]  /*0370*/  LDC.64 R8, c[0x0][0x3a0] ;  /* 0x0000e800ff087b82 */ /* 0x000e660000000a00 */
[----:B------:R-:W-:-:S05]  /*0380*/  IADD3 R7, PT, PT, -R3, RZ, RZ ;  /* 0x000000ff03077210 */ /* 0x000fca0007ffe1ff */
[----:B------:R-:W-:-:S05]  /*0390*/  IMAD R4, R11, R7, R4 ;  /* 0x000000070b047224 */ /* 0x000fca00078e0204 */
[----:B------:R-:W-:-:S13]  /*03a0*/  ISETP.GT.U32.AND P2, PT, R11, R4, PT ;  /* 0x000000040b00720c */ /* 0x000fda0003f44070 */
[-C--:B------:R-:W-:Y:S02]  /*03b0*/  @!P2 IADD3 R4, PT, PT, R4, -R11.reuse, RZ ;  /* 0x8000000b0404a210 */ /* 0x080fe40007ffe0ff */
[----:B------:R-:W-:Y:S02]  /*03c0*/  @!P2 IADD3 R3, PT, PT, R3, 0x1, RZ ;  /* 0x000000010303a810 */ /* 0x000fe40007ffe0ff */
[----:B------:R-:W-:Y:S02]  /*03d0*/  ISETP.GE.U32.AND P0, PT, R4, R11, PT ;  /* 0x0000000b0400720c */ /* 0x000fe40003f06070 */
[----:B------:R-:W2:Y:S01]  /*03e0*/  LDC.64 R10, c[0x0][0x3b8] ;  /* 0x0000ee00ff0a7b82 */ /* 0x000ea20000000a00 */
[----:B------:R-:W-:Y:S02]  /*03f0*/  LOP3.LUT R4, R5, R2, RZ, 0x3c, !PT ;  /* 0x0000000205047212 */ /* 0x000fe400078e3cff */
[----:B------:R-:W-:Y:S02]  /*0400*/  ISETP.NE.AND P2, PT, R2, RZ, PT ;  /* 0x000000ff0200720c */ /* 0x000fe40003f45270 */
[----:B------:R-:W-:-:S06]  /*0410*/  ISETP.GE.AND P1, PT, R4, RZ, PT ;  /* 0x000000ff0400720c */ /* 0x000fcc0003f26270 */
[----:B------:R-:W-:-:S04]  /*0420*/  @P0 IADD3 R3, PT, PT, R3, 0x1, RZ ;  /* 0x0000000103030810 */ /* 0x000fc80007ffe0ff */
[----:B------:R-:W-:-:S04]  /*0430*/  MOV R7, R3 ;  /* 0x0000000300077202 */ /* 0x000fc80000000f00 */
[----:B------:R-:W-:Y:S02]  /*0440*/  @!P1 IADD3 R7, PT, PT, -R7, RZ, RZ ;  /* 0x000000ff07079210 */ /* 0x000fe40007ffe1ff */
[----:B------:R-:W-:-:S05]  /*0450*/  @!P2 LOP3.LUT R7, RZ, R2, RZ, 0x33, !PT ;  /* 0x00000002ff07a212 */ /* 0x000fca00078e33ff */
[----:B--2---:R-:W-:-:S04]  /*0460*/  IMAD.WIDE R10, R7, 0x4, R10 ;  /* 0x00000004070a7825 */ /* 0x004fc800078e020a */
[----:B------:R-:W-:Y:S01]  /*0470*/  IMAD.WIDE R16, R7, 0x4, R16 ;  /* 0x0000000407107825 */ /* 0x000fe200078e0210 */
[----:B------:R-:W2:Y:S04]  /*0480*/  LDG.E R24, desc[UR4][R10.64+0x4] ;  /* 0x000004040a187981 */ /* 0x000ea8000c1e1900 */
[----:B------:R-:W2:Y:S01]  /*0490*/  LDG.E R25, desc[UR4][R10.64] ;  /* 0x000000040a197981 */ /* 0x000ea2000c1e1900 */
[----:B------:R-:W-:Y:S02]  /*04a0*/  IMAD.MOV R22, RZ, RZ, -R7 ;  /* 0x000000ffff167224 */ /* 0x000fe400078e0a07 */
[----:B-1----:R-:W-:-:S04]  /*04b0*/  IMAD.WIDE R8, R6, 0x4, R8 ;  /* 0x0000000406087825 */ /* 0x002fc800078e0208 */
[C---:B----4-:R-:W-:Y:S01]  /*04c0*/  IMAD.WIDE R18, R23.reuse, 0x4, R16 ;  /* 0x0000000417127825 */ /* 0x050fe200078e0210 */
[----:B------:R1:W5:Y:S03]  /*04d0*/  LDG.E R3, desc[UR4][R8.64] ;  /* 0x0000000408037981 */ /* 0x000366000c1e1900 */
[----:B------:R-:W-:Y:S01]  /*04e0*/  IMAD R5, R2, R22, R5 ;  /* 0x0000001602057224 */ /* 0x000fe200078e0205 */
[----:B------:R1:W5:Y:S01]  /*04f0*/  LDG.E R16, desc[UR4][R16.64] ;  /* 0x0000000410107981 */ /* 0x000362000c1e1900 */
[----:B------:R-:W-:Y:S02]  /*0500*/  IMAD R6, R6, R23, R7 ;  /* 0x0000001706067224 */ /* 0x000fe400078e0207 */
[----:B------:R-:W-:Y:S02]  /*0510*/  IMAD.WIDE R20, R23, 0x4, R18 ;  /* 0x0000000417147825 */ /* 0x000fe400078e0212 */
[----:B------:R1:W5:Y:S02]  /*0520*/  LDG.E R18, desc[UR4][R18.64] ;  /* 0x0000000412127981 */ /* 0x000364000c1e1900 */
[----:B------:R-:W-:-:S02]  /*0530*/  IMAD R7, R6, R2, R5 ;  /* 0x0000000206077224 */ /* 0x000fc400078e0205 */
[----:B0-----:R-:W-:Y:S01]  /*0540*/  IMAD.WIDE R14, R15, 0x4, R8 ;  /* 0x000000040f0e7825 */ /* 0x001fe200078e0208 */
[----:B------:R1:W5:Y:S03]  /*0550*/  LDG.E R20, desc[UR4][R20.64] ;  /* 0x0000000414147981 */ /* 0x000366000c1e1900 */
[----:B---3--:R-:W-:Y:S01]  /*0560*/  IMAD.WIDE R12, R7, 0x8, R12 ;  /* 0x00000008070c7825 */ /* 0x008fe200078e020c */
[----:B------:R1:W5:Y:S04]  /*0570*/  LDG.E R4, desc[UR4][R14.64] ;  /* 0x000000040e047981 */ /* 0x000368000c1e1900 */
[----:B------:R1:W-:Y:S01]  /*0580*/  STG.E.64 desc[UR4][R12.64], RZ ;  /* 0x000000ff0c007986 */ /* 0x0003e2000c101b04 */
[----:B------:R-:W-:Y:S01]  /*0590*/  BSSY.RECONVERGENT B0, `(.L_x_72) ;  /* 0x00000a9000007945 */ /* 0x000fe20003800200 */
[----:B--2---:R-:W-:-:S04]  /*05a0*/  IADD3 R6, PT, PT, R24, -R25, RZ ;  /* 0x8000001918067210 */ /* 0x004fc80007ffe0ff */
[----:B------:R-:W-:-:S13]  /*05b0*/  ISETP.GE.AND P0, PT, R6, 0x1, PT ;  /* 0x000000010600780c */ /* 0x000fda0003f06270 */
[----:B-1----:R-:W-:Y:S05]  /*05c0*/  @!P0 BRA `(.L_x_73) ;  /* 0x0000000800948947 */ /* 0x002fea0003800000 */
[----:B------:R-:W-:Y:S01]  /*05d0*/  IADD3 R7, PT, PT, R25, 0x1, RZ ;  /* 0x0000000119077810 */ /* 0x000fe20007ffe0ff */
[----:B------:R-:W-:Y:S01]  /*05e0*/  BSSY.RECONVERGENT B1, `(.L_x_74) ;  /* 0x0000071000017945 */ /* 0x000fe20003800200 */
[----:B-----5:R-:W-:Y:S01]  /*05f0*/  IMAD R8, R18, R18, R18 ;  /* 0x0000001212087224 */ /* 0x020fe200078e0212 */
[----:B------:R-:W-:Y:S01]  /*0600*/  MOV R14, RZ ;  /* 0x000000ff000e7202 */ /* 0x000fe20000000f00 */
[----:B------:R-:W-:Y:S01]  /*0610*/  IMAD R9, R16, R16, R16 ;  /* 0x0000001010097224 */ /* 0x000fe200078e0210 */
[----:B------:R-:W-:Y:S01]  /*0620*/  ISETP.NE.AND P0, PT, R24, R7, PT ;  /* 0x000000071800720c */ /* 0x000fe20003f05270 */
[----:B------:R-:W-:Y:S01]  /*0630*/  IMAD R7, R20, R20, R20 ;  /* 0x0000001414077224 */ /* 0x000fe200078e0214 */
[----:B------:R-:W-:-:S11]  /*0640*/  CS2R R20, SRZ ;  /* 0x0000000000147805 */ /* 0x000fd6000001ff00 */
[----:B------:R-:W-:Y:S05]  /*0650*/  @!P0 BRA `(.L_x_75) ;  /* 0x0000000400a48947 */ /* 0x000fea0003800000 */
[----:B------:R-:W-:Y:S01]  /*0660*/  LOP3.LUT R38, R6, 0x7ffffffe, RZ, 0xc0, !PT ;  /* 0x7ffffffe06267812 */ /* 0x000fe200078ec0ff */
[----:B------:R-:W-:Y:S01]  /*0670*/  HFMA2 R39, -RZ, RZ, 0, 5.9604644775390625e-08 ;  /* 0x00000001ff277431 */ /* 0x000fe200000001ff */
[----:B------:R-:W-:Y:S01]  /*0680*/  BSSY.RECONVERGENT B2, `(.L_x_76) ;  /* 0x0000065000027945 */ /* 0x000fe20003800200 */
[----:B------:R-:W-:Y:S02]  /*0690*/  CS2R R20, SRZ ;  /* 0x0000000000147805 */ /* 0x000fe4000001ff00 */
[----:B------:R-:W-:-:S07]  /*06a0*/  IADD3 R38, PT, PT, -R38, RZ, RZ ;  /* 0x000000ff26267210 */ /* 0x000fce0007ffe1ff */
.L_x_77:
        /* <DEDUP_REMOVED lines=13> */
[----:B-----5:R-:W-:-:S02]  /*0780*/  IADD3 R28, PT, PT, R8, R25, RZ ;  /* 0x00000019081c7210 */ /* 0x020fc40007ffe0ff */
[----:B---3--:R-:W-:-:S03]  /*0790*/  IADD3 R29, PT, PT, R7, R26, RZ ;  /* 0x0000001a071d7210 */ /* 0x008fc60007ffe0ff */
[----:B------:R-:W-:Y:S02]  /*07a0*/  IMAD R28, R28, UR7, R3 ;  /* 0x000000071c1c7c24 */ /* 0x000fe4000f8e0203 */
[----:B------:R-:W-:Y:S02]  /*07b0*/  IMAD R29, R29, UR7, R4 ;  /* 0x000000071d1d7c24 */ /* 0x000fe4000f8e0204 */
[----:B----4-:R-:W-:Y:S02]  /*07c0*/  IMAD.IADD R30, R9, 0x1, R22 ;  /* 0x00000001091e7824 */ /* 0x010fe400078e0216 */
[-CC-:B------:R-:W-:Y:S02]  /*07d0*/  IMAD R31, R28, R2.reuse, R5.reuse ;  /* 0x000000021c1f7224 */ /* 0x180fe400078e0205 */
[----:B------:R-:W-:Y:S02]  /*07e0*/  IMAD R29, R29, R2, R5 ;  /* 0x000000021d1d7224 */ /* 0x000fe400078e0205 */
[----:B------:R-:W-:-:S02]  /*07f0*/  IMAD R30, R30, UR7, R3 ;  /* 0x000000071e1e7c24 */ /* 0x000fc4000f8e0203 */
[----:B------:R-:W-:-:S04]  /*0800*/  IMAD.WIDE R36, R31, 0x8, R18 ;  /* 0x000000081f247825 */ /* 0x000fc800078e0212 */
[C---:B--2---:R-:W-:Y:S02]  /*0810*/  IMAD.WIDE R22, R29.reuse, 0x8, R14 ;  /* 0x000000081d167825 */ /* 0x044fe400078e020e */
[----:B------:R-:W2:Y:S02]  /*0820*/  LDG.E.64 R36, desc[UR4][R36.64] ;  /* 0x0000000424247981 */ /* 0x000ea4000c1e1b00 */
[----:B------:R-:W-:Y:S02]  /*0830*/  IMAD R33, R30, R2, R5 ;  /* 0x000000021e217224 */ /* 0x000fe400078e0205 */
[----:B------:R-:W2:Y:S01]  /*0840*/  LDG.E.64 R22, desc[UR4][R22.64] ;  /* 0x0000000416167981 */ /* 0x000ea2000c1e1b00 */
[----:B------:R-:W-:-:S04]  /*0850*/  IMAD.WIDE R24, R29, 0x8, R18 ;  /* 0x000000081d187825 */ /* 0x000fc800078e0212 */
[C---:B------:R-:W-:Y:S02]  /*0860*/  IMAD.WIDE R26, R33.reuse, 0x8, R14 ;  /* 0x00000008211a7825 */ /* 0x040fe400078e020e */
[----:B------:R-:W3:Y:S02]  /*0870*/  LDG.E.64 R24, desc[UR4][R24.64] ;  /* 0x0000000418187981 */ /* 0x000ee4000c1e1b00 */
[----:B------:R-:W-:Y:S02]  /*0880*/  IMAD.WIDE R28, R33, 0x8, R18 ;  /* 0x00000008211c7825 */ /* 0x000fe400078e0212 */
[----:B------:R-:W4:Y:S01]  /*0890*/  LDG.E.64 R26, desc[UR4][R26.64] ;  /* 0x000000041a1a7981 */ /* 0x000f22000c1e1b00 */
[----:B------:R-:W0:Y:S01]  /*08a0*/  LDC.64 R32, c[0x0][0x398] ;  /* 0x0000e600ff207b82 */ /* 0x000e220000000a00 */
[----:B------:R-:W-:Y:S02]  /*08b0*/  IMAD.WIDE R30, R31, 0x8, R14 ;  /* 0x000000081f1e7825 */ /* 0x000fe400078e020e */
[----:B------:R-:W5:Y:S04]  /*08c0*/  LDG.E.64 R28, desc[UR4][R28.64] ;  /* 0x000000041c1c7981 */ /* 0x000f68000c1e1b00 */
[----:B------:R-:W5:Y:S01]  /*08d0*/  LDG.E.64 R30, desc[UR4][R30.64] ;  /* 0x000000041e1e7981 */ /* 0x000f62000c1e1b00 */
[----:B0-----:R-:W-:-:S06]  /*08e0*/  IMAD.WIDE R32, R35, 0x8, R32 ;  /* 0x0000000823207825 */ /* 0x001fcc00078e0220 */
[----:B------:R-:W5:Y:S01]  /*08f0*/  LDG.E.64 R32, desc[UR4][R32.64] ;  /* 0x0000000420207981 */ /* 0x000f62000c1e1b00 */
[-C--:B--2---:R-:W-:Y:S02]  /*0900*/  DMUL R34, R22, R36.reuse ;  /* 0x0000002416227228 */ /* 0x084fe40000000000 */
[----:B---3--:R-:W-:-:S06]  /*0910*/  DMUL R36, R24, R36 ;  /* 0x0000002418247228 */ /* 0x008fcc0000000000 */
[----:B----4-:R-:W-:Y:S02]  /*0920*/  DMUL R34, R26, R34 ;  /* 0x000000221a227228 */ /* 0x010fe40000000000 */
[----:B-----5:R-:W-:-:S06]  /*0930*/  DMUL R22, R22, R28 ;  /* 0x0000001c16167228 */ /* 0x020fcc0000000000 */
[----:B------:R-:W-:Y:S02]  /*0940*/  DFMA R34, R28, R36, R34 ;  /* 0x000000241c22722b */ /* 0x000fe40000000022 */
[----:B------:R-:W-:-:S06]  /*0950*/  DMUL R24, R24, R30 ;  /* 0x0000001e18187228 */ /* 0x000fcc0000000000 */
[----:B------:R-:W-:-:S08]  /*0960*/  DFMA R22, R30, R22, R34 ;  /* 0x000000161e16722b */ /* 0x000fd00000000022 */
[----:B------:R-:W-:-:S08]  /*0970*/  DFMA R22, R26, -R24, R22 ;  /* 0x800000181a16722b */ /* 0x000fd00000000016 */
[----:B------:R-:W-:-:S07]  /*0980*/  DFMA R20, R32, R22, R20 ;  /* 0x000000162014722b */ /* 0x000fce0000000014 */
[----:B------:R0:W-:Y:S04]  /*0990*/  STG.E.64 desc[UR4][R12.64], R20 ;  /* 0x000000140c007986 */ /* 0x0001e8000c101b04 */
[----:B------:R-:W2:Y:S01]  /*09a0*/  LDG.E R31, desc[UR4][R10.64] ;  /* 0x000000040a1f7981 */ /* 0x000ea2000c1e1900 */
[----:B------:R-:W-:-:S04]  /*09b0*/  IADD3 R30, PT, PT, R39, -0x1, RZ ;  /* 0xffffffff271e7810 */ /* 0x000fc80007ffe0ff */
[----:B------:R-:W-:Y:S02]  /*09c0*/  SHF.R.S32.HI R22, RZ, 0x1f, R30 ;  /* 0x0000001fff167819 */ /* 0x000fe4000001141e */
[----:B--2---:R-:W-:-:S05]  /*09d0*/  IADD3 R23, PT, PT, R31, R40, R39 ;  /* 0x000000281f177210 */ /* 0x004fca0007ffe027 */
[----:B------:R-:W-:Y:S01]  /*09e0*/  IMAD.WIDE R16, R23, 0x4, R16 ;  /* 0x0000000417107825 */ /* 0x000fe200078e0210 */
[----:B------:R-:W-:-:S03]  /*09f0*/  IADD3 R30, P0, PT, R30, R31, RZ ;  /* 0x0000001f1e1e7210 */ /* 0x000fc60007f1e0ff */
[----:B------:R-:W-:Y:S01]  /*0a00*/  IMAD.WIDE R40, R40, 0x4, R16 ;  /* 0x0000000428287825 */ /* 0x000fe200078e0210 */
[----:B------:R-:W-:Y:S01]  /*0a10*/  LEA.HI.X.SX32 R31, R31, R22, 0x1, P0 ;  /* 0x000000161f1f7211 */ /* 0x000fe200000f0eff */
[----:B------:R-:W2:Y:S01]  /*0a20*/  LDG.E R17, desc[UR4][R16.64] ;  /* 0x0000000410117981 */ /* 0x000ea2000c1e1900 */
[----:B------:R-:W-:-:S03]  /*0a30*/  LEA R22, P0, R30, UR8, 0x2 ;  /* 0x000000081e167c11 */ /* 0x000fc6000f8010ff */
[----:B------:R-:W3:Y:S01]  /*0a40*/  LDG.E R40, desc[UR4][R40.64] ;  /* 0x0000000428287981 */ /* 0x000ee2000c1e1900 */
[----:B------:R-:W-:-:S05]  /*0a50*/  LEA.HI.X R23, R30, UR9, R31, 0x2, P0 ;  /* 0x000000091e177c11 */ /* 0x000fca00080f141f */
[----:B------:R-:W4:Y:S01]  /*0a60*/  LDG.E R22, desc[UR4][R22.64+0x4] ;  /* 0x0000040416167981 */ /* 0x000f22000c1e1900 */
[----:B--2---:R-:W-:Y:S02]  /*0a70*/  IADD3 R24, PT, PT, R8, R17, RZ ;  /* 0x0000001108187210 */ /* 0x004fe40007ffe0ff */
[----:B---3--:R-:W-:-:S03]  /*0a80*/  IADD3 R25, PT, PT, R7, R40, RZ ;  /* 0x0000002807197210 */ /* 0x008fc60007ffe0ff */
[----:B------:R-:W-:Y:S02]  /*0a90*/  IMAD R24, R24, UR7, R3 ;  /* 0x0000000718187c24 */ /* 0x000fe4000f8e0203 */
[----:B------:R-:W-:Y:S02]  /*0aa0*/  IMAD R25, R25, UR7, R4 ;  /* 0x0000000719197c24 */ /* 0x000fe4000f8e0204 */
[--C-:B------:R-:W-:Y:S01]  /*0ab0*/  IMAD R29, R24, R2, R5.reuse ;  /* 0x00000002181d7224 */ /* 0x100fe200078e0205 */
[----:B----4-:R-:W-:Y:S01]  /*0ac0*/  IADD3 R24, PT, PT, R9, R22, RZ ;  /* 0x0000001609187210 */ /* 0x010fe20007ffe0ff */
[----:B------:R-:W-:Y:S02]  /*0ad0*/  IMAD R25, R25, R2, R5 ;  /* 0x0000000219197224 */ /* 0x000fe400078e0205 */
[----:B------:R-:W-:-:S04]  /*0ae0*/  IMAD.WIDE R16, R29, 0x8, R18 ;  /* 0x000000081d107825 */ /* 0x000fc800078e0212 */
[----:B------:R-:W-:Y:S02]  /*0af0*/  IMAD R24, R24, UR7, R3 ;  /* 0x0000000718187c24 */ /* 0x000fe4000f8e0203 */
[C---:B------:R-:W-:Y:S01]  /*0b00*/  IMAD.WIDE R26, R25.reuse, 0x8, R14 ;  /* 0x00000008191a7825 */ /* 0x040fe200078e020e */
[----:B------:R-:W2:Y:S03]  /*0b10*/  LDG.E.64 R16, desc[UR4][R16.64] ;  /* 0x0000000410107981 */ /* 0x000ea6000c1e1b00 */
[----:B------:R-:W-:Y:S02]  /*0b20*/  IMAD R33, R24, R2, R5 ;  /* 0x0000000218217224 */ /* 0x000fe400078e0205 */
[----:B------:R-:W2:Y:S01]  /*0b30*/  LDG.E.64 R26, desc[UR4][R26.64] ;  /* 0x000000041a1a7981 */ /* 0x000ea2000c1e1b00 */
[----:B------:R-:W-:-:S04]  /*0b40*/  IMAD.WIDE R24, R25, 0x8, R18 ;  /* 0x0000000819187825 */ /* 0x000fc800078e0212 */
[C---:B------:R-:W-:Y:S02]  /*0b50*/  IMAD.WIDE R22, R33.reuse, 0x8, R14 ;  /* 0x0000000821167825 */ /* 0x040fe400078e020e */
[----:B------:R-:W3:Y:S02]  /*0b60*/  LDG.E.64 R24, desc[UR4][R24.64] ;  /* 0x0000000418187981 */ /* 0x000ee4000c1e1b00 */
[----:B------:R-:W-:Y:S02]  /*0b70*/  IMAD.WIDE R18, R33, 0x8, R18 ;  /* 0x0000000821127825 */ /* 0x000fe400078e0212 */
[----:B------:R-:W4:Y:S02]  /*0b80*/  LDG.E.64 R22, desc[UR4][R22.64] ;  /* 0x0000000416167981 */ /* 0x000f24000c1e1b00 */
[----:B------:R-:W-:Y:S02]  /*0b90*/  IMAD.WIDE R28, R29, 0x8, R14 ;  /* 0x000000081d1c7825 */ /* 0x000fe400078e020e */
[----:B------:R-:W5:Y:S04]  /*0ba0*/  LDG.E.64 R18, desc[UR4][R18.64] ;  /* 0x0000000412127981 */ /* 0x000f68000c1e1b00 */
[----:B------:R-:W5:Y:S01]  /*0bb0*/  LDG.E.64 R28, desc[UR4][R28.64] ;  /* 0x000000041c1c7981 */ /* 0x000f62000c1e1b00 */
[----:B------:R-:W-:-:S04]  /*0bc0*/  LEA R14, P0, R30, UR10, 0x3 ;  /* 0x0000000a1e0e7c11 */ /* 0x000fc8000f8018ff */
[----:B------:R-:W-:-:S06]  /*0bd0*/  LEA.HI.X R15, R30, UR11, R31, 0x3, P0 ;  /* 0x0000000b1e0f7c11 */ /* 0x000fcc00080f1c1f */
[----:B------:R-:W0:Y:S01]  /*0be0*/  LDG.E.64 R14, desc[UR4][R14.64+0x8] ;  /* 0x000008040e0e7981 */ /* 0x000e22000c1e1b00 */
[----:B------:R-:W-:-:S04]  /*0bf0*/  IADD3 R38, PT, PT, R38, 0x2, RZ ;  /* 0x0000000226267810 */ /* 0x000fc80007ffe0ff */
[----:B------:R-:W-:Y:S02]  /*0c00*/  ISETP.NE.AND P0, PT, R38, RZ, PT ;  /* 0x000000ff2600720c */ /* 0x000fe40003f05270 */
[----:B------:R-:W-:Y:S01]  /*0c10*/  IADD3 R39, PT, PT, R39, 0x2, RZ ;  /* 0x0000000227277810 */ /* 0x000fe20007ffe0ff */
        /* <DEDUP_REMOVED lines=8> */
[----:B0-----:R-:W-:-:S07]  /*0ca0*/  DFMA R20, R14, R16, R20 ;  /* 0x000000100e14722b */ /* 0x001fce0000000014 */
[----:B------:R0:W-:Y:S01]  /*0cb0*/  STG.E.64 desc[UR4][R12.64], R20 ;  /* 0x000000140c007986 */ /* 0x0001e2000c101b04 */
[----:B------:R-:W-:Y:S05]  /*0cc0*/  @P0 BRA `(.L_x_77) ;  /* 0xfffffff800780947 */ /* 0x000fea000383ffff */
[----:B------:R-:W-:Y:S05]  /*0cd0*/  BSYNC.RECONVERGENT B2 ;  /* 0x0000000000027941 */ /* 0x000fea0003800200 */
.L_x_76:
[----:B------:R-:W-:-:S07]  /*0ce0*/  LOP3.LUT R14, R6, 0x7ffffffe, RZ, 0xc0, !PT ;  /* 0x7ffffffe060e7812 */ /* 0x000fce00078ec0ff */
.L_x_75:
[----:B------:R-:W-:Y:S05]  /*0cf0*/  BSYNC.RECONVERGENT B1 ;  /* 0x0000000000017941 */ /* 0x000fea0003800200 */
.L_x_74:
[----:B------:R-:W-:-:S04]  /*0d00*/  LOP3.LUT R6, R6, 0x1, RZ, 0xc0, !PT ;  /* 0x0000000106067812 */ /* 0x000fc800078ec0ff */
[----:B------:R-:W-:-:S13]  /*0d10*/  ISETP.NE.U32.AND P0, PT, R6, 0x1, PT ;  /* 0x000000010600780c */ /* 0x000fda0003f05070 */
[----:B------:R-:W-:Y:S05]  /*0d20*/  @P0 BRA `(.L_x_73) ;  /* 0x0000000000bc0947 */ /* 0x000fea0003800000 */
[----:B------:R-:W2:Y:S01]  /*0d30*/  LDG.E R11, desc[UR4][R10.64] ;  /* 0x000000040a0b7981 */ /* 0x000ea2000c1e1900 */
[----:B------:R-:W1:Y:S01]  /*0d40*/  LDC.64 R16, c[0x0][0x3b0] ;  /* 0x0000ec00ff107b82 */ /* 0x000e620000000a00 */
[----:B------:R-:W3:Y:S07]  /*0d50*/  LDCU UR6, c[0x0][0x3d0] ;  /* 0x00007a00ff0677ac */ /* 0x000eee0008000800 */
[----:B------:R-:W4:Y:S01]  /*0d60*/  LDC R23, c[0x0][0x3c4] ;  /* 0x0000f100ff177b82 */ /* 0x000f220000000800 */
[----:B--2---:R-:W-:-:S07]  /*0d70*/  IADD3 R6, PT, PT, R11, R14, RZ ;  /* 0x0000000e0b067210 */ /* 0x004fce0007ffe0ff */
[----:B------:R-:W2:Y:S01]  /*0d80*/  LDC.64 R14, c[0x0][0x388] ;  /* 0x0000e200ff0e7b82 */ /* 0x000ea20000000a00 */
[----:B-1----:R-:W-:-:S07]  /*0d90*/  IMAD.WIDE R16, R6, 0x4, R16 ;  /* 0x0000000406107825 */ /* 0x002fce00078e0210 */
[----:B------:R-:W1:Y:S01]  /*0da0*/  LDC.64 R10, c[0x0][0x390] ;  /* 0x0000e400ff0a7b82 */ /* 0x000e620000000a00 */
[C---:B----4-:R-:W-:Y:S02]  /*0db0*/  IMAD.WIDE R18, R23.reuse, 0x4, R16 ;  /* 0x0000000417127825 */ /* 0x050fe400078e0210 */
[----:B------:R-:W4:Y:S02]  /*0dc0*/  LDG.E R16, desc[UR4][R16.64] ;  /* 0x0000000410107981 */ /* 0x000f24000c1e1900 */
[----:B------:R-:W-:Y:S02]  /*0dd0*/  IMAD.WIDE R22, R23, 0x4, R18 ;  /* 0x0000000417167825 */ /* 0x000fe400078e0212 */
[----:B------:R-:W5:Y:S04]  /*0de0*/  LDG.E R19, desc[UR4][R18.64] ;  /* 0x0000000412137981 */ /* 0x000f68000c1e1900 */
[----:B------:R-:W3:Y:S01]  /*0df0*/  LDG.E R22, desc[UR4][R22.64] ;  /* 0x0000000416167981 */ /* 0x000ee2000c1e1900 */
[----:B-----5:R-:W-:-:S02]  /*0e00*/  IADD3 R8, PT, PT, R8, R19, RZ ;  /* 0x0000001308087210 */ /* 0x020fc40007ffe0ff */
[----:B---3--:R-:W-:-:S03]  /*0e10*/  IADD3 R7, PT, PT, R7, R22, RZ ;  /* 0x0000001607077210 */ /* 0x008fc60007ffe0ff */
[----:B------:R-:W-:Y:S02]  /*0e20*/  IMAD R8, R8, UR6, R3 ;  /* 0x0000000608087c24 */ /* 0x000fe4000f8e0203 */
[----:B------:R-:W-:Y:S01]  /*0e30*/  IMAD R7, R7, UR6, R4 ;  /* 0x0000000607077c24 */ /* 0x000fe2000f8e0204 */
[----:B----4-:R-:W-:Y:S01]  /*0e40*/  IADD3 R4, PT, PT, R9, R16, RZ ;  /* 0x0000001009047210 */ /* 0x010fe20007ffe0ff */
[-CC-:B------:R-:W-:Y:S02]  /*0e50*/  IMAD R25, R8, R2.reuse, R5.reuse ;  /* 0x0000000208197224 */ /* 0x180fe400078e0205 */
[----:B------:R-:W-:Y:S02]  /*0e60*/  IMAD R7, R7, R2, R5 ;  /* 0x0000000207077224 */ /* 0x000fe400078e0205 */
[----:B------:R-:W-:Y:S02]  /*0e70*/  IMAD R4, R4, UR6, R3 ;  /* 0x0000000604047c24 */ /* 0x000fe4000f8e0203 */
[----:B--2---:R-:W-:-:S04]  /*0e80*/  IMAD.WIDE R16, R25, 0x8, R14 ;  /* 0x0000000819107825 */ /* 0x004fc800078e020e */
[C---:B-1----:R-:W-:Y:S02]  /*0e90*/  IMAD.WIDE R8, R7.reuse, 0x8, R10 ;  /* 0x0000000807087825 */ /* 0x042fe400078e020a */
        /* <DEDUP_REMOVED lines=8> */
[----:B------:R-:W1:Y:S01]  /*0f20*/  LDC.64 R18, c[0x0][0x398] ;  /* 0x0000e600ff127b82 */ /* 0x000e620000000a00 */
[----:B------:R-:W-:Y:S02]  /*0f30*/  IMAD.WIDE R10, R25, 0x8, R10 ;  /* 0x00000008190a7825 */ /* 0x000fe400078e020a */
[----:B------:R-:W5:Y:S04]  /*0f40*/  LDG.E.64 R14, desc[UR4][R14.64] ;  /* 0x000000040e0e7981 */ /* 0x000f68000c1e1b00 */
[----:B------:R-:W5:Y:S01]  /*0f50*/  LDG.E.64 R10, desc[UR4][R10.64] ;  /* 0x000000040a0a7981 */ /* 0x000f62000c1e1b00 */
[----:B-1----:R-:W-:-:S06]  /*0f60*/  IMAD.WIDE R6, R6, 0x8, R18 ;  /* 0x0000000806067825 */ /* 0x002fcc00078e0212 */
        /* <DEDUP_REMOVED lines=11> */
.L_x_73:
[----:B------:R-:W-:Y:S05]  /*1020*/  BSYNC.RECONVERGENT B0 ;  /* 0x0000000000007941 */ /* 0x000fea0003800200 */
.L_x_72:
[----:B------:R-:W2:Y:S01]  /*1030*/  LDCU UR6, c[0x0][0x360] ;  /* 0x00006c00ff0677ac */ /* 0x000ea20008000800 */
[----:B-----5:R-:W2:Y:S01]  /*1040*/  LDC R3, c[0x0][0x370] ;  /* 0x0000dc00ff037b82 */ /* 0x020ea20000000800 */
[----:B------:R-:W3:Y:S01]  /*1050*/  LDCU UR12, c[0x0][0x3dc] ;  /* 0x00007b80ff0c77ac */ /* 0x000ee20008000800 */
[----:B--2---:R-:W-:-:S05]  /*1060*/  IMAD R0, R3, UR6, R0 ;  /* 0x0000000603007c24 */ /* 0x004fca000f8e0200 */
[----:B---3--:R-:W-:-:S13]  /*1070*/  ISETP.GE.AND P0, PT, R0, UR12, PT ;  /* 0x0000000c00007c0c */ /* 0x008fda000bf06270 */
[----:B------:R-:W-:Y:S05]  /*1080*/  @!P0 BRA `(.L_x_78) ;  /* 0xfffffff0000c8947 */ /* 0x000fea000383ffff */
[----:B------:R-:W-:Y:S05]  /*1090*/  EXIT ;  /* 0x000000000000794d */ /* 0x000fea0003800000 */
.L_x_79:
        /* <DEDUP_REMOVED lines=14> */
.L_x_1044:


//--------------------- .text._Z43gpuKernelRadialSphericalHarmonicsPowerDerivIfEvPT_S1_S1_S1_S1_S1_S1_S1_S1_S1_S1_PiS2_iiiiiii --------------------------
	.section	.text._Z43gpuKernelRadialSphericalHarmonicsPowerDerivIfEvPT_S1_S1_S1_S1_S1_S1_S1_S1_S1_S1_PiS2_iiiiiii,"ax",@progbits
	.align	128
        .global         _Z43gpuKernelRadialSphericalHarmonicsPowerDerivIfEvPT_S1_S1_S1_S1_S1_S1_S1_S1_S1_S1_PiS2_iiiiiii
        .type           _Z43gpuKernelRadialSphericalHarmonicsPowerDerivIfEvPT_S1_S1_S1_S1_S1_S1_S1_S1_S1_S1_PiS2_iiiiiii,@function
        .size           _Z43gpuKernelRadialSphericalHarmonicsPowerDerivIfEvPT_S1_S1_S1_S1_S1_S1_S1_S1_S1_S1_PiS2_iiiiiii,(.L_x_1045 - _Z43gpuKernelRadialSphericalHarmonicsPowerDerivIfEvPT_S1_S1_S1_S1_S1_S1_S1_S1_S1_S1_PiS2_iiiiiii)
        .other          _Z43gpuKernelRadialSphericalHarmonicsPowerDerivIfEvPT_S1_S1_S1_S1_S1_S1_S1_S1_S1_S1_PiS2_iiiiiii,@"STO_CUDA_ENTRY STV_DEFAULT"
_Z43gpuKernelRadialSphericalHarmonicsPowerDerivIfEvPT_S1_S1_S1_S1_S1_S1_S1_S1_S1_S1_PiS2_iiiiiii:
.text._Z43gpuKernelRadialSphericalHarmonicsPowerDerivIfEvPT_S1_S1_S1_S1_S1_S1_S1_S1_S1_S1_PiS2_iiiiiii:
        /* <DEDUP_REMOVED lines=8> */
[----:B------:R-:W0:Y:S01]  /*0080*/  LDC R2, c[0x0][0x3f8] ;  /* 0x0000fe00ff027b82 */ /* 0x000e220000000800 */
[----:B------:R-:W1:Y:S01]  /*0090*/  LDCU UR4, c[0x0][0x370] ;  /* 0x00006e00ff0477ac */ /* 0x000e620008000800 */
[----:B------:R-:W0:Y:S06]  /*00a0*/  LDCU UR5, c[0x0][0x3ec] ;  /* 0x00007d80ff0577ac */ /* 0x000e2c0008000800 */
[----:B------:R-:W2:Y:S01]  /*00b0*/  LDC R4, c[0x0][0x3f0] ;  /* 0x0000fc00ff047b82 */ /* 0x000ea20000000800 */
[----:B------:R-:W3:Y:S01]  /*00c0*/  LDCU.64 UR6, c[0x0][0x358] ;  /* 0x00006b00ff0677ac */ /* 0x000ee20008000a00 */
[----:B-1----:R-:W-:-:S02]  /*00d0*/  IMAD R3, R3, UR4, RZ ;  /* 0x0000000403037c24 */ /* 0x002fc4000f8e02ff */
[----:B0-----:R-:W-:Y:S02]  /*00e0*/  IMAD R2, R2, UR5, RZ ;  /* 0x0000000502027c24 */ /* 0x001fe4000f8e02ff */
[----:B--23--:R-:W-:-:S07]  /*00f0*/  IMAD R4, R4, UR5, RZ ;  /* 0x0000000504047c24 */ /* 0x00cfce000f8e02ff */
.L_x_89:
[----:B0-----:R-:W0:Y:S01]  /*0100*/  LDC R11, c[0x0][0x3fc] ;  /* 0x0000ff00ff0b7b82 */ /* 0x001e220000000800 */
[----:B------:R-:W-:-:S07]  /*0110*/  IABS R10, R0 ;  /* 0x00000000000a7213 */ /* 0x000fce0000000000 */
[----:B-1----:R-:W1:Y:S08]  /*0120*/  LDC R18, c[0x0][0x3f8] ;  /* 0x0000fe00ff127b82 */ /* 0x002e700000000800 */
[----:B------:R-:W2:Y:S01]  /*0130*/  LDC.64 R20, c[0x0][0x3e0] ;  /* 0x0000f800ff147b82 */ /* 0x000ea20000000a00 */
[----:B0-----:R-:W-:-:S07]  /*0140*/  IABS R9, R11 ;  /* 0x0000000b00097213 */ /* 0x001fce0000000000 */
[----:B------:R-:W0:Y:S01]  /*0150*/  LDC.64 R16, c[0x0][0x3d8] ;  /* 0x0000f600ff107b82 */ /* 0x000e220000000a00 */
[----:B------:R-:W3:Y:S07]  /*0160*/  I2F.RP R5, R9 ;  /* 0x0000000900057306 */ /* 0x000eee0000209400 */
[----:B------:R-:W4:Y:S01]  /*0170*/  LDC R23, c[0x0][0x3f4] ;  /* 0x0000fd00ff177b82 */ /* 0x000f220000000800 */
[----:B---3--:R-:W3:Y:S02]  /*0180*/  MUFU.RCP R5, R5 ;  /* 0x0000000500057308 */ /* 0x008ee40000001000 */
[----:B---3--:R-:W-:-:S06]  /*0190*/  IADD3 R6, PT, PT, R5, 0xffffffe, RZ ;  /* 0x0ffffffe05067810 */ /* 0x008fcc0007ffe0ff */
[----:B------:R3:W5:Y:S02]  /*01a0*/  F2I.FTZ.U32.TRUNC.NTZ R7, R6 ;  /* 0x0000000600077305 */ /* 0x000764000021f000 */
[----:B---3--:R-:W-:Y:S01]  /*01b0*/  HFMA2 R6, -RZ, RZ, 0, 0 ;  /* 0x00000000ff067431 */ /* 0x008fe200000001ff */
[----:B-----5:R-:W-:-:S05]  /*01c0*/  IADD3 R8, PT, PT, RZ, -R7, RZ ;  /* 0x80000007ff087210 */ /* 0x020fca0007ffe0ff */
[----:B------:R-:W-:-:S04]  /*01d0*/  IMAD R13, R8, R9, RZ ;  /* 0x00000009080d7224 */ /* 0x000fc800078e02ff */
[----:B------:R-:W-:Y:S01]  /*01e0*/  IMAD.HI.U32 R7, R7, R13, R6 ;  /* 0x0000000d07077227 */ /* 0x000fe200078e0006 */
[----:B-1----:R-:W-:-:S04]  /*01f0*/  IABS R13, R18 ;  /* 0x00000012000d7213 */ /* 0x002fc80000000000 */
[----:B------:R-:W1:Y:S01]  /*0200*/  I2F.RP R8, R13 ;  /* 0x0000000d00087306 */ /* 0x000e620000209400 */
        /* <DEDUP_REMOVED lines=9> */
[----:B------:R-:W-:Y:S02]  /*02a0*/  ISETP.NE.AND P2, PT, R11, RZ, PT ;  /* 0x000000ff0b00720c */ /* 0x000fe40003f45270 */
[----:B------:R-:W-:-:S02]  /*02b0*/  ISETP.GE.AND P1, PT, R6, RZ, PT ;  /* 0x000000ff0600720c */ /* 0x000fc40003f26270 */
[----:B-1----:R-:W-:-:S04]  /*02c0*/  IADD3 R6, PT, PT, R8, 0xffffffe, RZ ;  /* 0x0ffffffe08067810 */ /* 0x002fc80007ffe0ff */
[----:B------:R1:W3:Y:S01]  /*02d0*/  F2I.FTZ.U32.TRUNC.NTZ R7, R6 ;  /* 0x0000000600077305 */ /* 0x0002e2000021f000 */
[----:B------:R-:W-:-:S04]  /*02e0*/  @P0 IADD3 R5, PT, PT, R5, 0x1, RZ ;  /* 0x0000000105050810 */ /* 0x000fc80007ffe0ff */
[----:B------:R-:W-:-:S04]  /*02f0*/  MOV R19, R5 ;  /* 0x0000000500137202 */ /* 0x000fc80000000f00 */
[----:B------:R-:W-:Y:S01]  /*0300*/  @!P1 IADD3 R19, PT, PT, -R19, RZ, RZ ;  /* 0x000000ff13139210 */ /* 0x000fe20007ffe1ff */
[----:B-1----:R-:W-:Y:S01]  /*0310*/  HFMA2 R6, -RZ, RZ, 0, 0 ;  /* 0x00000000ff067431 */ /* 0x002fe200000001ff */
[----:B------:R-:W-:-:S04]  /*0320*/  @!P2 LOP3.LUT R19, RZ, R11, RZ, 0x33, !PT ;  /* 0x0000000bff13a212 */ /* 0x000fc800078e33ff */
        /* <DEDUP_REMOVED lines=9> */
[----:B------:R-:W-:-:S05]  /*03c0*/  IMAD R6, R13, R6, R7 ;  /* 0x000000060d067224 */ /* 0x000fca00078e0207 */
[----:B------:R-:W-:-:S13]  /*03d0*/  ISETP.GT.U32.AND P2, PT, R13, R6, PT ;  /* 0x000000060d00720c */ /* 0x000fda0003f44070 */
[-C--:B------:R-:W-:Y:S02]  /*03e0*/  @!P2 IADD3 R6, PT, PT, R6, -R13.reuse, RZ ;  /* 0x8000000d0606a210 */ /* 0x080fe40007ffe0ff */
[----:B------:R-:W-:Y:S02]  /*03f0*/  @!P2 IADD3 R5, PT, PT, R5, 0x1, RZ ;  /* 0x000000010505a810 */ /* 0x000fe40007ffe0ff */
[----:B------:R-:W-:Y:S02]  /*0400*/  ISETP.GE.U32.AND P0, PT, R6, R13, PT ;  /* 0x0000000d0600720c */ /* 0x000fe40003f06070 */
[----:B------:R-:W-:Y:S02]  /*0410*/  LOP3.LUT R6, R11, R18, RZ, 0x3c, !PT ;  /* 0x000000120b067212 */ /* 0x000fe400078e3cff */
[----:B------:R-:W-:Y:S02]  /*0420*/  ISETP.NE.AND P2, PT, R18, RZ, PT ;  /* 0x000000ff1200720c */ /* 0x000fe40003f45270 */
[----:B------:R-:W-:-:S07]  /*0430*/  ISETP.GE.AND P1, PT, R6, RZ, PT ;  /* 0x000000ff0600720c */ /* 0x000fce0003f26270 */
[----:B------:R-:W-:-:S06]  /*0440*/  @P0 IADD3 R5, PT, PT, R5, 0x1, RZ ;  /* 0x0000000105050810 */ /* 0x000fcc0007ffe0ff */
[----:B------:R-:W-:Y:S02]  /*0450*/  @!P1 IADD3 R5, PT, PT, -R5, RZ, RZ ;  /* 0x000000ff05059210 */ /* 0x000fe40007ffe1ff */
[----:B------:R-:W-:-:S04]  /*0460*/  @!P2 LOP3.LUT R5, RZ, R18, RZ, 0x33, !PT ;  /* 0x00000012ff05a212 */ /* 0x000fc800078e33ff */
[----:B------:R-:W-:-:S05]  /*0470*/  IADD3 R7, PT, PT, -R5, RZ, RZ ;  /* 0x000000ff05077210 */ /* 0x000fca0007ffe1ff */
[----:B------:R-:W-:-:S04]  /*0480*/  IMAD R6, R18, R7, R11 ;  /* 0x0000000712067224 */ /* 0x000fc800078e020b */
[----:B--2---:R-:W-:-:S05]  /*0490*/  IMAD.WIDE R20, R6, 0x4, R20 ;  /* 0x0000000406147825 */ /* 0x004fca00078e0214 */
[----:B------:R-:W2:Y:S04]  /*04a0*/  LDG.E R7, desc[UR6][R20.64+0x4] ;  /* 0x0000040614077981 */ /* 0x000ea8000c1e1900 */
[----:B------:R-:W2:Y:S01]  /*04b0*/  LDG.E R8, desc[UR6][R20.64] ;  /* 0x0000000614087981 */ /* 0x000ea2000c1e1900 */
[----:B0-----:R-:W-:Y:S01]  /*04c0*/  IMAD.WIDE R16, R19, 0x4, R16 ;  /* 0x0000000413107825 */ /* 0x001fe200078e0210 */
[----:B------:R-:W-:Y:S03]  /*04d0*/  BSSY.RECONVERGENT B0, `(.L_x_80) ;  /* 0x000011f000007945 */ /* 0x000fe60003800200 */
[----:B----4-:R-:W-:Y:S01]  /*04e0*/  IMAD.WIDE R22, R23, 0x4, R16 ;  /* 0x0000000417167825 */ /* 0x010fe200078e0210 */
[----:B--2---:R-:W-:-:S04]  /*04f0*/  IADD3 R7, PT, PT, R7, -R8, RZ ;  /* 0x8000000807077210 */ /* 0x004fc80007ffe0ff */
[----:B------:R-:W-:-:S13]  /*0500*/  ISETP.GE.AND P0, PT, R7, 0x1, PT ;  /* 0x000000010700780c */ /* 0x000fda0003f06270 */
[----:B------:R-:W-:Y:S05]  /*0510*/  @!P0 BRA `(.L_x_81) ;  /* 0x0000001000688947 */ /* 0x000fea0003800000 */
[----:B------:R-:W2:Y:S01]  /*0520*/  LDG.E R8, desc[UR6][R16.64] ;  /* 0x0000000610087981 */ /* 0x000ea2000c1e1900 */
[----:B------:R-:W0:Y:S01]  /*0530*/  LDC R10, c[0x0][0x3ec] ;  /* 0x0000fb00ff0a7b82 */ /* 0x000e220000000800 */
[----:B------:R-:W1:Y:S02]  /*0540*/  LDCU UR4, c[0x0][0x3e8] ;  /* 0x00007d00ff0477ac */ /* 0x000e640008000800 */
[----:B------:R-:W3:Y:S01]  /*0550*/  LDG.E R9, desc[UR6][R22.64] ;  /* 0x0000000616097981 */ /* 0x000ee2000c1e1900 */
[----:B------:R-:W-:Y:S01]  /*0560*/  IMAD R13, R5, R5, RZ ;  /* 0x00000005050d7224 */ /* 0x000fe200078e02ff */
[----:B-1----:R-:W-:-:S03]  /*0570*/  UIADD3 UR4, UPT, UPT, UR4, 0x1, URZ ;  /* 0x0000000104047890 */ /* 0x002fc6000fffe0ff */
[----:B0-----:R-:W-:-:S03]  /*0580*/  IMAD R12, R13, R10, R10 ;  /* 0x0000000a0d0c7224 */ /* 0x001fc600078e020a */
[----:B------:R-:W-:Y:S02]  /*0590*/  IMAD R19, R19, UR4, R5 ;  /* 0x0000000413137c24 */ /* 0x000fe4000f8e0205 */
[C---:B--2---:R-:W-:Y:S01]  /*05a0*/  IMAD R11, R13.reuse, R10, R8 ;  /* 0x0000000a0d0b7224 */ /* 0x044fe200078e0208 */
[----:B------:R-:W-:Y:S01]  /*05b0*/  IADD3 R15, PT, PT, R8, R12, RZ ;  /* 0x0000000c080f7210 */ /* 0x000fe20007ffe0ff */
[----:B---3--:R-:W-:Y:S01]  /*05c0*/  IMAD R13, R13, R10, R9 ;  /* 0x0000000a0d0d7224 */ /* 0x008fe200078e0209 */
[----:B------:R-:W-:Y:S01]  /*05d0*/  IADD3 R17, PT, PT, R9, R12, RZ ;  /* 0x0000000c09117210 */ /* 0x000fe20007ffe0ff */
[-CC-:B------:R-:W-:Y:S01]  /*05e0*/  IMAD R12, R11, R18.reuse, R6.reuse ;  /* 0x000000120b0c7224 */ /* 0x180fe200078e0206 */
[----:B------:R-:W-:Y:S01]  /*05f0*/  MOV R10, RZ ;  /* 0x000000ff000a7202 */ /* 0x000fe20000000f00 */
[-CC-:B------:R-:W-:Y:S02]  /*0600*/  IMAD R14, R13, R18.reuse, R6.reuse ;  /* 0x000000120d0e7224 */ /* 0x180fe400078e0206 */
[----:B------:R-:W-:-:S02]  /*0610*/  IMAD R16, R15, R18, R6 ;  /* 0x000000120f107224 */ /* 0x000fc400078e0206 */
[----:B------:R-:W-:-:S07]  /*0620*/  IMAD R18, R17, R18, R6 ;  /* 0x0000001211127224 */ /* 0x000fce00078e0206 */
.L_x_88:
[----:B------:R-:W2:Y:S01]  /*0630*/  LDG.E R28, desc[UR6][R20.64] ;  /* 0x00000006141c7981 */ /* 0x000ea2000c1e1900 */
[----:B0-----:R-:W0:Y:S01]  /*0640*/  LDC R52, c[0x0][0x3f0] ;  /* 0x0000fc00ff347b82 */ /* 0x001e220000000800 */
[----:B------:R-:W-:Y:S01]  /*0650*/  ISETP.GE.AND P0, PT, R5, RZ, PT ;  /* 0x000000ff0500720c */ /* 0x000fe20003f06270 */
        /* <DEDUP_REMOVED lines=13> */
[----:B------:R-:W-:Y:S01]  /*0730*/  SHF.L.U32 R28, R5, 0x1, RZ ;  /* 0x00000001051c7819 */ /* 0x000fe200000006ff */
[----:B------:R-:W-:Y:S03]  /*0740*/  BSSY.RECONVERGENT B2, `(.L_x_84) ;  /* 0x00000a1000027945 */ /* 0x000fe60003800200 */
[----:B------:R-:W-:Y:S01]  /*0750*/  ISETP.GE.AND P0, PT, R28, 0x1, PT ;  /* 0x000000011c00780c */ /* 0x000fe20003f06270 */
[----:B------:R-:W-:-:S12]  /*0760*/  HFMA2 R28, -RZ, RZ, 0, 0 ;  /* 0x00000000ff1c7431 */ /* 0x000fd800000001ff */
[----:B------:R-:W-:Y:S05]  /*0770*/  @!P0 BRA `(.L_x_85) ;  /* 0x0000000800748947 */ /* 0x000fea0003800000 */
[----:B------:R-:W-:Y:S01]  /*0780*/  BSSY.RECONVERGENT B3, `(.L_x_86) ;  /* 0x000009b000037945 */ /* 0x000fe20003800200 */
[----:B------:R-:W-:Y:S02]  /*0790*/  LEA R54, -R5, RZ, 0x1 ;  /* 0x000000ff05367211 */ /* 0x000fe400078e09ff */
[----:B------:R-:W-:Y:S02]  /*07a0*/  MOV R57, R14 ;  /* 0x0000000e00397202 */ /* 0x000fe40000000f00 */
[----:B------:R-:W-:Y:S02]  /*07b0*/  MOV R59, R18 ;  /* 0x00000012003b7202 */ /* 0x000fe40000000f00 */
[----:B------:R-:W-:Y:S02]  /*07c0*/  MOV R55, R12 ;  /* 0x0000000c00377202 */ /* 0x000fe40000000f00 */
[----:B------:R-:W-:Y:S02]  /*07d0*/  MOV R53, R10 ;  /* 0x0000000a00357202 */ /* 0x000fe40000000f00 */
[----:B------:R-:W-:-:S07]  /*07e0*/  MOV R61, R16 ;  /* 0x00000010003d7202 */ /* 0x000fce0000000f00 */
.L_x_87:
[----:B------:R-:W2:Y:S01]  /*07f0*/  LDG.E R51, desc[UR6][R20.64] ;  /* 0x0000000614337981 */ /* 0x000ea2000c1e1900 */
[----:B-1----:R-:W1:Y:S01]  /*0800*/  LDC.64 R28, c[0x0][0x3a8] ;  /* 0x0000ea00ff1c7b82 */ /* 0x002e620000000a00 */
[-CC-:B------:R-:W-:Y:S02]  /*0810*/  IMAD R56, R13, R52.reuse, R53.reuse ;  /* 0x000000340d387224 */ /* 0x180fe400078e0235 */
[----:B------:R-:W-:Y:S01]  /*0820*/  IMAD R32, R11, R52, R53 ;  /* 0x000000340b207224 */ /* 0x000fe200078e0235 */
[----:B------:R-:W3:Y:S04]  /*0830*/  LDG.E R50, desc[UR6][R22.64] ;  /* 0x0000000616327981 */ /* 0x000ee8000c1e1900 */
[----:B------:R-:W4:Y:S08]  /*0840*/  LDC.64 R30, c[0x0][0x398] ;  /* 0x0000e600ff1e7b82 */ /* 0x000f300000000a00 */
[----:B------:R-:W5:Y:S01]  /*0850*/  LDC.64 R34, c[0x0][0x3a0] ;  /* 0x0000e800ff227b82 */ /* 0x000f620000000a00 */
[----:B----4-:R-:W-:-:S04]  /*0860*/  IMAD.WIDE R46, R55, 0x4, R30 ;  /* 0x00000004372e7825 */ /* 0x010fc800078e021e */
[----:B------:R-:W-:Y:S01]  /*0870*/  IMAD.WIDE R48, R57, 0x4, R30 ;  /* 0x0000000439307825 */ /* 0x000fe200078e021e */
[----:B------:R-:W4:Y:S04]  /*0880*/  LDG.E R45, desc[UR6][R46.64] ;  /* 0x000000062e2d7981 */ /* 0x000f28000c1e1900 */
[----:B------:R-:W3:Y:S01]  /*0890*/  LDG.E R44, desc[UR6][R48.64] ;  /* 0x00000006302c7981 */ /* 0x000ee2000c1e1900 */
[C---:B--2---:R-:W-:Y:S02]  /*08a0*/  IADD3 R56, PT, PT, R51.reuse, R56, RZ ;  /* 0x0000003833387210 */ /* 0x044fe40007ffe0ff */
[----:B------:R-:W-:Y:S02]  /*08b0*/  IADD3 R51, PT, PT, R51, R32, RZ ;  /* 0x0000002033337210 */ /* 0x000fe40007ffe0ff */
[----:B------:R-:W2:Y:S01]  /*08c0*/  LDC.64 R32, c[0x0][0x3b0] ;  /* 0x0000ec00ff207b82 */ /* 0x000ea20000000a00 */
[----:B-1----:R-:W-:-:S04]  /*08d0*/  IMAD.WIDE R40, R56, 0x4, R28 ;  /* 0x0000000438287825 */ /* 0x002fc800078e021c */
[----:B------:R-:W-:Y:S02]  /*08e0*/  IMAD.WIDE R38, R51, 0x4, R28 ;  /* 0x0000000433267825 */ /* 0x000fe400078e021c */
[----:B------:R-:W4:Y:S04]  /*08f0*/  LDG.E R40, desc[UR6][R40.64] ;  /* 0x0000000628287981 */ /* 0x000f28000c1e1900 */
[----:B------:R-:W3:Y:S01]  /*0900*/  LDG.E R39, desc[UR6][R38.64] ;  /* 0x0000000626277981 */ /* 0x000ee2000c1e1900 */
[----:B-----5:R-:W-:-:S05]  /*0910*/  IMAD.WIDE R36, R57, 0x4, R34 ;  /* 0x0000000439247825 */ /* 0x020fca00078e0222 */
[----:B------:R-:W5:Y:S01]  /*0920*/  LDG.E R41, desc[UR6][R36.64] ;  /* 0x0000000624297981 */ /* 0x000f62000c1e1900 */
[----:B--2---:R-:W-:-:S06]  /*0930*/  IMAD.WIDE R42, R51, 0x4, R32 ;  /* 0x00000004332a7825 */ /* 0x004fcc00078e0220 */
[----:B------:R-:W5:Y:S01]  /*0940*/  LDG.E R42, desc[UR6][R42.64] ;  /* 0x000000062a2a7981 */ /* 0x000f62000c1e1900 */
[----:B----4-:R-:W-:-:S04]  /*0950*/  FMUL R45, R40, R45 ;  /* 0x0000002d282d7220 */ /* 0x010fc80000400000 */
[----:B---3--:R-:W-:Y:S01]  /*0960*/  FFMA R40, R44, R39, R45 ;  /* 0x000000272c287223 */ /* 0x008fe2000000002d */
[----:B------:R-:W-:-:S04]  /*0970*/  IMAD.WIDE R44, R56, 0x4, R32 ;  /* 0x00000004382c7825 */ /* 0x000fc800078e0220 */
[----:B------:R-:W-:Y:S02]  /*0980*/  IMAD.WIDE R38, R55, 0x4, R34 ;  /* 0x0000000437267825 */ /* 0x000fe400078e0222 */
[----:B------:R-:W2:Y:S04]  /*0990*/  LDG.E R45, desc[UR6][R44.64] ;  /* 0x000000062c2d7981 */ /* 0x000ea8000c1e1900 */
[----:B------:R-:W2:Y:S01]  /*09a0*/  LDG.E R60, desc[UR6][R38.64] ;  /* 0x00000006263c7981 */ /* 0x000ea2000c1e1900 */
[----:B-----5:R-:W-:Y:S02]  /*09b0*/  FFMA R58, R41, R42, R40 ;  /* 0x0000002a293a7223 */ /* 0x020fe40000000028 */
[----:B------:R-:W1:Y:S02]  /*09c0*/  LDC.64 R40, c[0x0][0x3b8] ;  /* 0x0000ee00ff287b82 */ /* 0x000e640000000a00 */
[----:B-1----:R-:W-:-:S04]  /*09d0*/  IMAD.WIDE R42, R56, 0x4, R40 ;  /* 0x00000004382a7825 */ /* 0x002fc800078e0228 */
[----:B--2---:R-:W-:-:S04]  /*09e0*/  FFMA R58, R45, R60, R58 ;  /* 0x0000003c2d3a7223 */ /* 0x004fc8000000003a */
[----:B------:R-:W-:-:S05]  /*09f0*/  FADD R50, R58, R50 ;  /* 0x000000323a327221 */ /* 0x000fca0000000000 */
[----:B------:R1:W-:Y:S04]  /*0a00*/  STG.E desc[UR6][R22.64], R50 ;  /* 0x0000003216007986 */ /* 0x0003e8000c101906 */
[----:B------:R2:W3:Y:S04]  /*0a10*/  LDG.E R58, desc[UR6][R42.64] ;  /* 0x000000062a3a7981 */ /* 0x0004e8000c1e1900 */
[----:B------:R-:W3:Y:S04]  /*0a20*/  LDG.E R60, desc[UR6][R46.64] ;  /* 0x000000062e3c7981 */ /* 0x000ee8000c1e1900 */
[----:B------:R-:W4:Y:S01]  /*0a30*/  LDG.E R44, desc[UR6][R48.64] ;  /* 0x00000006302c7981 */ /* 0x000f22000c1e1900 */
[----:B--2---:R-:W-:-:S03]  /*0a40*/  IMAD.WIDE R42, R51, 0x4, R40 ;  /* 0x00000004332a7825 */ /* 0x004fc600078e0228 */
[----:B-1----:R-:W2:Y:S04]  /*0a50*/  LDG.E R50, desc[UR6][R36.64] ;  /* 0x0000000624327981 */ /* 0x002ea8000c1e1900 */
[----:B------:R1:W4:Y:S02]  /*0a60*/  LDG.E R45, desc[UR6][R42.64] ;  /* 0x000000062a2d7981 */ /* 0x000324000c1e1900 */
[----:B-1----:R-:W1:Y:S01]  /*0a70*/  LDC.64 R42, c[0x0][0x3c0] ;  /* 0x0000f000ff2a7b82 */ /* 0x002e620000000a00 */
[----:B---3--:R-:W-:Y:S02]  /*0a80*/  FMUL R58, R58, R60 ;  /* 0x0000003c3a3a7220 */ /* 0x008fe40000400000 */
[----:B------:R-:W3:Y:S02]  /*0a90*/  LDG.E R60, desc[UR6][R38.64] ;  /* 0x00000006263c7981 */ /* 0x000ee4000c1e1900 */
[----:B----4-:R-:W-:Y:S01]  /*0aa0*/  FFMA R58, R44, R45, R58 ;  /* 0x0000002d2c3a7223 */ /* 0x010fe2000000003a */
[----:B-1----:R-:W-:-:S06]  /*0ab0*/  IMAD.WIDE R44, R51, 0x4, R42 ;  /* 0x00000004332c7825 */ /* 0x002fcc00078e022a */
[----:B------:R-:W2:Y:S02]  /*0ac0*/  LDG.E R45, desc[UR6][R44.64] ;  /* 0x000000062c2d7981 */ /* 0x000ea4000c1e1900 */
[----:B--2---:R-:W-:Y:S01]  /*0ad0*/  FFMA R50, R50, R45, R58 ;  /* 0x0000002d32327223 */ /* 0x004fe2000000003a */
[----:B------:R-:W-:-:S05]  /*0ae0*/  IMAD.WIDE R44, R56, 0x4, R42 ;  /* 0x00000004382c7825 */ /* 0x000fca00078e022a */
[----:B------:R1:W3:Y:S02]  /*0af0*/  LDG.E R58, desc[UR6][R44.64] ;  /* 0x000000062c3a7981 */ /* 0x0002e4000c1e1900 */
[----:B-1----:R-:W1:Y:S01]  /*0b00*/  LDC.64 R44, c[0x0][0x3c8] ;  /* 0x0000f200ff2c7b82 */ /* 0x002e620000000a00 */
[----:B---3--:R-:W-:Y:S02]  /*0b10*/  FFMA R50, R58, R60, R50 ;  /* 0x0000003c3a327223 */ /* 0x008fe40000000032 */
[----:B------:R-:W2:Y:S02]  /*0b20*/  LDG.E R58, desc[UR6][R24.64] ;  /* 0x00000006183a7981 */ /* 0x000ea4000c1e1900 */
[----:B--2---:R-:W-:-:S05]  /*0b30*/  FADD R50, R50, R58 ;  /* 0x0000003a32327221 */ /* 0x004fca0000000000 */
[----:B------:R2:W-:Y:S04]  /*0b40*/  STG.E desc[UR6][R24.64], R50 ;  /* 0x0000003218007986 */ /* 0x0005e8000c101906 */
[----:B------:R3:W4:Y:S04]  /*0b50*/  LDG.E R58, desc[UR6][R48.64] ;  /* 0x00000006303a7981 */ /* 0x000728000c1e1900 */
[----:B------:R-:W5:Y:S04]  /*0b60*/  LDG.E R60, desc[UR6][R36.64] ;  /* 0x00000006243c7981 */ /* 0x000f68000c1e1900 */
[----:B--2---:R1:W2:Y:S01]  /*0b70*/  LDG.E R50, desc[UR6][R46.64] ;  /* 0x000000062e327981 */ /* 0x0042a2000c1e1900 */
[----:B---3--:R-:W3:Y:S03]  /*0b80*/  LDC.64 R48, c[0x0][0x3d0] ;  /* 0x0000f400ff307b82 */ /* 0x008ee60000000a00 */
[----:B------:R2:W5:Y:S01]  /*0b90*/  LDG.E R38, desc[UR6][R38.64] ;  /* 0x0000000626267981 */ /* 0x000562000c1e1900 */
[----:B-1----:R-:W-:-:S06]  /*0ba0*/  IMAD.WIDE R46, R56, 0x4, R44 ;  /* 0x00000004382e7825 */ /* 0x002fcc00078e022c */
[----:B------:R-:W2:Y:S01]  /*0bb0*/  LDG.E R47, desc[UR6][R46.64] ;  /* 0x000000062e2f7981 */ /* 0x000ea2000c1e1900 */
[----:B------:R-:W-:-:S06]  /*0bc0*/  IMAD.WIDE R36, R51, 0x4, R44 ;  /* 0x0000000433247825 */ /* 0x000fcc00078e022c */
[----:B------:R-:W4:Y:S01]  /*0bd0*/  LDG.E R36, desc[UR6][R36.64] ;  /* 0x0000000624247981 */ /* 0x000f22000c1e1900 */
[----:B--2---:R-:W-:Y:S01]  /*0be0*/  FMUL R39, R47, R50 ;  /* 0x000000322f277220 */ /* 0x004fe20000400000 */
[----:B---3--:R-:W-:-:S04]  /*0bf0*/  IMAD.WIDE R50, R51, 0x4, R48 ;  /* 0x0000000433327825 */ /* 0x008fc800078e0230 */
[----:B------:R-:W-:Y:S02]  /*0c00*/  IMAD.WIDE R46, R56, 0x4, R48 ;  /* 0x00000004382e7825 */ /* 0x000fe400078e0230 */
[----:B------:R-:W5:Y:S04]  /*0c10*/  LDG.E R51, desc[UR6][R50.64] ;  /* 0x0000000632337981 */ /* 0x000f68000c1e1900 */
[----:B------:R-:W2:Y:S04]  /*0c20*/  LDG.E R56, desc[UR6][R46.64] ;  /* 0x000000062e387981 */ /* 0x000ea8000c1e1900 */
[----:B------:R-:W3:Y:S01]  /*0c30*/  LDG.E R47, desc[UR6][R26.64] ;  /* 0x000000061a2f7981 */ /* 0x000ee2000c1e1900 */
[----:B----4-:R-:W-:-:S04]  /*0c40*/  FFMA R58, R58, R36, R39 ;  /* 0x000000243a3a7223 */ /* 0x010fc80000000027 */
[----:B-----5:R-:W-:-:S04]  /*0c50*/  FFMA R58, R60, R51, R58 ;  /* 0x000000333c3a7223 */ /* 0x020fc8000000003a */
[----:B--2---:R-:W-:-:S04]  /*0c60*/  FFMA R38, R56, R38, R58 ;  /* 0x0000002638267223 */ /* 0x004fc8000000003a */
[----:B---3--:R-:W-:-:S05]  /*0c70*/  FADD R56, R38, R47 ;  /* 0x0000002f26387221 */ /* 0x008fca0000000000 */
[----:B------:R1:W-:Y:S04]  /*0c80*/  STG.E desc[UR6][R26.64], R56 ;  /* 0x000000381a007986 */ /* 0x0003e8000c101906 */
[----:B------:R-:W2:Y:S01]  /*0c90*/  LDG.E R36, desc[UR6][R20.64] ;  /* 0x0000000614247981 */ /* 0x000ea2000c1e1900 */
[-CC-:B------:R-:W-:Y:S02]  /*0ca0*/  IMAD R39, R15, R52.reuse, R53.reuse ;  /* 0x000000340f277224 */ /* 0x180fe400078e0235 */
[----:B------:R-:W-:Y:S01]  /*0cb0*/  IMAD R37, R17, R52, R53 ;  /* 0x0000003411257224 */ /* 0x000fe200078e0235 */
[----:B------:R-:W3:Y:S02]  /*0cc0*/  LDG.E R58, desc[UR6][R22.64] ;  /* 0x00000006163a7981 */ /* 0x000ee4000c1e1900 */
[----:B--2---:R-:W-:-:S02]  /*0cd0*/  IADD3 R51, PT, PT, R36, R39, RZ ;  /* 0x0000002724337210 */ /* 0x004fc40007ffe0ff */
[----:B------:R-:W-:Y:S01]  /*0ce0*/  IADD3 R47, PT, PT, R36, R37, RZ ;  /* 0x00000025242f7210 */ /* 0x000fe20007ffe0ff */
[----:B------:R-:W-:-:S04]  /*0cf0*/  IMAD.WIDE R38, R61, 0x4, R30 ;  /* 0x000000043d267825 */ /* 0x000fc800078e021e */
[--C-:B------:R-:W-:Y:S01]  /*0d00*/  IMAD.WIDE R36, R51, 0x4, R28.reuse ;  /* 0x0000000433247825 */ /* 0x100fe200078e021c */
[----:B------:R-:W2:Y:S03]  /*0d10*/  LDG.E R50, desc[UR6][R38.64] ;  /* 0x0000000626327981 */ /* 0x000ea6000c1e1900 */
[----:B------:R-:W-:Y:S02]  /*0d20*/  IMAD.WIDE R28, R47, 0x4, R28 ;  /* 0x000000042f1c7825 */ /* 0x000fe400078e021c */
[----:B------:R-:W4:Y:S02]  /*0d30*/  LDG.E R37, desc[UR6][R36.64] ;  /* 0x0000000624257981 */ /* 0x000f24000c1e1900 */
[----:B------:R-:W-:Y:S02]  /*0d40*/  IMAD.WIDE R30, R59, 0x4, R30 ;  /* 0x000000043b1e7825 */ /* 0x000fe400078e021e */
[----:B------:R-:W2:Y:S04]  /*0d50*/  LDG.E R28, desc[UR6][R28.64] ;  /* 0x000000061c1c7981 */ /* 0x000ea8000c1e1900 */
[----:B------:R-:W4:Y:S01]  /*0d60*/  LDG.E R46, desc[UR6][R30.64] ;  /* 0x000000061e2e7981 */ /* 0x000f22000c1e1900 */
[----:B--2---:R-:W-:-:S04]  /*0d70*/  FMUL R50, R28, R50 ;  /* 0x000000321c327220 */ /* 0x004fc80000400000 */
[----:B----4-:R-:W-:Y:S01]  /*0d80*/  FFMA R46, R46, R37, R50 ;  /* 0x000000252e2e7223 */ /* 0x010fe20000000032 */
[----:B------:R-:W-:-:S04]  /*0d90*/  IMAD.WIDE R36, R51, 0x4, R32 ;  /* 0x0000000433247825 */ /* 0x000fc800078e0220 */
[----:B------:R-:W-:Y:S01]  /*0da0*/  IMAD.WIDE R32, R47, 0x4, R32 ;  /* 0x000000042f207825 */ /* 0x000fe200078e0220 */
[----:B------:R-:W2:Y:S04]  /*0db0*/  LDG.E R50, desc[UR6][R36.64] ;  /* 0x0000000624327981 */ /* 0x000ea8000c1e1900 */
[----:B-1----:R1:W4:Y:S02]  /*0dc0*/  LDG.E R56, desc[UR6][R32.64] ;  /* 0x0000000620387981 */ /* 0x002324000c1e1900 */
[----:B-1----:R-:W-:-:S04]  /*0dd0*/  IMAD.WIDE R32, R59, 0x4, R34 ;  /* 0x000000043b207825 */ /* 0x002fc800078e0222 */
[----:B------:R-:W-:Y:S01]  /*0de0*/  IMAD.WIDE R34, R61, 0x4, R34 ;  /* 0x000000043d227825 */ /* 0x000fe200078e0222 */
[----:B------:R-:W2:Y:S04]  /*0df0*/  LDG.E R29, desc[UR6][R32.64] ;  /* 0x00000006201d7981 */ /* 0x000ea8000c1e1900 */
[----:B------:R-:W4:Y:S01]  /*0e00*/  LDG.E R28, desc[UR6][R34.64] ;  /* 0x00000006221c7981 */ /* 0x000f22000c1e1900 */
[----:B------:R-:W-:-:S04]  /*0e10*/  IMAD.WIDE R36, R51, 0x4, R42 ;  /* 0x0000000433247825 */ /* 0x000fc800078e022a */
[----:B------:R-:W-:-:S04]  /*0e20*/  IMAD.WIDE R42, R47, 0x4, R42 ;  /* 0x000000042f2a7825 */ /* 0x000fc800078e022a */
[----:B--2---:R-:W-:-:S04]  /*0e30*/  FFMA R29, R29, R50, R46 ;  /* 0x000000321d1d7223 */ /* 0x004fc8000000002e */
[----:B----4-:R-:W-:-:S04]  /*0e40*/  FFMA R28, R56, R28, R29 ;  /* 0x0000001c381c7223 */ /* 0x010fc8000000001d */
[----:B---3--:R-:W-:Y:S01]  /*0e50*/  FADD R58, R28, R58 ;  /* 0x0000003a1c3a7221 */ /* 0x008fe20000000000 */
[----:B------:R-:W-:-:S04]  /*0e60*/  IMAD.WIDE R28, R51, 0x4, R40 ;  /* 0x00000004331c7825 */ /* 0x000fc800078e0228 */
[----:B------:R-:W-:Y:S01]  /*0e70*/  IMAD.WIDE R40, R47, 0x4, R40 ;  /* 0x000000042f287825 */ /* 0x000fe200078e0228 */
[----:B------:R1:W-:Y:S04]  /*0e80*/  STG.E desc[UR6][R22.64], R58 ;  /* 0x0000003a16007986 */ /* 0x0003e8000c101906 */
[----:B------:R-:W2:Y:S04]  /*0e90*/  LDG.E R46, desc[UR6][R38.64] ;  /* 0x00000006262e7981 */ /* 0x000ea8000c1e1900 */
[----:B------:R-:W2:Y:S04]  /*0ea0*/  LDG.E R41, desc[UR6][R40.64] ;  /* 0x0000000628297981 */ /* 0x000ea8000c1e1900 */
[----:B------:R2:W3:Y:S04]  /*0eb0*/  LDG.E R28, desc[UR6][R28.64] ;  /* 0x000000061c1c7981 */ /* 0x0004e8000c1e1900 */
[----:B------:R-:W3:Y:S04]  /*0ec0*/  LDG.E R50, desc[UR6][R30.64] ;  /* 0x000000061e327981 */ /* 0x000ee8000c1e1900 */
[----:B------:R-:W4:Y:S04]  /*0ed0*/  LDG.E R36, desc[UR6][R36.64] ;  /* 0x0000000624247981 */ /* 0x000f28000c1e1900 */
[----:B------:R-:W4:Y:S04]  /*0ee0*/  LDG.E R56, desc[UR6][R32.64] ;  /* 0x0000000620387981 */ /* 0x000f28000c1e1900 */
[----:B------:R-:W5:Y:S04]  /*0ef0*/  LDG.E R42, desc[UR6][R42.64] ;  /* 0x000000062a2a7981 */ /* 0x000f68000c1e1900 */
[----:B-1----:R-:W5:Y:S04]  /*0f00*/  LDG.E R58, desc[UR6][R34.64] ;  /* 0x00000006223a7981 */ /* 0x002f68000c1e1900 */
[----:B------:R-:W5:Y:S01]  /*0f10*/  LDG.E R60, desc[UR6][R24.64] ;  /* 0x00000006183c7981 */ /* 0x000f62000c1e1900 */
[----:B--2---:R-:W-:-:S04]  /*0f20*/  FMUL R29, R41, R46 ;  /* 0x0000002e291d7220 */ /* 0x004fc80000400000 */
[----:B---3--:R-:W-:-:S04]  /*0f30*/  FFMA R29, R50, R28, R29 ;  /* 0x0000001c321d7223 */ /* 0x008fc8000000001d */
[----:B----4-:R-:W-:-:S04]  /*0f40*/  FFMA R29, R56, R36, R29 ;  /* 0x00000024381d7223 */ /* 0x010fc8000000001d */
[----:B-----5:R-:W-:-:S04]  /*0f50*/  FFMA R29, R42, R58, R29 ;  /* 0x0000003a2a1d7223 */ /* 0x020fc8000000001d */
[----:B------:R-:W-:Y:S01]  /*0f60*/  FADD R41, R29, R60 ;  /* 0x0000003c1d297221 */ /* 0x000fe20000000000 */
[----:B------:R-:W-:-:S04]  /*0f70*/  IMAD.WIDE R28, R47, 0x4, R44 ;  /* 0x000000042f1c7825 */ /* 0x000fc800078e022c */
[C---:B------:R-:W-:Y:S01]  /*0f80*/  IMAD.WIDE R44, R51.reuse, 0x4, R44 ;  /* 0x00000004332c7825 */ /* 0x040fe200078e022c */
[----:B------:R1:W-:Y:S04]  /*0f90*/  STG.E desc[UR6][R24.64], R41 ;  /* 0x0000002918007986 */ /* 0x0003e8000c101906 */
[----:B------:R-:W2:Y:S01]  /*0fa0*/  LDG.E R39, desc[UR6][R38.64] ;  /* 0x0000000626277981 */ /* 0x000ea2000c1e1900 */
[----:B------:R-:W-:-:S03]  /*0fb0*/  IMAD.WIDE R36, R51, 0x4, R48 ;  /* 0x0000000433247825 */ /* 0x000fc600078e0230 */
[----:B------:R-:W2:Y:S01]  /*0fc0*/  LDG.E R28, desc[UR6][R28.64] ;  /* 0x000000061c1c7981 */ /* 0x000ea2000c1e1900 */
[----:B------:R-:W-:-:S03]  /*0fd0*/  IMAD.WIDE R48, R47, 0x4, R48 ;  /* 0x000000042f307825 */ /* 0x000fc600078e0230 */
[----:B------:R-:W3:Y:S04]  /*0fe0*/  LDG.E R30, desc[UR6][R30.64] ;  /* 0x000000061e1e7981 */ /* 0x000ee8000c1e1900 */
[----:B------:R-:W3:Y:S04]  /*0ff0*/  LDG.E R45, desc[UR6][R44.64] ;  /* 0x000000062c2d7981 */ /* 0x000ee8000c1e1900 */
[----:B------:R-:W4:Y:S04]  /*1000*/  LDG.E R32, desc[UR6][R32.64] ;  /* 0x0000000620207981 */ /* 0x000f28000c1e1900 */
[----:B------:R-:W4:Y:S04]  /*1010*/  LDG.E R36, desc[UR6][R36.64] ;  /* 0x0000000624247981 */ /* 0x000f28000c1e1900 */
[----:B------:R-:W5:Y:S04]  /*1020*/  LDG.E R48, desc[UR6][R48.64] ;  /* 0x0000000630307981 */ /* 0x000f68000c1e1900 */
[----:B------:R-:W5:Y:S04]  /*1030*/  LDG.E R34, desc[UR6][R34.64] ;  /* 0x0000000622227981 */ /* 0x000f68000c1e1900 */
[----:B------:R-:W5:Y:S01]  /*1040*/  LDG.E R40, desc[UR6][R26.64] ;  /* 0x000000061a287981 */ /* 0x000f62000c1e1900 */
[----:B------:R-:W-:-:S04]  /*1050*/  IADD3 R54, PT, PT, R54, 0x2, RZ ;  /* 0x0000000236367810 */ /* 0x000fc80007ffe0ff */
[----:B------:R-:W-:Y:S02]  /*1060*/  ISETP.NE.AND P0, PT, R54, RZ, PT ;  /* 0x000000ff3600720c */ /* 0x000fe40003f05270 */
[----:B------:R-:W-:Y:S02]  /*1070*/  LEA R53, R4, R53, 0x1 ;  /* 0x0000003504357211 */ /* 0x000fe400078e08ff */
[C---:B------:R-:W-:Y:S02]  /*1080*/  LEA R61, R2.reuse, R61, 0x1 ;  /* 0x0000003d023d7211 */ /* 0x040fe400078e08ff */
[C---:B------:R-:W-:Y:S02]  /*1090*/  LEA R55, R2.reuse, R55, 0x1 ;  /* 0x0000003702377211 */ /* 0x040fe400078e08ff */
[C---:B------:R-:W-:Y:S02]  /*10a0*/  LEA R59, R2.reuse, R59, 0x1 ;  /* 0x0000003b023b7211 */ /* 0x040fe400078e08ff */
[----:B------:R-:W-:Y:S01]  /*10b0*/  LEA R57, R2, R57, 0x1 ;  /* 0x0000003902397211 */ /* 0x000fe200078e08ff */
[----:B--2---:R-:W-:-:S04]  /*10c0*/  FMUL R39, R28, R39 ;  /* 0x000000271c277220 */ /* 0x004fc80000400000 */
[----:B---3--:R-:W-:-:S04]  /*10d0*/  FFMA R39, R30, R45, R39 ;  /* 0x0000002d1e277223 */ /* 0x008fc80000000027 */
[----:B----4-:R-:W-:-:S04]  /*10e0*/  FFMA R39, R32, R36, R39 ;  /* 0x0000002420277223 */ /* 0x010fc80000000027 */
[----:B-----5:R-:W-:-:S04]  /*10f0*/  FFMA R39, R48, R34, R39 ;  /* 0x0000002230277223 */ /* 0x020fc80000000027 */
[----:B------:R-:W-:-:S05]  /*1100*/  FADD R39, R39, R40 ;  /* 0x0000002827277221 */ /* 0x000fca0000000000 */
[----:B------:R1:W-:Y:S01]  /*1110*/  STG.E desc[UR6][R26.64], R39 ;  /* 0x000000271a007986 */ /* 0x0003e2000c101906 */
[----:B------:R-:W-:Y:S05]  /*1120*/  @P0 BRA `(.L_x_87) ;  /* 0xfffffff400b00947 */ /* 0x000fea000383ffff */
[----:B------:R-:W-:Y:S05]  /*1130*/  BSYNC.RECONVERGENT B3 ;  /* 0x0000000000037941 */ /* 0x000fea0003800200 */
.L_x_86:
[----:B------:R-:W-:-:S07]  /*1140*/  SHF.L.U32 R28, R5, 0x1, RZ ;  /* 0x00000001051c7819 */ /* 0x000fce00000006ff */
.L_x_85:
[----:B------:R-:W-:Y:S05]  /*1150*/  BSYNC.RECONVERGENT B2 ;  /* 0x0000000000027941 */ /* 0x000fea0003800200 */
.L_x_84:
[----:B------:R-:W2:Y:S01]  /*1160*/  LDG.E R45, desc[UR6][R20.64] ;  /* 0x00000006142d7981 */ /* 0x000ea2000c1e1900 */
[----:B------:R-:W3:Y:S01]  /*1170*/  LDCU UR4, c[0x0][0x3ec] ;  /* 0x00007d80ff0477ac */ /* 0x000ee20008000800 */
[----:B------:R-:W-:Y:S01]  /*1180*/  IMAD R29, R5, R5, RZ ;  /* 0x00000005051d7224 */ /* 0x000fe200078e02ff */
[----:B-1----:R-:W1:Y:S01]  /*1190*/  LDC.64 R38, c[0x0][0x3a8] ;  /* 0x0000ea00ff267b82 */ /* 0x002e620000000a00 */
[----:B------:R-:W4:Y:S03]  /*11a0*/  LDCU UR5, c[0x0][0x3f8] ;  /* 0x00007f00ff0577ac */ /* 0x000f260008000800 */
[----:B------:R-:W-:-:S04]  /*11b0*/  IADD3 R28, PT, PT, R29, R28, RZ ;  /* 0x0000001c1d1c7210 */ /* 0x000fc80007ffe0ff */
[----:B------:R-:W5:Y:S08]  /*11c0*/  LDC.64 R30, c[0x0][0x398] ;  /* 0x0000e600ff1e7b82 */ /* 0x000f700000000a00 */
[----:B------:R-:W0:Y:S01]  /*11d0*/  LDC.64 R36, c[0x0][0x3b0] ;  /* 0x0000ec00ff247b82 */ /* 0x000e220000000a00 */
[C---:B---3--:R-:W-:Y:S02]  /*11e0*/  IMAD R29, R28.reuse, UR4, R9 ;  /* 0x000000041c1d7c24 */ /* 0x048fe4000f8e0209 */
[----:B------:R-:W-:-:S02]  /*11f0*/  IMAD R33, R28, UR4, R8 ;  /* 0x000000041c217c24 */ /* 0x000fc4000f8e0208 */
[-CC-:B------:R-:W-:Y:S02]  /*1200*/  IMAD R32, R29, R52.reuse, R10.reuse ;  /* 0x000000341d207224 */ /* 0x180fe400078e020a */
[C---:B------:R-:W-:Y:S01]  /*1210*/  IMAD R52, R33.reuse, R52, R10 ;  /* 0x0000003421347224 */ /* 0x040fe200078e020a */
[----:B------:R-:W3:Y:S01]  /*1220*/  LDC.64 R34, c[0x0][0x3a0] ;  /* 0x0000e800ff227b82 */ /* 0x000ee20000000a00 */
[--C-:B----4-:R-:W-:Y:S02]  /*1230*/  IMAD R51, R33, UR5, R6.reuse ;  /* 0x0000000521337c24 */ /* 0x110fe4000f8e0206 */
[----:B------:R-:W-:Y:S02]  /*1240*/  IMAD R33, R29, UR5, R6 ;  /* 0x000000051d217c24 */ /* 0x000fe4000f8e0206 */
[----:B-----5:R-:W-:-:S04]  /*1250*/  IMAD.WIDE R28, R51, 0x4, R30 ;  /* 0x00000004331c7825 */ /* 0x020fc800078e021e */
[----:B------:R-:W-:Y:S01]  /*1260*/  IMAD.WIDE R30, R33, 0x4, R30 ;  /* 0x00000004211e7825 */ /* 0x000fe200078e021e */
[----:B------:R-:W4:Y:S04]  /*1270*/  LDG.E R55, desc[UR6][R28.64] ;  /* 0x000000061c377981 */ /* 0x000f28000c1e1900 */
[----:B------:R-:W5:Y:S01]  /*1280*/  LDG.E R42, desc[UR6][R30.64] ;  /* 0x000000061e2a7981 */ /* 0x000f62000c1e1900 */
[C---:B--2---:R-:W-:Y:S02]  /*1290*/  IADD3 R43, PT, PT, R45.reuse, R32, RZ ;  /* 0x000000202d2b7210 */ /* 0x044fe40007ffe0ff */
[----:B------:R-:W-:-:S03]  /*12a0*/  IADD3 R45, PT, PT, R45, R52, RZ ;  /* 0x000000342d2d7210 */ /* 0x000fc60007ffe0ff */
[----:B-1----:R-:W-:-:S04]  /*12b0*/  IMAD.WIDE R48, R43, 0x4, R38 ;  /* 0x000000042b307825 */ /* 0x002fc800078e0226 */
[C---:B------:R-:W-:Y:S02]  /*12c0*/  IMAD.WIDE R38, R45.reuse, 0x4, R38 ;  /* 0x000000042d267825 */ /* 0x040fe400078e0226 */
[----:B------:R-:W4:Y:S02]  /*12d0*/  LDG.E R48, desc[UR6][R48.64] ;  /* 0x0000000630307981 */ /* 0x000f24000c1e1900 */
[----:B0-----:R-:W-:Y:S02]  /*12e0*/  IMAD.WIDE R40, R45, 0x4, R36 ;  /* 0x000000042d287825 */ /* 0x001fe400078e0224 */
[----:B------:R0:W5:Y:S02]  /*12f0*/  LDG.E R53, desc[UR6][R38.64] ;  /* 0x0000000626357981 */ /* 0x000164000c1e1900 */
[----:B---3--:R-:W-:Y:S02]  /*1300*/  IMAD.WIDE R32, R33, 0x4, R34 ;  /* 0x0000000421207825 */ /* 0x008fe400078e0222 */
[----:B------:R-:W2:Y:S02]  /*1310*/  LDG.E R40, desc[UR6][R40.64] ;  /* 0x0000000628287981 */ /* 0x000ea4000c1e1900 */
[----:B------:R-:W-:-:S02]  /*1320*/  IMAD.WIDE R46, R43, 0x4, R36 ;  /* 0x000000042b2e7825 */ /* 0x000fc400078e0224 */
[----:B------:R-:W2:Y:S01]  /*1330*/  LDG.E R49, desc[UR6][R32.64] ;  /* 0x0000000620317981 */ /* 0x000ea2000c1e1900 */
[----:B------:R-:W1:Y:S01]  /*1340*/  LDC.64 R36, c[0x0][0x3b8] ;  /* 0x0000ee00ff247b82 */ /* 0x000e620000000a00 */
[----:B------:R-:W-:Y:S02]  /*1350*/  IMAD.WIDE R34, R51, 0x4, R34 ;  /* 0x0000000433227825 */ /* 0x000fe400078e0222 */
[----:B------:R-:W3:Y:S04]  /*1360*/  LDG.E R47, desc[UR6][R46.64] ;  /* 0x000000062e2f7981 */ /* 0x000ee8000c1e1900 */
[----:B------:R-:W3:Y:S01]  /*1370*/  LDG.E R44, desc[UR6][R34.64] ;  /* 0x00000006222c7981 */ /* 0x000ee2000c1e1900 */
[----:B0-----:R-:W0:Y:S03]  /*1380*/  LDC.64 R38, c[0x0][0x3c0] ;  /* 0x0000f000ff267b82 */ /* 0x001e260000000a00 */
[----:B------:R-:W3:Y:S01]  /*1390*/  LDG.E R51, desc[UR6][R22.64] ;  /* 0x0000000616337981 */ /* 0x000ee2000c1e1900 */
[----:B----4-:R-:W-:-:S04]  /*13a0*/  FMUL R55, R48, R55 ;  /* 0x0000003730377220 */ /* 0x010fc80000400000 */
[----:B-----5:R-:W-:-:S04]  /*13b0*/  FFMA R42, R42, R53, R55 ;  /* 0x000000352a2a7223 */ /* 0x020fc80000000037 */
[----:B--2---:R-:W-:-:S04]  /*13c0*/  FFMA R40, R49, R40, R42 ;  /* 0x0000002831287223 */ /* 0x004fc8000000002a */
[----:B---3--:R-:W-:-:S04]  /*13d0*/  FFMA R40, R47, R44, R40 ;  /* 0x0000002c2f287223 */ /* 0x008fc80000000028 */
[----:B------:R-:W-:Y:S01]  /*13e0*/  FADD R53, R40, R51 ;  /* 0x0000003328357221 */ /* 0x000fe20000000000 */
[----:B-1----:R-:W-:-:S04]  /*13f0*/  IMAD.WIDE R40, R43, 0x4, R36 ;  /* 0x000000042b287825 */ /* 0x002fc800078e0224 */
[C---:B------:R-:W-:Y:S01]  /*1400*/  IMAD.WIDE R46, R45.reuse, 0x4, R36 ;  /* 0x000000042d2e7825 */ /* 0x040fe200078e0224 */
[----:B------:R1:W-:Y:S04]  /*1410*/  STG.E desc[UR6][R22.64], R53 ;  /* 0x0000003516007986 */ /* 0x0003e8000c101906 */
[----:B------:R-:W2:Y:S01]  /*1420*/  LDG.E R40, desc[UR6][R40.64] ;  /* 0x0000000628287981 */ /* 0x000ea2000c1e1900 */
[----:B0-----:R-:W-:-:S03]  /*1430*/  IMAD.WIDE R48, R45, 0x4, R38 ;  /* 0x000000042d307825 */ /* 0x001fc600078e0226 */
[----:B------:R-:W2:Y:S01]  /*1440*/  LDG.E R37, desc[UR6][R28.64] ;  /* 0x000000061c257981 */ /* 0x000ea2000c1e1900 */
[----:B------:R-:W-:-:S03]  /*1450*/  IMAD.WIDE R50, R43, 0x4, R38 ;  /* 0x000000042b327825 */ /* 0x000fc600078e0226 */
[----:B------:R-:W3:Y:S01]  /*1460*/  LDG.E R47, desc[UR6][R46.64] ;  /* 0x000000062e2f7981 */ /* 0x000ee2000c1e1900 */
[----:B-1----:R-:W0:Y:S03]  /*1470*/  LDC.64 R22, c[0x0][0x3c8] ;  /* 0x0000f200ff167b82 */ /* 0x002e260000000a00 */
[----:B------:R-:W3:Y:S04]  /*1480*/  LDG.E R42, desc[UR6][R30.64] ;  /* 0x000000061e2a7981 */ /* 0x000ee8000c1e1900 */
[----:B------:R-:W4:Y:S04]  /*1490*/  LDG.E R48, desc[UR6][R48.64] ;  /* 0x0000000630307981 */ /* 0x000f28000c1e1900 */
[----:B------:R-:W4:Y:S04]  /*14a0*/  LDG.E R38, desc[UR6][R32.64] ;  /* 0x0000000620267981 */ /* 0x000f28000c1e1900 */
[----:B------:R-:W5:Y:S04]  /*14b0*/  LDG.E R51, desc[UR6][R50.64] ;  /* 0x0000000632337981 */ /* 0x000f68000c1e1900 */
[----:B------:R-:W5:Y:S04]  /*14c0*/  LDG.E R44, desc[UR6][R34.64] ;  /* 0x00000006222c7981 */ /* 0x000f68000c1e1900 */
[----:B------:R-:W5:Y:S01]  /*14d0*/  LDG.E R53, desc[UR6][R24.64] ;  /* 0x0000000618357981 */ /* 0x000f62000c1e1900 */
[----:B--2---:R-:W-:-:S02]  /*14e0*/  FMUL R39, R40, R37 ;  /* 0x0000002528277220 */ /* 0x004fc40000400000 */
[----:B------:R-:W1:Y:S02]  /*14f0*/  LDC.64 R36, c[0x0][0x3d0] ;  /* 0x0000f400ff247b82 */ /* 0x000e640000000a00 */
[----:B---3--:R-:W-:-:S04]  /*1500*/  FFMA R39, R42, R47, R39 ;  /* 0x0000002f2a277223 */ /* 0x008fc80000000027 */
[----:B----4-:R-:W-:-:S04]  /*1510*/  FFMA R38, R38, R48, R39 ;  /* 0x0000003026267223 */ /* 0x010fc80000000027 */
[----:B-----5:R-:W-:-:S04]  /*1520*/  FFMA R38, R51, R44, R38 ;  /* 0x0000002c33267223 */ /* 0x020fc80000000026 */
[----:B------:R-:W-:Y:S01]  /*1530*/  FADD R53, R38, R53 ;  /* 0x0000003526357221 */ /* 0x000fe20000000000 */
[----:B0-----:R-:W-:-:S04]  /*1540*/  IMAD.WIDE R38, R43, 0x4, R22 ;  /* 0x000000042b267825 */ /* 0x001fc800078e0216 */
[C---:B------:R-:W-:Y:S01]  /*1550*/  IMAD.WIDE R22, R45.reuse, 0x4, R22 ;  /* 0x000000042d167825 */ /* 0x040fe200078e0216 */
[----:B------:R0:W-:Y:S04]  /*1560*/  STG.E desc[UR6][R24.64], R53 ;  /* 0x0000003518007986 */ /* 0x0001e8000c101906 */
[----:B------:R-:W2:Y:S01]  /*1570*/  LDG.E R29, desc[UR6][R28.64] ;  /* 0x000000061c1d7981 */ /* 0x000ea2000c1e1900 */
[----:B-1----:R-:W-:-:S03]  /*1580*/  IMAD.WIDE R40, R45, 0x4, R36 ;  /* 0x000000042d287825 */ /* 0x002fc600078e0224 */
        /* <DEDUP_REMOVED lines=8> */
[----:B0-----:R-:W5:Y:S01]  /*1610*/  LDG.E R24, desc[UR6][R26.64] ;  /* 0x000000061a187981 */ /* 0x001f62000c1e1900 */
[----:B--2---:R-:W-:-:S04]  /*1620*/  FMUL R29, R38, R29 ;  /* 0x0000001d261d7220 */ /* 0x004fc80000400000 */
[----:B---3--:R-:W-:-:S04]  /*1630*/  FFMA R29, R30, R23, R29 ;  /* 0x000000171e1d7223 */ /* 0x008fc8000000001d */
[----:B----4-:R-:W-:-:S04]  /*1640*/  FFMA R29, R32, R40, R29 ;  /* 0x00000028201d7223 */ /* 0x010fc8000000001d */
[----:B-----5:R-:W-:-:S04]  /*1650*/  FFMA R29, R36, R34, R29 ;  /* 0x00000022241d7223 */ /* 0x020fc8000000001d */
[----:B------:R-:W-:-:S05]  /*1660*/  FADD R29, R29, R24 ;  /* 0x000000181d1d7221 */ /* 0x000fca0000000000 */
[----:B------:R1:W-:Y:S02]  /*1670*/  STG.E desc[UR6][R26.64], R29 ;  /* 0x0000001d1a007986 */ /* 0x0003e4000c101906 */
.L_x_83:
[----:B------:R-:W-:Y:S05]  /*1680*/  BSYNC.RECONVERGENT B1 ;  /* 0x0000000000017941 */ /* 0x000fea0003800200 */
.L_x_82:
[----:B------:R-:W-:-:S04]  /*1690*/  IADD3 R10, PT, PT, R10, 0x1, RZ ;  /* 0x000000010a0a7810 */ /* 0x000fc80007ffe0ff */
[----:B------:R-:W-:-:S13]  /*16a0*/  ISETP.NE.AND P0, PT, R10, R7, PT ;  /* 0x000000070a00720c */ /* 0x000fda0003f05270 */
[----:B------:R-:W-:Y:S05]  /*16b0*/  @P0 BRA `(.L_x_88) ;  /* 0xffffffec00dc0947 */ /* 0x000fea000383ffff */
.L_x_81:
[----:B------:R-:W-:Y:S05]  /*16c0*/  BSYNC.RECONVERGENT B0 ;  /* 0x0000000000007941 */ /* 0x000fea0003800200 */
.L_x_80:
[----:B------:R-:W2:Y:S01]  /*16d0*/  LDCU UR4, c[0x0][0x400] ;  /* 0x00008000ff0477ac */ /* 0x000ea20008000800 */
[----:B------:R-:W-:-:S04]  /*16e0*/  IADD3 R0, PT, PT, R3, R0, RZ ;  /* 0x0000000003007210 */ /* 0x000fc80007ffe0ff */
[----:B--2---:R-:W-:-:S13]  /*16f0*/  ISETP.GE.AND P0, PT, R0, UR4, PT ;  /* 0x0000000400007c0c */ /* 0x004fda000bf06270 */
[----:B------:R-:W-:Y:S05]  /*1700*/  @!P0 BRA `(.L_x_89) ;  /* 0xffffffe8007c8947 */ /* 0x000fea000383ffff */
[----:B------:R-:W-:Y:S05]  /*1710*/  EXIT ;  /* 0x000000000000794d */ /* 0x000fea0003800000 */
.L_x_90:
        /* <DEDUP_REMOVED lines=14> */
.L_x_1045:


//--------------------- .text._Z43gpuKernelRadialSphericalHarmonicsPowerDerivIdEvPT_S1_S1_S1_S1_S1_S1_S1_S1_S1_S1_PiS2_iiiiiii --------------------------
	.section	.text._Z43gpuKernelRadialSphericalHarmonicsPowerDerivIdEvPT_S1_S1_S1_S1_S1_S1_S1_S1_S1_S1_PiS2_iiiiiii,"ax",@progbits
	.align	128
        .global         _Z43gpuKernelRadialSphericalHarmonicsPowerDerivIdEvPT_S1_S1_S1_S1_S1_S1_S1_S1_S1_S1_PiS2_iiiiiii
        .type           _Z43gpuKernelRadialSphericalHarmonicsPowerDerivIdEvPT_S1_S1_S1_S1_S1_S1_S1_S1_S1_S1_PiS2_iiiiiii,@function
        .size           _Z43gpuKernelRadialSphericalHarmonicsPowerDerivIdEvPT_S1_S1_S1_S1_S1_S1_S1_S1_S1_S1_PiS2_iiiiiii,(.L_x_1046 - _Z43gpuKernelRadialSphericalHarmonicsPowerDerivIdEvPT_S1_S1_S1_S1_S1_S1_S1_S1_S1_S1_PiS2_iiiiiii)
        .other          _Z43gpuKernelRadialSphericalHarmonicsPowerDerivIdEvPT_S1_S1_S1_S1_S1_S1_S1_S1_S1_S1_PiS2_iiiiiii,@"STO_CUDA_ENTRY STV_DEFAULT"
_Z43gpuKernelRadialSphericalHarmonicsPowerDerivIdEvPT_S1_S1_S1_S1_S1_S1_S1_S1_S1_S1_PiS2_iiiiiii:
.text._Z43gpuKernelRadialSphericalHarmonicsPowerDerivIdEvPT_S1_S1_S1_S1_S1_S1_S1_S1_S1_S1_PiS2_iiiiiii:
        /* <DEDUP_REMOVED lines=9> */
[----:B------:R-:W0:Y:S01]  /*0090*/  LDCU UR4, c[0x0][0x3f8] ;  /* 0x00007f00ff0477ac */ /* 0x000e220008000800 */
[----:B------:R-:W1:Y:S01]  /*00a0*/  LDCU UR5, c[0x0][0x3f0] ;  /* 0x00007e00ff0577ac */ /* 0x000e620008000800 */
[----:B------:R-:W2:Y:S01]  /*00b0*/  LDCU.64 UR6, c[0x0][0x358] ;  /* 0x00006b00ff0677ac */ /* 0x000ea20008000a00 */
[C---:B0-----:R-:W-:Y:S02]  /*00c0*/  IMAD R2, R3.reuse, UR4, RZ ;  /* 0x0000000403027c24 */ /* 0x041fe4000f8e02ff */
[----:B-12---:R-:W-:-:S07]  /*00d0*/  IMAD R3, R3, UR5, RZ ;  /* 0x0000000503037c24 */ /* 0x006fce000f8e02ff */
.L_x_100:
[----:B0-----:R-:W0:Y:S08]  /*00e0*/  LDC R11, c[0x0][0x3fc] ;  /* 0x0000ff00ff0b7b82 */ /* 0x001e300000000800 */
[----:B-1----:R-:W1:Y:S08]  /*00f0*/  LDC R15, c[0x0][0x3f8] ;  /* 0x0000fe00ff0f7b82 */ /* 0x002e700000000800 */
[----:B------:R-:W2:Y:S01]  /*0100*/  LDC.64 R20, c[0x0][0x3e0] ;  /* 0x0000f800ff147b82 */ /* 0x000ea20000000a00 */
[----:B0-----:R-:W-:-:S04]  /*0110*/  IABS R9, R11 ;  /* 0x0000000b00097213 */ /* 0x001fc80000000000 */
[----:B------:R-:W0:Y:S01]  /*0120*/  I2F.RP R6, R9 ;  /* 0x0000000900067306 */ /* 0x000e220000209400 */
[----:B-1----:R-:W-:-:S07]  /*0130*/  IABS R10, R15 ;  /* 0x0000000f000a7213 */ /* 0x002fce0000000000 */
[----:B0-----:R-:W0:Y:S02]  /*0140*/  MUFU.RCP R6, R6 ;  /* 0x0000000600067308 */ /* 0x001e240000001000 */
[----:B0-----:R-:W-:-:S06]  /*0150*/  IADD3 R4, PT, PT, R6, 0xffffffe, RZ ;  /* 0x0ffffffe06047810 */ /* 0x001fcc0007ffe0ff */
[----:B------:R0:W1:Y:S02]  /*0160*/  F2I.FTZ.U32.TRUNC.NTZ R5, R4 ;  /* 0x0000000400057305 */ /* 0x000064000021f000 */
[----:B0-----:R-:W-:Y:S01]  /*0170*/  HFMA2 R4, -RZ, RZ, 0, 0 ;  /* 0x00000000ff047431 */ /* 0x001fe200000001ff */
[----:B-1----:R-:W-:-:S05]  /*0180*/  IADD3 R8, PT, PT, RZ, -R5, RZ ;  /* 0x80000005ff087210 */ /* 0x002fca0007ffe0ff */
[----:B------:R-:W-:Y:S01]  /*0190*/  IMAD R7, R8, R9, RZ ;  /* 0x0000000908077224 */ /* 0x000fe200078e02ff */
[----:B------:R-:W-:-:S03]  /*01a0*/  IABS R8, R0 ;  /* 0x0000000000087213 */ /* 0x000fc60000000000 */
[----:B------:R-:W-:Y:S02]  /*01b0*/  IMAD.HI.U32 R5, R5, R7, R4 ;  /* 0x0000000705057227 */ /* 0x000fe400078e0004 */
[----:B------:R-:W0:Y:S04]  /*01c0*/  I2F.RP R7, R10 ;  /* 0x0000000a00077306 */ /* 0x000e280000209400 */
[----:B------:R-:W-:-:S05]  /*01d0*/  IMAD.HI.U32 R6, R5, R8, RZ ;  /* 0x0000000805067227 */ /* 0x000fca00078e00ff */
[----:B------:R-:W-:-:S05]  /*01e0*/  IADD3 R4, PT, PT, -R6, RZ, RZ ;  /* 0x000000ff06047210 */ /* 0x000fca0007ffe1ff */
[C---:B------:R-:W-:Y:S01]  /*01f0*/  IMAD R4, R9.reuse, R4, R8 ;  /* 0x0000000409047224 */ /* 0x040fe200078e0208 */
[----:B0-----:R-:W0:Y:S04]  /*0200*/  MUFU.RCP R7, R7 ;  /* 0x0000000700077308 */ /* 0x001e280000001000 */
[----:B------:R-:W-:-:S13]  /*0210*/  ISETP.GT.U32.AND P2, PT, R9, R4, PT ;  /* 0x000000040900720c */ /* 0x000fda0003f44070 */
[-C--:B------:R-:W-:Y:S02]  /*0220*/  @!P2 IADD3 R4, PT, PT, R4, -R9.reuse, RZ ;  /* 0x800000090404a210 */ /* 0x080fe40007ffe0ff */
[----:B------:R-:W-:Y:S02]  /*0230*/  @!P2 IADD3 R6, PT, PT, R6, 0x1, RZ ;  /* 0x000000010606a810 */ /* 0x000fe40007ffe0ff */
[----:B------:R-:W-:Y:S02]  /*0240*/  ISETP.GE.U32.AND P0, PT, R4, R9, PT ;  /* 0x000000090400720c */ /* 0x000fe40003f06070 */
[----:B------:R-:W-:Y:S02]  /*0250*/  LOP3.LUT R4, R0, R11, RZ, 0x3c, !PT ;  /* 0x0000000b00047212 */ /* 0x000fe400078e3cff */
[----:B------:R-:W-:Y:S02]  /*0260*/  ISETP.NE.AND P2, PT, R11, RZ, PT ;  /* 0x000000ff0b00720c */ /* 0x000fe40003f45270 */
[----:B------:R-:W-:-:S02]  /*0270*/  ISETP.GE.AND P1, PT, R4, RZ, PT ;  /* 0x000000ff0400720c */ /* 0x000fc40003f26270 */
[----:B0-----:R-:W-:-:S04]  /*0280*/  IADD3 R4, PT, PT, R7, 0xffffffe, RZ ;  /* 0x0ffffffe07047810 */ /* 0x001fc80007ffe0ff */
[----:B------:R0:W1:Y:S01]  /*0290*/  F2I.FTZ.U32.TRUNC.NTZ R5, R4 ;  /* 0x0000000400057305 */ /* 0x000062000021f000 */
[----:B------:R-:W-:-:S04]  /*02a0*/  @P0 IADD3 R6, PT, PT, R6, 0x1, RZ ;  /* 0x0000000106060810 */ /* 0x000fc80007ffe0ff */
[----:B------:R-:W-:-:S04]  /*02b0*/  MOV R13, R6 ;  /* 0x00000006000d7202 */ /* 0x000fc80000000f00 */
[----:B------:R-:W-:Y:S01]  /*02c0*/  @!P1 IADD3 R13, PT, PT, -R13, RZ, RZ ;  /* 0x000000ff0d0d9210 */ /* 0x000fe20007ffe1ff */
[----:B0-----:R-:W-:Y:S01]  /*02d0*/  HFMA2 R4, -RZ, RZ, 0, 0 ;  /* 0x00000000ff047431 */ /* 0x001fe200000001ff */
[----:B------:R-:W-:-:S04]  /*02e0*/  @!P2 LOP3.LUT R13, RZ, R11, RZ, 0x33, !PT ;  /* 0x0000000bff0da212 */ /* 0x000fc800078e33ff */
[----:B------:R-:W-:Y:S02]  /*02f0*/  IADD3 R6, PT, PT, -R13, RZ, RZ ;  /* 0x000000ff0d067210 */ /* 0x000fe40007ffe1ff */
[----:B-1----:R-:W-:-:S03]  /*0300*/  IADD3 R7, PT, PT, RZ, -R5, RZ ;  /* 0x80000005ff077210 */ /* 0x002fc60007ffe0ff */
[----:B------:R-:W-:Y:S02]  /*0310*/  IMAD R8, R11, R6, R0 ;  /* 0x000000060b087224 */ /* 0x000fe400078e0200 */
[----:B------:R-:W-:Y:S01]  /*0320*/  IMAD R7, R7, R10, RZ ;  /* 0x0000000a07077224 */ /* 0x000fe200078e02ff */
[----:B------:R-:W0:Y:S02]  /*0330*/  LDC R11, c[0x0][0x3f4] ;  /* 0x0000fd00ff0b7b82 */ /* 0x000e240000000800 */
        /* <DEDUP_REMOVED lines=17> */
[----:B------:R-:W-:Y:S02]  /*0450*/  IMAD R5, R15, R6, R8 ;  /* 0x000000060f057224 */ /* 0x000fe400078e0208 */
[----:B------:R-:W1:Y:S02]  /*0460*/  LDC.64 R8, c[0x0][0x3d8] ;  /* 0x0000f600ff087b82 */ /* 0x000e640000000a00 */
[----:B--2---:R-:W-:-:S05]  /*0470*/  IMAD.WIDE R20, R5, 0x4, R20 ;  /* 0x0000000405147825 */ /* 0x004fca00078e0214 */
[----:B------:R-:W2:Y:S04]  /*0480*/  LDG.E R6, desc[UR6][R20.64+0x4] ;  /* 0x0000040614067981 */ /* 0x000ea8000c1e1900 */
[----:B------:R-:W2:Y:S01]  /*0490*/  LDG.E R7, desc[UR6][R20.64] ;  /* 0x0000000614077981 */ /* 0x000ea2000c1e1900 */
[----:B------:R-:W-:Y:S01]  /*04a0*/  BSSY.RECONVERGENT B0, `(.L_x_91) ;  /* 0x000011f000007945 */ /* 0x000fe20003800200 */
[----:B-1----:R-:W-:-:S04]  /*04b0*/  IMAD.WIDE R8, R13, 0x4, R8 ;  /* 0x000000040d087825 */ /* 0x002fc800078e0208 */
[----:B0-----:R-:W-:Y:S01]  /*04c0*/  IMAD.WIDE R10, R11, 0x4, R8 ;  /* 0x000000040b0a7825 */ /* 0x001fe200078e0208 */
[----:B--2---:R-:W-:-:S04]  /*04d0*/  IADD3 R6, PT, PT, R6, -R7, RZ ;  /* 0x8000000706067210 */ /* 0x004fc80007ffe0ff */
[----:B------:R-:W-:-:S13]  /*04e0*/  ISETP.GE.AND P0, PT, R6, 0x1, PT ;  /* 0x000000010600780c */ /* 0x000fda0003f06270 */
[----:B------:R-:W-:Y:S05]  /*04f0*/  @!P0 BRA `(.L_x_92) ;  /* 0x0000001000648947 */ /* 0x000fea0003800000 */
[----:B------:R-:W2:Y:S01]  /*0500*/  LDG.E R8, desc[UR6][R8.64] ;  /* 0x0000000608087981 */ /* 0x000ea2000c1e1900 */
[----:B------:R-:W0:Y:S03]  /*0510*/  LDC.64 R18, c[0x0][0x3e8] ;  /* 0x0000fa00ff127b82 */ /* 0x000e260000000a00 */
[----:B------:R-:W3:Y:S01]  /*0520*/  LDG.E R10, desc[UR6][R10.64] ;  /* 0x000000060a0a7981 */ /* 0x000ee2000c1e1900 */
[----:B------:R-:W-:Y:S01]  /*0530*/  IMAD R14, R4, R4, RZ ;  /* 0x00000004040e7224 */ /* 0x000fe200078e02ff */
[----:B------:R-:W-:-:S03]  /*0540*/  MOV R7, RZ ;  /* 0x000000ff00077202 */ /* 0x000fc60000000f00 */
[----:B0-----:R-:W-:Y:S02]  /*0550*/  IMAD R17, R14, R19, R19 ;  /* 0x000000130e117224 */ /* 0x001fe400078e0213 */
[----:B------:R-:W-:-:S05]  /*0560*/  IMAD R13, R13, R18, R13 ;  /* 0x000000120d0d7224 */ /* 0x000fca00078e020d */
[----:B------:R-:W-:Y:S01]  /*0570*/  IADD3 R54, PT, PT, R4, R13, RZ ;  /* 0x0000000d04367210 */ /* 0x000fe20007ffe0ff */
[----:B--2---:R-:W-:Y:S01]  /*0580*/  IMAD R12, R14, R19, R8 ;  /* 0x000000130e0c7224 */ /* 0x004fe200078e0208 */
[----:B------:R-:W-:Y:S01]  /*0590*/  IADD3 R16, PT, PT, R8, R17, RZ ;  /* 0x0000001108107210 */ /* 0x000fe20007ffe0ff */
[----:B---3--:R-:W-:Y:S01]  /*05a0*/  IMAD R14, R14, R19, R10 ;  /* 0x000000130e0e7224 */ /* 0x008fe200078e020a */
[----:B------:R-:W-:Y:S01]  /*05b0*/  IADD3 R18, PT, PT, R10, R17, RZ ;  /* 0x000000110a127210 */ /* 0x000fe20007ffe0ff */
[-CC-:B------:R-:W-:Y:S02]  /*05c0*/  IMAD R9, R12, R15.reuse, R5.reuse ;  /* 0x0000000f0c097224 */ /* 0x180fe400078e0205 */
[-CC-:B------:R-:W-:Y:S02]  /*05d0*/  IMAD R11, R14, R15.reuse, R5.reuse ;  /* 0x0000000f0e0b7224 */ /* 0x180fe400078e0205 */
[-CC-:B------:R-:W-:Y:S02]  /*05e0*/  IMAD R13, R16, R15.reuse, R5.reuse ;  /* 0x0000000f100d7224 */ /* 0x180fe400078e0205 */
[----:B------:R-:W-:-:S07]  /*05f0*/  IMAD R15, R18, R15, R5 ;  /* 0x0000000f120f7224 */ /* 0x000fce00078e0205 */
.L_x_99:
        /* <DEDUP_REMOVED lines=11> */
[----:B------:R0:W-:Y:S03]  /*06b0*/  STG.E.64 desc[UR6][R22.64], RZ ;  /* 0x000000ff16007986 */ /* 0x0001e6000c101b06 */
[----:B----4-:R-:W-:Y:S01]  /*06c0*/  IMAD.WIDE R26, R19, 0x8, R26 ;  /* 0x00000008131a7825 */ /* 0x010fe200078e021a */
[----:B------:R0:W-:Y:S04]  /*06d0*/  STG.E.64 desc[UR6][R24.64], RZ ;  /* 0x000000ff18007986 */ /* 0x0001e8000c101b06 */
[----:B------:R0:W-:Y:S01]  /*06e0*/  STG.E.64 desc[UR6][R26.64], RZ ;  /* 0x000000ff1a007986 */ /* 0x0001e2000c101b06 */
        /* <DEDUP_REMOVED lines=13> */
.L_x_98:
[----:B------:R-:W2:Y:S01]  /*07c0*/  LDG.E R61, desc[UR6][R20.64] ;  /* 0x00000006143d7981 */ /* 0x000ea2000c1e1900 */
[----:B-1----:R-:W1:Y:S01]  /*07d0*/  LDC.64 R30, c[0x0][0x3a8] ;  /* 0x0000ea00ff1e7b82 */ /* 0x002e620000000a00 */
[-CC-:B------:R-:W-:Y:S02]  /*07e0*/  IMAD R60, R14, R17.reuse, R56.reuse ;  /* 0x000000110e3c7224 */ /* 0x180fe400078e0238 */
[----:B------:R-:W-:-:S05]  /*07f0*/  IMAD R34, R12, R17, R56 ;  /* 0x000000110c227224 */ /* 0x000fca00078e0238 */
[----:B------:R-:W3:Y:S08]  /*0800*/  LDC.64 R28, c[0x0][0x398] ;  /* 0x0000e600ff1c7b82 */ /* 0x000ef00000000a00 */
[----:B------:R-:W4:Y:S08]  /*0810*/  LDC.64 R36, c[0x0][0x3b0] ;  /* 0x0000ec00ff247b82 */ /* 0x000f300000000a00 */
[----:B------:R-:W5:Y:S01]  /*0820*/  LDC.64 R38, c[0x0][0x3a0] ;  /* 0x0000e800ff267b82 */ /* 0x000f620000000a00 */
[----:B---3--:R-:W-:-:S05]  /*0830*/  IMAD.WIDE R32, R19, 0x8, R28 ;  /* 0x0000000813207825 */ /* 0x008fca00078e021c */
[----:B------:R-:W3:Y:S01]  /*0840*/  LDG.E.64 R40, desc[UR6][R32.64] ;  /* 0x0000000620287981 */ /* 0x000ee2000c1e1b00 */
[C---:B--2---:R-:W-:Y:S02]  /*0850*/  IADD3 R60, PT, PT, R61.reuse, R60, RZ ;  /* 0x0000003c3d3c7210 */ /* 0x044fe40007ffe0ff */
[----:B------:R-:W-:-:S03]  /*0860*/  IADD3 R61, PT, PT, R61, R34, RZ ;  /* 0x000000223d3d7210 */ /* 0x000fc60007ffe0ff */
[----:B-1----:R-:W-:-:S04]  /*0870*/  IMAD.WIDE R42, R60, 0x8, R30 ;  /* 0x000000083c2a7825 */ /* 0x002fc800078e021e */
[----:B------:R-:W-:Y:S02]  /*0880*/  IMAD.WIDE R44, R61, 0x8, R30 ;  /* 0x000000083d2c7825 */ /* 0x000fe400078e021e */
[----:B------:R-:W3:Y:S02]  /*0890*/  LDG.E.64 R42, desc[UR6][R42.64] ;  /* 0x000000062a2a7981 */ /* 0x000ee4000c1e1b00 */
[----:B------:R-:W-:Y:S02]  /*08a0*/  IMAD.WIDE R34, R55, 0x8, R28 ;  /* 0x0000000837227825 */ /* 0x000fe400078e021c */
[----:B------:R-:W2:Y:S04]  /*08b0*/  LDG.E.64 R44, desc[UR6][R44.64] ;  /* 0x000000062c2c7981 */ /* 0x000ea8000c1e1b00 */
[----:B------:R-:W2:Y:S01]  /*08c0*/  LDG.E.64 R46, desc[UR6][R34.64] ;  /* 0x00000006222e7981 */ /* 0x000ea2000c1e1b00 */
[----:B----4-:R-:W-:-:S05]  /*08d0*/  IMAD.WIDE R52, R61, 0x8, R36 ;  /* 0x000000083d347825 */ /* 0x010fca00078e0224 */
[----:B------:R-:W4:Y:S01]  /*08e0*/  LDG.E.64 R50, desc[UR6][R52.64] ;  /* 0x0000000634327981 */ /* 0x000f22000c1e1b00 */
[----:B---3--:R-:W-:-:S08]  /*08f0*/  DMUL R40, R42, R40 ;  /* 0x000000282a287228 */ /* 0x008fd00000000000 */
[----:B--2---:R-:W-:Y:S01]  /*0900*/  DFMA R44, R46, R44, R40 ;  /* 0x0000002c2e2c722b */ /* 0x004fe20000000028 */
[----:B-----5:R-:W-:Y:S01]  /*0910*/  IMAD.WIDE R40, R55, 0x8, R38 ;  /* 0x0000000837287825 */ /* 0x020fe200078e0226 */
[----:B------:R-:W2:Y:S04]  /*0920*/  LDG.E.64 R46, desc[UR6][R22.64] ;  /* 0x00000006162e7981 */ /* 0x000ea8000c1e1b00 */
[----:B------:R-:W4:Y:S01]  /*0930*/  LDG.E.64 R42, desc[UR6][R40.64] ;  /* 0x00000006282a7981 */ /* 0x000f22000c1e1b00 */
[----:B------:R-:W-:-:S06]  /*0940*/  IMAD.WIDE R48, R60, 0x8, R36 ;  /* 0x000000083c307825 */ /* 0x000fcc00078e0224 */
[----:B------:R-:W3:Y:S01]  /*0950*/  LDG.E.64 R48, desc[UR6][R48.64] ;  /* 0x0000000630307981 */ /* 0x000ee2000c1e1b00 */
[----:B----4-:R-:W-:Y:S01]  /*0960*/  DFMA R50, R42, R50, R44 ;  /* 0x000000322a32722b */ /* 0x010fe2000000002c */
[----:B------:R-:W-:-:S05]  /*0970*/  IMAD.WIDE R42, R19, 0x8, R38 ;  /* 0x00000008132a7825 */ /* 0x000fca00078e0226 */
[----:B------:R-:W3:Y:S02]  /*0980*/  LDG.E.64 R44, desc[UR6][R42.64] ;  /* 0x000000062a2c7981 */ /* 0x000ee4000c1e1b00 */
[----:B---3--:R-:W-:Y:S01]  /*0990*/  DFMA R48, R48, R44, R50 ;  /* 0x0000002c3030722b */ /* 0x008fe20000000032 */
[----:B------:R-:W1:Y:S07]  /*09a0*/  LDC.64 R44, c[0x0][0x3b8] ;  /* 0x0000ee00ff2c7b82 */ /* 0x000e6e0000000a00 */
[----:B--2---:R-:W-:-:S07]  /*09b0*/  DADD R50, R48, R46 ;  /* 0x0000000030327229 */ /* 0x004fce000000002e */
[----:B------:R1:W-:Y:S04]  /*09c0*/  STG.E.64 desc[UR6][R22.64], R50 ;  /* 0x0000003216007986 */ /* 0x0003e8000c101b06 */
[----:B------:R-:W2:Y:S04]  /*09d0*/  LDG.E.64 R52, desc[UR6][R32.64] ;  /* 0x0000000620347981 */ /* 0x000ea8000c1e1b00 */
[----:B------:R-:W3:Y:S01]  /*09e0*/  LDG.E.64 R48, desc[UR6][R34.64] ;  /* 0x0000000622307981 */ /* 0x000ee2000c1e1b00 */
[----:B-1----:R-:W-:-:S05]  /*09f0*/  IMAD.WIDE R50, R60, 0x8, R44 ;  /* 0x000000083c327825 */ /* 0x002fca00078e022c */
[----:B------:R-:W2:Y:S04]  /*0a00*/  LDG.E.64 R46, desc[UR6][R50.64] ;  /* 0x00000006322e7981 */ /* 0x000ea8000c1e1b00 */
[----:B------:R-:W4:Y:S01]  /*0a10*/  LDG.E.64 R50, desc[UR6][R40.64] ;  /* 0x0000000628327981 */ /* 0x000f22000c1e1b00 */
[----:B--2---:R-:W-:Y:S01]  /*0a20*/  DMUL R52, R46, R52 ;  /* 0x000000342e347228 */ /* 0x004fe20000000000 */
[----:B------:R-:W-:-:S06]  /*0a30*/  IMAD.WIDE R46, R61, 0x8, R44 ;  /* 0x000000083d2e7825 */ /* 0x000fcc00078e022c */
[----:B------:R-:W3:Y:S02]  /*0a40*/  LDG.E.64 R46, desc[UR6][R46.64] ;  /* 0x000000062e2e7981 */ /* 0x000ee4000c1e1b00 */
[----:B---3--:R-:W-:Y:S01]  /*0a50*/  DFMA R52, R48, R46, R52 ;  /* 0x0000002e3034722b */ /* 0x008fe20000000034 */
[----:B------:R-:W1:Y:S02]  /*0a60*/  LDC.64 R46, c[0x0][0x3c0] ;  /* 0x0000f000ff2e7b82 */ /* 0x000e640000000a00 */
[----:B-1----:R-:W-:-:S06]  /*0a70*/  IMAD.WIDE R48, R61, 0x8, R46 ;  /* 0x000000083d307825 */ /* 0x002fcc00078e022e */
[----:B------:R-:W4:Y:S02]  /*0a80*/  LDG.E.64 R48, desc[UR6][R48.64] ;  /* 0x0000000630307981 */ /* 0x000f24000c1e1b00 */
[----:B----4-:R-:W-:Y:S01]  /*0a90*/  DFMA R48, R50, R48, R52 ;  /* 0x000000303230722b */ /* 0x010fe20000000034 */
[----:B------:R-:W-:Y:S01]  /*0aa0*/  IMAD.WIDE R50, R60, 0x8, R46 ;  /* 0x000000083c327825 */ /* 0x000fe200078e022e */
[----:B------:R-:W2:Y:S05]  /*0ab0*/  LDG.E.64 R52, desc[UR6][R42.64] ;  /* 0x000000062a347981 */ /* 0x000eaa000c1e1b00 */
[----:B------:R-:W2:Y:S02]  /*0ac0*/  LDG.E.64 R50, desc[UR6][R50.64] ;  /* 0x0000000632327981 */ /* 0x000ea4000c1e1b00 */
[----:B--2---:R-:W-:-:S02]  /*0ad0*/  DFMA R50, R50, R52, R48 ;  /* 0x000000343232722b */ /* 0x004fc40000000030 */
[----:B------:R-:W2:Y:S06]  /*0ae0*/  LDG.E.64 R48, desc[UR6][R24.64] ;  /* 0x0000000618307981 */ /* 0x000eac000c1e1b00 */
[----:B--2---:R-:W-:-:S07]  /*0af0*/  DADD R48, R50, R48 ;  /* 0x0000000032307229 */ /* 0x004fce0000000030 */
[----:B------:R1:W-:Y:S04]  /*0b00*/  STG.E.64 desc[UR6][R24.64], R48 ;  /* 0x0000003018007986 */ /* 0x0003e8000c101b06 */
[----:B------:R-:W2:Y:S04]  /*0b10*/  LDG.E.64 R32, desc[UR6][R32.64] ;  /* 0x0000000620207981 */ /* 0x000ea8000c1e1b00 */
[----:B------:R-:W3:Y:S04]  /*0b20*/  LDG.E.64 R34, desc[UR6][R34.64] ;  /* 0x0000000622227981 */ /* 0x000ee8000c1e1b00 */
[----:B------:R-:W4:Y:S01]  /*0b30*/  LDG.E.64 R40, desc[UR6][R40.64] ;  /* 0x0000000628287981 */ /* 0x000f22000c1e1b00 */
[----:B-1----:R-:W1:Y:S03]  /*0b40*/  LDC.64 R48, c[0x0][0x3c8] ;  /* 0x0000f200ff307b82 */ /* 0x002e660000000a00 */
[----:B------:R-:W5:Y:S01]  /*0b50*/  LDG.E.64 R42, desc[UR6][R42.64] ;  /* 0x000000062a2a7981 */ /* 0x000f62000c1e1b00 */
[----:B-1----:R-:W-:-:S06]  /*0b60*/  IMAD.WIDE R52, R60, 0x8, R48 ;  /* 0x000000083c347825 */ /* 0x002fcc00078e0230 */
[----:B------:R-:W2:Y:S02]  /*0b70*/  LDG.E.64 R52, desc[UR6][R52.64] ;  /* 0x0000000634347981 */ /* 0x000ea4000c1e1b00 */
[----:B--2---:R-:W-:Y:S01]  /*0b80*/  DMUL R50, R52, R32 ;  /* 0x0000002034327228 */ /* 0x004fe20000000000 */
[----:B------:R-:W-:-:S06]  /*0b90*/  IMAD.WIDE R32, R61, 0x8, R48 ;  /* 0x000000083d207825 */ /* 0x000fcc00078e0230 */
[----:B------:R-:W3:Y:S02]  /*0ba0*/  LDG.E.64 R32, desc[UR6][R32.64] ;  /* 0x0000000620207981 */ /* 0x000ee4000c1e1b00 */
[----:B---3--:R-:W-:Y:S01]  /*0bb0*/  DFMA R34, R34, R32, R50 ;  /* 0x000000202222722b */ /* 0x008fe20000000032 */
[----:B------:R-:W1:Y:S02]  /*0bc0*/  LDC.64 R50, c[0x0][0x3d0] ;  /* 0x0000f400ff327b82 */ /* 0x000e640000000a00 */
[----:B-1----:R-:W-:-:S04]  /*0bd0*/  IMAD.WIDE R52, R61, 0x8, R50 ;  /* 0x000000083d347825 */ /* 0x002fc800078e0232 */
[----:B------:R-:W-:Y:S02]  /*0be0*/  IMAD.WIDE R32, R60, 0x8, R50 ;  /* 0x000000083c207825 */ /* 0x000fe400078e0232 */
[----:B------:R-:W4:Y:S04]  /*0bf0*/  LDG.E.64 R52, desc[UR6][R52.64] ;  /* 0x0000000634347981 */ /* 0x000f28000c1e1b00 */
[----:B------:R-:W5:Y:S04]  /*0c00*/  LDG.E.64 R32, desc[UR6][R32.64] ;  /* 0x0000000620207981 */ /* 0x000f68000c1e1b00 */
[----:B------:R-:W2:Y:S01]  /*0c10*/  LDG.E.64 R60, desc[UR6][R26.64] ;  /* 0x000000061a3c7981 */ /* 0x000ea2000c1e1b00 */
[----:B----4-:R-:W-:-:S08]  /*0c20*/  DFMA R34, R40, R52, R34 ;  /* 0x000000342822722b */ /* 0x010fd00000000022 */
[----:B-----5:R-:W-:-:S08]  /*0c30*/  DFMA R34, R32, R42, R34 ;  /* 0x0000002a2022722b */ /* 0x020fd00000000022 */
[----:B--2---:R-:W-:-:S07]  /*0c40*/  DADD R34, R34, R60 ;  /* 0x0000000022227229 */ /* 0x004fce000000003c */
[----:B------:R1:W-:Y:S04]  /*0c50*/  STG.E.64 desc[UR6][R26.64], R34 ;  /* 0x000000221a007986 */ /* 0x0003e8000c101b06 */
[----:B------:R-:W2:Y:S01]  /*0c60*/  LDG.E R60, desc[UR6][R20.64] ;  /* 0x00000006143c7981 */ /* 0x000ea2000c1e1900 */
[-CC-:B------:R-:W-:Y:S02]  /*0c70*/  IMAD R41, R18, R17.reuse, R56.reuse ;  /* 0x0000001112297224 */ /* 0x180fe400078e0238 */
[----:B------:R-:W-:Y:S02]  /*0c80*/  IMAD R61, R16, R17, R56 ;  /* 0x00000011103d7224 */ /* 0x000fe400078e0238 */
[----:B------:R-:W-:-:S05]  /*0c90*/  IMAD.WIDE R32, R59, 0x8, R28 ;  /* 0x000000083b207825 */ /* 0x000fca00078e021c */
[----:B-1----:R-:W3:Y:S01]  /*0ca0*/  LDG.E.64 R34, desc[UR6][R32.64] ;  /* 0x0000000620227981 */ /* 0x002ee2000c1e1b00 */
[----:B------:R-:W-:Y:S01]  /*0cb0*/  IMAD.WIDE R28, R57, 0x8, R28 ;  /* 0x00000008391c7825 */ /* 0x000fe200078e021c */
[C---:B--2---:R-:W-:Y:S02]  /*0cc0*/  IADD3 R53, PT, PT, R60.reuse, R41, RZ ;  /* 0x000000293c357210 */ /* 0x044fe40007ffe0ff */
[----:B------:R-:W-:Y:S02]  /*0cd0*/  IADD3 R41, PT, PT, R60, R61, RZ ;  /* 0x0000003d3c297210 */ /* 0x000fe40007ffe0ff */
[----:B------:R-:W2:Y:S01]  /*0ce0*/  LDG.E.64 R60, desc[UR6][R28.64] ;  /* 0x000000061c3c7981 */ /* 0x000ea2000c1e1b00 */
[----:B------:R-:W-:-:S04]  /*0cf0*/  IMAD.WIDE R42, R53, 0x8, R30 ;  /* 0x00000008352a7825 */ /* 0x000fc800078e021e */
[----:B------:R-:W-:Y:S02]  /*0d00*/  IMAD.WIDE R30, R41, 0x8, R30 ;  /* 0x00000008291e7825 */ /* 0x000fe400078e021e */
[----:B------:R-:W3:Y:S04]  /*0d10*/  LDG.E.64 R42, desc[UR6][R42.64] ;  /* 0x000000062a2a7981 */ /* 0x000ee8000c1e1b00 */
[----:B------:R-:W2:Y:S01]  /*0d20*/  LDG.E.64 R30, desc[UR6][R30.64] ;  /* 0x000000061e1e7981 */ /* 0x000ea2000c1e1b00 */
[----:B---3--:R-:W-:-:S08]  /*0d30*/  DMUL R34, R42, R34 ;  /* 0x000000222a227228 */ /* 0x008fd00000000000 */
[----:B--2---:R-:W-:Y:S01]  /*0d40*/  DFMA R60, R60, R30, R34 ;  /* 0x0000001e3c3c722b */ /* 0x004fe20000000022 */
[----:B------:R-:W-:-:S04]  /*0d50*/  IMAD.WIDE R34, R41, 0x8, R36 ;  /* 0x0000000829227825 */ /* 0x000fc800078e0224 */
[--C-:B------:R-:W-:Y:S02]  /*0d60*/  IMAD.WIDE R30, R57, 0x8, R38.reuse ;  /* 0x00000008391e7825 */ /* 0x100fe400078e0226 */
[----:B------:R-:W2:Y:S04]  /*0d70*/  LDG.E.64 R34, desc[UR6][R34.64] ;  /* 0x0000000622227981 */ /* 0x000ea8000c1e1b00 */
[----:B------:R-:W2:Y:S01]  /*0d80*/  LDG.E.64 R42, desc[UR6][R30.64] ;  /* 0x000000061e2a7981 */ /* 0x000ea2000c1e1b00 */
[----:B------:R-:W-:Y:S01]  /*0d90*/  IMAD.WIDE R38, R59, 0x8, R38 ;  /* 0x000000083b267825 */ /* 0x000fe200078e0226 */
[----:B--2---:R-:W-:-:S03]  /*0da0*/  DFMA R34, R42, R34, R60 ;  /* 0x000000222a22722b */ /* 0x004fc6000000003c */
[----:B------:R-:W-:Y:S01]  /*0db0*/  IMAD.WIDE R60, R53, 0x8, R36 ;  /* 0x00000008353c7825 */ /* 0x000fe200078e0224 */
[----:B------:R-:W2:Y:S04]  /*0dc0*/  LDG.E.64 R42, desc[UR6][R38.64] ;  /* 0x00000006262a7981 */ /* 0x000ea8000c1e1b00 */
[----:B------:R-:W3:Y:S04]  /*0dd0*/  LDG.E.64 R36, desc[UR6][R22.64] ;  /* 0x0000000616247981 */ /* 0x000ee8000c1e1b00 */
[----:B------:R-:W2:Y:S02]  /*0de0*/  LDG.E.64 R60, desc[UR6][R60.64] ;  /* 0x000000063c3c7981 */ /* 0x000ea4000c1e1b00 */
[----:B--2---:R-:W-:-:S08]  /*0df0*/  DFMA R42, R60, R42, R34 ;  /* 0x0000002a3c2a722b */ /* 0x004fd00000000022 */
[----:B---3--:R-:W-:Y:S01]  /*0e00*/  DADD R60, R42, R36 ;  /* 0x000000002a3c7229 */ /* 0x008fe20000000024 */
[----:B------:R-:W-:-:S06]  /*0e10*/  IMAD.WIDE R36, R53, 0x8, R44 ;  /* 0x0000000835247825 */ /* 0x000fcc00078e022c */
[----:B------:R1:W-:Y:S01]  /*0e20*/  STG.E.64 desc[UR6][R22.64], R60 ;  /* 0x0000003c16007986 */ /* 0x0003e2000c101b06 */
[----:B------:R-:W-:-:S03]  /*0e30*/  IMAD.WIDE R42, R41, 0x8, R44 ;  /* 0x00000008292a7825 */ /* 0x000fc600078e022c */
[----:B------:R-:W2:Y:S04]  /*0e40*/  LDG.E.64 R36, desc[UR6][R36.64] ;  /* 0x0000000624247981 */ /* 0x000ea8000c1e1b00 */
[----:B------:R-:W2:Y:S04]  /*0e50*/  LDG.E.64 R34, desc[UR6][R32.64] ;  /* 0x0000000620227981 */ /* 0x000ea8000c1e1b00 */
[----:B------:R-:W3:Y:S04]  /*0e60*/  LDG.E.64 R42, desc[UR6][R42.64] ;  /* 0x000000062a2a7981 */ /* 0x000ee8000c1e1b00 */
[----:B------:R-:W3:Y:S01]  /*0e70*/  LDG.E.64 R44, desc[UR6][R28.64] ;  /* 0x000000061c2c7981 */ /* 0x000ee2000c1e1b00 */
[----:B-1----:R-:W-:-:S06]  /*0e80*/  IMAD.WIDE R60, R53, 0x8, R46 ;  /* 0x00000008353c7825 */ /* 0x002fcc00078e022e */
[----:B------:R-:W4:Y:S01]  /*0e90*/  LDG.E.64 R60, desc[UR6][R60.64] ;  /* 0x000000063c3c7981 */ /* 0x000f22000c1e1b00 */
[----:B--2---:R-:W-:-:S03]  /*0ea0*/  DMUL R34, R36, R34 ;  /* 0x0000002224227228 */ /* 0x004fc60000000000 */
[----:B------:R-:W2:Y:S05]  /*0eb0*/  LDG.E.64 R36, desc[UR6][R30.64] ;  /* 0x000000061e247981 */ /* 0x000eaa000c1e1b00 */
[----:B---3--:R-:W-:Y:S01]  /*0ec0*/  DFMA R42, R44, R42, R34 ;  /* 0x0000002a2c2a722b */ /* 0x008fe20000000022 */
[----:B------:R-:W-:Y:S01]  /*0ed0*/  IMAD.WIDE R34, R41, 0x8, R46 ;  /* 0x0000000829227825 */ /* 0x000fe200078e022e */
[----:B------:R-:W3:Y:S04]  /*0ee0*/  LDG.E.64 R44, desc[UR6][R24.64] ;  /* 0x00000006182c7981 */ /* 0x000ee8000c1e1b00 */
[----:B------:R-:W4:Y:S04]  /*0ef0*/  LDG.E.64 R46, desc[UR6][R38.64] ;  /* 0x00000006262e7981 */ /* 0x000f28000c1e1b00 */
[----:B------:R-:W2:Y:S02]  /*0f00*/  LDG.E.64 R34, desc[UR6][R34.64] ;  /* 0x0000000622227981 */ /* 0x000ea4000c1e1b00 */
[----:B--2---:R-:W-:-:S08]  /*0f10*/  DFMA R34, R36, R34, R42 ;  /* 0x000000222422722b */ /* 0x004fd0000000002a */
[----:B----4-:R-:W-:Y:S01]  /*0f20*/  DFMA R46, R60, R46, R34 ;  /* 0x0000002e3c2e722b */ /* 0x010fe20000000022 */
[----:B------:R-:W-:-:S07]  /*0f30*/  IMAD.WIDE R36, R53, 0x8, R48 ;  /* 0x0000000835247825 */ /* 0x000fce00078e0230 */
[----:B---3--:R-:W-:Y:S01]  /*0f40*/  DADD R44, R46, R44 ;  /* 0x000000002e2c7229 */ /* 0x008fe2000000002c */
[----:B------:R-:W-:-:S06]  /*0f50*/  IMAD.WIDE R48, R41, 0x8, R48 ;  /* 0x0000000829307825 */ /* 0x000fcc00078e0230 */
[----:B------:R1:W-:Y:S04]  /*0f60*/  STG.E.64 desc[UR6][R24.64], R44 ;  /* 0x0000002c18007986 */ /* 0x0003e8000c101b06 */
[----:B------:R-:W2:Y:S04]  /*0f70*/  LDG.E.64 R32, desc[UR6][R32.64] ;  /* 0x0000000620207981 */ /* 0x000ea8000c1e1b00 */
[----:B------:R-:W2:Y:S01]  /*0f80*/  LDG.E.64 R36, desc[UR6][R36.64] ;  /* 0x0000000624247981 */ /* 0x000ea2000c1e1b00 */
[----:B------:R-:W-:-:S03]  /*0f90*/  IMAD.WIDE R34, R41, 0x8, R50 ;  /* 0x0000000829227825 */ /* 0x000fc600078e0232 */
[----:B------:R-:W3:Y:S04]  /*0fa0*/  LDG.E.64 R28, desc[UR6][R28.64] ;  /* 0x000000061c1c7981 */ /* 0x000ee8000c1e1b00 */
[----:B------:R-:W3:Y:S01]  /*0fb0*/  LDG.E.64 R48, desc[UR6][R48.64] ;  /* 0x0000000630307981 */ /* 0x000ee2000c1e1b00 */
[----:B------:R-:W-:-:S03]  /*0fc0*/  IMAD.WIDE R40, R53, 0x8, R50 ;  /* 0x0000000835287825 */ /* 0x000fc600078e0232 */
[----:B------:R-:W4:Y:S04]  /*0fd0*/  LDG.E.64 R30, desc[UR6][R30.64] ;  /* 0x000000061e1e7981 */ /* 0x000f28000c1e1b00 */
[----:B------:R-:W4:Y:S04]  /*0fe0*/  LDG.E.64 R34, desc[UR6][R34.64] ;  /* 0x0000000622227981 */ /* 0x000f28000c1e1b00 */
[----:B------:R-:W5:Y:S04]  /*0ff0*/  LDG.E.64 R40, desc[UR6][R40.64] ;  /* 0x0000000628287981 */ /* 0x000f68000c1e1b00 */
[----:B------:R-:W5:Y:S04]  /*1000*/  LDG.E.64 R38, desc[UR6][R38.64] ;  /* 0x0000000626267981 */ /* 0x000f68000c1e1b00 */
[----:B------:R-:W5:Y:S01]  /*1010*/  LDG.E.64 R42, desc[UR6][R26.64] ;  /* 0x000000061a2a7981 */ /* 0x000f62000c1e1b00 */
[----:B------:R-:W-:-:S04]  /*1020*/  IADD3 R58, PT, PT, R58, 0x2, RZ ;  /* 0x000000023a3a7810 */ /* 0x000fc80007ffe0ff */
[----:B------:R-:W-:Y:S02]  /*1030*/  ISETP.NE.AND P0, PT, R58, RZ, PT ;  /* 0x000000ff3a00720c */ /* 0x000fe40003f05270 */
[----:B------:R-:W-:Y:S02]  /*1040*/  LEA R56, R3, R56, 0x1 ;  /* 0x0000003803387211 */ /* 0x000fe400078e08ff */
[C---:B------:R-:W-:Y:S02]  /*1050*/  LEA R59, R2.reuse, R59, 0x1 ;  /* 0x0000003b023b7211 */ /* 0x040fe400078e08ff */
[C---:B------:R-:W-:Y:S02]  /*1060*/  LEA R19, R2.reuse, R19, 0x1 ;  /* 0x0000001302137211 */ /* 0x040fe400078e08ff */
[C---:B------:R-:W-:Y:S02]  /*1070*/  LEA R57, R2.reuse, R57, 0x1 ;  /* 0x0000003902397211 */ /* 0x040fe400078e08ff */
[----:B------:R-:W-:Y:S01]  /*1080*/  LEA R55, R2, R55, 0x1 ;  /* 0x0000003702377211 */ /* 0x000fe200078e08ff */
[----:B--2---:R-:W-:-:S08]  /*1090*/  DMUL R32, R36, R32 ;  /* 0x0000002024207228 */ /* 0x004fd00000000000 */
[----:B---3--:R-:W-:-:S08]  /*10a0*/  DFMA R32, R28, R48, R32 ;  /* 0x000000301c20722b */ /* 0x008fd00000000020 */
[----:B----4-:R-:W-:-:S08]  /*10b0*/  DFMA R32, R30, R34, R32 ;  /* 0x000000221e20722b */ /* 0x010fd00000000020 */
[----:B-----5:R-:W-:-:S08]  /*10c0*/  DFMA R32, R40, R38, R32 ;  /* 0x000000262820722b */ /* 0x020fd00000000020 */
[----:B------:R-:W-:-:S07]  /*10d0*/  DADD R32, R32, R42 ;  /* 0x0000000020207229 */ /* 0x000fce000000002a */
[----:B------:R1:W-:Y:S01]  /*10e0*/  STG.E.64 desc[UR6][R26.64], R32 ;  /* 0x000000201a007986 */ /* 0x0003e2000c101b06 */
[----:B------:R-:W-:Y:S05]  /*10f0*/  @P0 BRA `(.L_x_98) ;  /* 0xfffffff400b00947 */ /* 0x000fea000383ffff */
[----:B------:R-:W-:Y:S05]  /*1100*/  BSYNC.RECONVERGENT B3 ;  /* 0x0000000000037941 */ /* 0x000fea0003800200 */
.L_x_97:
[----:B------:R-:W-:-:S07]  /*1110*/  SHF.L.U32 R19, R4, 0x1, RZ ;  /* 0x0000000104137819 */ /* 0x000fce00000006ff */
.L_x_96:
[----:B------:R-:W-:Y:S05]  /*1120*/  BSYNC.RECONVERGENT B2 ;  /* 0x0000000000027941 */ /* 0x000fea0003800200 */
.L_x_95:
[----:B------:R-:W2:Y:S01]  /*1130*/  LDG.E R29, desc[UR6][R20.64] ;  /* 0x00000006141d7981 */ /* 0x000ea2000c1e1900 */
[----:B------:R-:W3:Y:S01]  /*1140*/  LDCU UR4, c[0x0][0x3ec] ;  /* 0x00007d80ff0477ac */ /* 0x000ee20008000800 */
[----:B------:R-:W-:Y:S01]  /*1150*/  IMAD R28, R4, R4, RZ ;  /* 0x00000004041c7224 */ /* 0x000fe200078e02ff */
[----:B------:R-:W4:Y:S01]  /*1160*/  LDC.64 R30, c[0x0][0x3a8] ;  /* 0x0000ea00ff1e7b82 */ /* 0x000f220000000a00 */
[----:B------:R-:W5:Y:S01]  /*1170*/  LDG.E.64 R42, desc[UR6][R22.64] ;  /* 0x00000006162a7981 */ /* 0x000f62000c1e1b00 */
[----:B------:R-:W0:Y:S02]  /*1180*/  LDCU UR5, c[0x0][0x3f8] ;  /* 0x00007f00ff0577ac */ /* 0x000e240008000800 */
[----:B------:R-:W-:-:S04]  /*1190*/  IADD3 R19, PT, PT, R28, R19, RZ ;  /* 0x000000131c137210 */ /* 0x000fc80007ffe0ff */
[----:B------:R-:W4:Y:S01]  /*11a0*/  LDC.64 R52, c[0x0][0x398] ;  /* 0x0000e600ff347b82 */ /* 0x000f220000000a00 */
[----:B---3--:R-:W-:-:S07]  /*11b0*/  IMAD R28, R19, UR4, R10 ;  /* 0x00000004131c7c24 */ /* 0x008fce000f8e020a */
[----:B------:R-:W3:Y:S01]  /*11c0*/  LDC.64 R38, c[0x0][0x3b0] ;  /* 0x0000ec00ff267b82 */ /* 0x000ee20000000a00 */
[----:B-1----:R-:W-:Y:S02]  /*11d0*/  IMAD R32, R19, UR4, R8 ;  /* 0x0000000413207c24 */ /* 0x002fe4000f8e0208 */
[-C--:B------:R-:W-:Y:S02]  /*11e0*/  IMAD R34, R28, R17.reuse, R7 ;  /* 0x000000111c227224 */ /* 0x080fe400078e0207 */
[C---:B0-----:R-:W-:Y:S02]  /*11f0*/  IMAD R41, R32.reuse, UR5, R5 ;  /* 0x0000000520297c24 */ /* 0x041fe4000f8e0205 */
[----:B------:R-:W-:Y:S01]  /*1200*/  IMAD R32, R32, R17, R7 ;  /* 0x0000001120207224 */ /* 0x000fe200078e0207 */
[----:B------:R-:W0:Y:S01]  /*1210*/  LDC.64 R36, c[0x0][0x3a0] ;  /* 0x0000e800ff247b82 */ /* 0x000e220000000a00 */
[----:B------:R-:W-:Y:S02]  /*1220*/  IMAD R33, R28, UR5, R5 ;  /* 0x000000051c217c24 */ /* 0x000fe4000f8e0205 */
[----:B----4-:R-:W-:-:S04]  /*1230*/  IMAD.WIDE R44, R41, 0x8, R52 ;  /* 0x00000008292c7825 */ /* 0x010fc800078e0234 */
[----:B------:R-:W-:-:S05]  /*1240*/  IMAD.WIDE R52, R33, 0x8, R52 ;  /* 0x0000000821347825 */ /* 0x000fca00078e0234 */
[----:B------:R-:W4:Y:S01]  /*1250*/  LDG.E.64 R50, desc[UR6][R52.64] ;  /* 0x0000000634327981 */ /* 0x000f22000c1e1b00 */
[C---:B--2---:R-:W-:Y:S02]  /*1260*/  IADD3 R19, PT, PT, R29.reuse, R34, RZ ;  /* 0x000000221d137210 */ /* 0x044fe40007ffe0ff */
[----:B------:R-:W-:Y:S02]  /*1270*/  IADD3 R17, PT, PT, R29, R32, RZ ;  /* 0x000000201d117210 */ /* 0x000fe40007ffe0ff */
[----:B------:R-:W2:Y:S01]  /*1280*/  LDG.E.64 R28, desc[UR6][R44.64] ;  /* 0x000000062c1c7981 */ /* 0x000ea2000c1e1b00 */
[----:B------:R-:W-:-:S04]  /*1290*/  IMAD.WIDE R46, R19, 0x8, R30 ;  /* 0x00000008132e7825 */ /* 0x000fc800078e021e */
[C---:B------:R-:W-:Y:S02]  /*12a0*/  IMAD.WIDE R48, R17.reuse, 0x8, R30 ;  /* 0x0000000811307825 */ /* 0x040fe400078e021e */
[----:B------:R-:W2:Y:S02]  /*12b0*/  LDG.E.64 R46, desc[UR6][R46.64] ;  /* 0x000000062e2e7981 */ /* 0x000ea4000c1e1b00 */
[----:B---3--:R-:W-:Y:S02]  /*12c0*/  IMAD.WIDE R34, R17, 0x8, R38 ;  /* 0x0000000811227825 */ /* 0x008fe400078e0226 */
[----:B------:R-:W4:Y:S02]  /*12d0*/  LDG.E.64 R48, desc[UR6][R48.64] ;  /* 0x0000000630307981 */ /* 0x000f24000c1e1b00 */
[--C-:B0-----:R-:W-:Y:S02]  /*12e0*/  IMAD.WIDE R30, R33, 0x8, R36.reuse ;  /* 0x00000008211e7825 */ /* 0x101fe400078e0224 */
[----:B------:R-:W3:Y:S02]  /*12f0*/  LDG.E.64 R34, desc[UR6][R34.64] ;  /* 0x0000000622227981 */ /* 0x000ee4000c1e1b00 */
[----:B------:R-:W-:-:S02]  /*1300*/  IMAD.WIDE R36, R41, 0x8, R36 ;  /* 0x0000000829247825 */ /* 0x000fc400078e0224 */
[----:B------:R-:W3:Y:S02]  /*1310*/  LDG.E.64 R32, desc[UR6][R30.64] ;  /* 0x000000061e207981 */ /* 0x000ee4000c1e1b00 */
[----:B------:R-:W-:Y:S02]  /*1320*/  IMAD.WIDE R40, R19, 0x8, R38 ;  /* 0x0000000813287825 */ /* 0x000fe400078e0226 */
[----:B------:R-:W5:Y:S04]  /*1330*/  LDG.E.64 R38, desc[UR6][R36.64] ;  /* 0x0000000624267981 */ /* 0x000f68000c1e1b00 */
[----:B------:R-:W5:Y:S01]  /*1340*/  LDG.E.64 R40, desc[UR6][R40.64] ;  /* 0x0000000628287981 */ /* 0x000f62000c1e1b00 */
[----:B--2---:R-:W-:-:S08]  /*1350*/  DMUL R28, R46, R28 ;  /* 0x0000001c2e1c7228 */ /* 0x004fd00000000000 */
[----:B----4-:R-:W-:Y:S02]  /*1360*/  DFMA R48, R50, R48, R28 ;  /* 0x000000303230722b */ /* 0x010fe4000000001c */
[----:B------:R-:W0:Y:S06]  /*1370*/  LDC.64 R28, c[0x0][0x3b8] ;  /* 0x0000ee00ff1c7b82 */ /* 0x000e2c0000000a00 */
[----:B---3--:R-:W-:-:S08]  /*1380*/  DFMA R32, R32, R34, R48 ;  /* 0x000000222020722b */ /* 0x008fd00000000030 */
[----:B-----5:R-:W-:Y:S02]  /*1390*/  DFMA R38, R40, R38, R32 ;  /* 0x000000262826722b */ /* 0x020fe40000000020 */
[----:B------:R-:W1:Y:S06]  /*13a0*/  LDC.64 R32, c[0x0][0x3c0] ;  /* 0x0000f000ff207b82 */ /* 0x000e6c0000000a00 */
[----:B------:R-:W-:Y:S01]  /*13b0*/  DADD R56, R38, R42 ;  /* 0x0000000026387229 */ /* 0x000fe2000000002a */
[----:B0-----:R-:W-:-:S06]  /*13c0*/  IMAD.WIDE R38, R19, 0x8, R28 ;  /* 0x0000000813267825 */ /* 0x001fcc00078e021c */
[----:B------:R0:W-:Y:S01]  /*13d0*/  STG.E.64 desc[UR6][R22.64], R56 ;  /* 0x0000003816007986 */ /* 0x0001e2000c101b06 */
[----:B------:R-:W-:-:S03]  /*13e0*/  IMAD.WIDE R50, R17, 0x8, R28 ;  /* 0x0000000811327825 */ /* 0x000fc600078e021c */
[----:B------:R-:W2:Y:S04]  /*13f0*/  LDG.E.64 R34, desc[UR6][R44.64] ;  /* 0x000000062c227981 */ /* 0x000ea8000c1e1b00 */
[----:B------:R-:W2:Y:S04]  /*1400*/  LDG.E.64 R38, desc[UR6][R38.64] ;  /* 0x0000000626267981 */ /* 0x000ea8000c1e1b00 */
[----:B------:R-:W3:Y:S01]  /*1410*/  LDG.E.64 R46, desc[UR6][R52.64] ;  /* 0x00000006342e7981 */ /* 0x000ee2000c1e1b00 */
[----:B-1----:R-:W-:-:S03]  /*1420*/  IMAD.WIDE R28, R17, 0x8, R32 ;  /* 0x00000008111c7825 */ /* 0x002fc600078e0220 */
[----:B------:R-:W3:Y:S01]  /*1430*/  LDG.E.64 R42, desc[UR6][R50.64] ;  /* 0x00000006322a7981 */ /* 0x000ee2000c1e1b00 */
[----:B------:R-:W-:-:S03]  /*1440*/  IMAD.WIDE R48, R19, 0x8, R32 ;  /* 0x0000000813307825 */ /* 0x000fc600078e0220 */
[----:B------:R-:W4:Y:S04]  /*1450*/  LDG.E.64 R40, desc[UR6][R30.64] ;  /* 0x000000061e287981 */ /* 0x000f28000c1e1b00 */
[----:B------:R-:W4:Y:S04]  /*1460*/  LDG.E.64 R28, desc[UR6][R28.64] ;  /* 0x000000061c1c7981 */ /* 0x000f28000c1e1b00 */
[----:B------:R-:W5:Y:S04]  /*1470*/  LDG.E.64 R32, desc[UR6][R36.64] ;  /* 0x0000000624207981 */ /* 0x000f68000c1e1b00 */
[----:B------:R-:W5:Y:S04]  /*1480*/  LDG.E.64 R48, desc[UR6][R48.64] ;  /* 0x0000000630307981 */ /* 0x000f68000c1e1b00 */
[----:B0-----:R-:W5:Y:S01]  /*1490*/  LDG.E.64 R22, desc[UR6][R24.64] ;  /* 0x0000000618167981 */ /* 0x001f62000c1e1b00 */
[----:B--2---:R-:W-:-:S08]  /*14a0*/  DMUL R34, R38, R34 ;  /* 0x0000002226227228 */ /* 0x004fd00000000000 */
[----:B---3--:R-:W-:Y:S02]  /*14b0*/  DFMA R42, R46, R42, R34 ;  /* 0x0000002a2e2a722b */ /* 0x008fe40000000022 */
[----:B------:R-:W0:Y:S06]  /*14c0*/  LDC.64 R34, c[0x0][0x3c8] ;  /* 0x0000f200ff227b82 */ /* 0x000e2c0000000a00 */
[----:B----4-:R-:W-:-:S08]  /*14d0*/  DFMA R40, R40, R28, R42 ;  /* 0x0000001c2828722b */ /* 0x010fd0000000002a */
[----:B-----5:R-:W-:Y:S01]  /*14e0*/  DFMA R40, R48, R32, R40 ;  /* 0x000000203028722b */ /* 0x020fe20000000028 */
[----:B------:R-:W1:Y:S07]  /*14f0*/  LDC.64 R32, c[0x0][0x3d0] ;  /* 0x0000f400ff207b82 */ /* 0x000e6e0000000a00 */
        /* <DEDUP_REMOVED lines=13> */
[----:B0-----:R-:W5:Y:S04]  /*15d0*/  LDG.E.64 R28, desc[UR6][R32.64] ;  /* 0x00000006201c7981 */ /* 0x001f68000c1e1b00 */
[----:B------:R-:W5:Y:S01]  /*15e0*/  LDG.E.64 R24, desc[UR6][R26.64] ;  /* 0x000000061a187981 */ /* 0x000f62000c1e1b00 */
[----:B--2---:R-:W-:-:S08]  /*15f0*/  DMUL R22, R22, R44 ;  /* 0x0000002c16167228 */ /* 0x004fd00000000000 */
[----:B---3--:R-:W-:-:S08]  /*1600*/  DFMA R22, R52, R34, R22 ;  /* 0x000000223416722b */ /* 0x008fd00000000016 */
[----:B----4-:R-:W-:-:S08]  /*1610*/  DFMA R22, R30, R38, R22 ;  /* 0x000000261e16722b */ /* 0x010fd00000000016 */
[----:B-----5:R-:W-:-:S08]  /*1620*/  DFMA R22, R28, R36, R22 ;  /* 0x000000241c16722b */ /* 0x020fd00000000016 */
[----:B------:R-:W-:-:S07]  /*1630*/  DADD R22, R22, R24 ;  /* 0x0000000016167229 */ /* 0x000fce0000000018 */
[----:B------:R1:W-:Y:S04]  /*1640*/  STG.E.64 desc[UR6][R26.64], R22 ;  /* 0x000000161a007986 */ /* 0x0003e8000c101b06 */
.L_x_94:
[----:B------:R-:W-:Y:S05]  /*1650*/  BSYNC.RECONVERGENT B1 ;  /* 0x0000000000017941 */ /* 0x000fea0003800200 */
.L_x_93:
[----:B------:R-:W-:-:S04]  /*1660*/  IADD3 R7, PT, PT, R7, 0x1, RZ ;  /* 0x0000000107077810 */ /* 0x000fc80007ffe0ff */
[----:B------:R-:W-:-:S13]  /*1670*/  ISETP.NE.AND P0, PT, R7, R6, PT ;  /* 0x000000060700720c */ /* 0x000fda0003f05270 */
[----:B------:R-:W-:Y:S05]  /*1680*/  @P0 BRA `(.L_x_99) ;  /* 0xffffffec00dc0947 */ /* 0x000fea000383ffff */
.L_x_92:
[----:B------:R-:W-:Y:S05]  /*1690*/  BSYNC.RECONVERGENT B0 ;  /* 0x0000000000007941 */ /* 0x000fea0003800200 */
.L_x_91:
[----:B------:R-:W2:Y:S01]  /*16a0*/  LDCU UR4, c[0x0][0x360] ;  /* 0x00006c00ff0477ac */ /* 0x000ea20008000800 */
[----:B------:R-:W2:Y:S01]  /*16b0*/  LDC R5, c[0x0][0x370] ;  /* 0x0000dc00ff057b82 */ /* 0x000ea20000000800 */
[----:B------:R-:W3:Y:S01]  /*16c0*/  LDCU UR5, c[0x0][0x400] ;  /* 0x00008000ff0577ac */ /* 0x000ee20008000800 */
[----:B--2---:R-:W-:-:S05]  /*16d0*/  IMAD R0, R5, UR4, R0 ;  /* 0x0000000405007c24 */ /* 0x004fca000f8e0200 */
[----:B---3--:R-:W-:-:S13]  /*16e0*/  ISETP.GE.AND P0, PT, R0, UR5, PT ;  /* 0x0000000500007c0c */ /* 0x008fda000bf06270 */
[----:B------:R-:W-:Y:S05]  /*16f0*/  @!P0 BRA `(.L_x_100) ;  /* 0xffffffe800788947 */ /* 0x000fea000383ffff */
[----:B------:R-:W-:Y:S05]  /*1700*/  EXIT ;  /* 0x000000000000794d */ /* 0x000fea0003800000 */
.L_x_101:
        /* <DEDUP_REMOVED lines=15> */
.L_x_1046:


//--------------------- .text._Z38gpuKernelRadialSphericalHarmonicsPowerIfEvPT_S1_S1_Piiiiiii --------------------------
	.section	.text._Z38gpuKernelRadialSphericalHarmonicsPowerIfEvPT_S1_S1_Piiiiiii,"ax",@progbits
	.align	128
        .global         _Z38gpuKernelRadialSphericalHarmonicsPowerIfEvPT_S1_S1_Piiiiiii
        .type           _Z38gpuKernelRadialSphericalHarmonicsPowerIfEvPT_S1_S1_Piiiiiii,@function
        .size           _Z38gpuKernelRadialSphericalHarmonicsPowerIfEvPT_S1_S1_Piiiiiii,(.L_x_1047 - _Z38gpuKernelRadialSphericalHarmonicsPowerIfEvPT_S1_S1_Piiiiiii)
        .other          _Z38gpuKernelRadialSphericalHarmonicsPowerIfEvPT_S1_S1_Piiiiiii,@"STO_CUDA_ENTRY STV_DEFAULT"
_Z38gpuKernelRadialSphericalHarmonicsPowerIfEvPT_S1_S1_Piiiiiii:
.text._Z38gpuKernelRadialSphericalHarmonicsPowerIfEvPT_S1_S1_Piiiiiii:
        /* <DEDUP_REMOVED lines=9> */
[----:B------:R-:W1:Y:S01]  /*0090*/  LDCU.64 UR4, c[0x0][0x3a0] ;  /* 0x00007400ff0477ac */ /* 0x000e620008000a00 */
[----:B------:R-:W2:Y:S01]  /*00a0*/  LDCU UR6, c[0x0][0x370] ;  /* 0x00006e00ff0677ac */ /* 0x000ea20008000800 */
[----:B------:R-:W3:Y:S01]  /*00b0*/  LDCU.64 UR8, c[0x0][0x358] ;  /* 0x00006b00ff0877ac */ /* 0x000ee20008000a00 */
[----:B-1----:R-:W-:Y:S01]  /*00c0*/  UIADD3 UR4, UPT, UPT, UR4, 0x1, URZ ;  /* 0x0000000104047890 */ /* 0x002fe2000fffe0ff */
[----:B--2---:R-:W-:Y:S02]  /*00d0*/  IMAD R3, R3, UR6, RZ ;  /* 0x0000000603037c24 */ /* 0x004fe4000f8e02ff */
[----:B0--3--:R-:W-:-:S09]  /*00e0*/  IMAD R0, R0, UR5, RZ ;  /* 0x0000000500007c24 */ /* 0x009fd2000f8e02ff */
.L_x_107:
[----:B0-----:R-:W0:Y:S01]  /*00f0*/  LDC R7, c[0x0][0x3b0] ;  /* 0x0000ec00ff077b82 */ /* 0x001e220000000800 */
[----:B------:R-:W-:-:S07]  /*0100*/  IABS R8, R2 ;  /* 0x0000000200087213 */ /* 0x000fce0000000000 */
[----:B-1----:R-:W1:Y:S01]  /*0110*/  LDC R13, c[0x0][0x3a8] ;  /* 0x0000ea00ff0d7b82 */ /* 0x002e620000000800 */
[----:B0-----:R-:W-:-:S04]  /*0120*/  IABS R10, R7 ;  /* 0x00000007000a7213 */ /* 0x001fc80000000000 */
[----:B------:R-:W0:Y:S08]  /*0130*/  I2F.RP R6, R10 ;  /* 0x0000000a00067306 */ /* 0x000e300000209400 */
[----:B0-----:R-:W0:Y:S02]  /*0140*/  MUFU.RCP R6, R6 ;  /* 0x0000000600067308 */ /* 0x001e240000001000 */
[----:B0----5:R-:W-:-:S02]  /*0150*/  IADD3 R4, PT, PT, R6, 0xffffffe, RZ ;  /* 0x0ffffffe06047810 */ /* 0x021fc40007ffe0ff */
[----:B------:R-:W0:Y:S04]  /*0160*/  LDC R6, c[0x0][0x3ac] ;  /* 0x0000eb00ff067b82 */ /* 0x000e280000000800 */
[----:B--2---:R2:W3:Y:S02]  /*0170*/  F2I.FTZ.U32.TRUNC.NTZ R5, R4 ;  /* 0x0000000400057305 */ /* 0x0044e4000021f000 */
[----:B--2---:R-:W-:Y:S01]  /*0180*/  HFMA2 R4, -RZ, RZ, 0, 0 ;  /* 0x00000000ff047431 */ /* 0x004fe200000001ff */
[----:B---3--:R-:W-:-:S05]  /*0190*/  IADD3 R9, PT, PT, RZ, -R5, RZ ;  /* 0x80000005ff097210 */ /* 0x008fca0007ffe0ff */
[----:B------:R-:W-:-:S04]  /*01a0*/  IMAD R9, R9, R10, RZ ;  /* 0x0000000a09097224 */ /* 0x000fc800078e02ff */
[----:B------:R-:W-:Y:S01]  /*01b0*/  IMAD.HI.U32 R5, R5, R9, R4 ;  /* 0x0000000905057227 */ /* 0x000fe200078e0004 */
[----:B------:R-:W-:Y:S02]  /*01c0*/  MOV R9, R8 ;  /* 0x0000000800097202 */ /* 0x000fe40000000f00 */
[----:B0-----:R-:W-:Y:S02]  /*01d0*/  IABS R18, R6 ;  /* 0x0000000600127213 */ /* 0x001fe40000000000 */
[----:B------:R-:W-:Y:S01]  /*01e0*/  LOP3.LUT R4, R2, R7, RZ, 0x3c, !PT ;  /* 0x0000000702047212 */ /* 0x000fe200078e3cff */
[----:B------:R-:W-:-:S03]  /*01f0*/  IMAD.HI.U32 R8, R5, R9, RZ ;  /* 0x0000000905087227 */ /* 0x000fc600078e00ff */
[----:B------:R-:W-:Y:S02]  /*0200*/  ISETP.GE.AND P1, PT, R4, RZ, PT ;  /* 0x000000ff0400720c */ /* 0x000fe40003f26270 */
[----:B------:R-:W-:-:S05]  /*0210*/  IADD3 R5, PT, PT, -R8, RZ, RZ ;  /* 0x000000ff08057210 */ /* 0x000fca0007ffe1ff */
[C---:B------:R-:W-:Y:S02]  /*0220*/  IMAD R5, R10.reuse, R5, R9 ;  /* 0x000000050a057224 */ /* 0x040fe400078e0209 */
[----:B------:R-:W0:Y:S03]  /*0230*/  I2F.RP R9, R18 ;  /* 0x0000001200097306 */ /* 0x000e260000209400 */
[----:B------:R-:W-:-:S05]  /*0240*/  ISETP.GT.U32.AND P2, PT, R10, R5, PT ;  /* 0x000000050a00720c */ /* 0x000fca0003f44070 */
[----:B0-----:R-:W0:Y:S08]  /*0250*/  MUFU.RCP R9, R9 ;  /* 0x0000000900097308 */ /* 0x001e300000001000 */
[----:B------:R-:W-:Y:S02]  /*0260*/  @!P2 IADD3 R5, PT, PT, R5, -R10, RZ ;  /* 0x8000000a0505a210 */ /* 0x000fe40007ffe0ff */
[----:B------:R-:W-:-:S02]  /*0270*/  @!P2 IADD3 R8, PT, PT, R8, 0x1, RZ ;  /* 0x000000010808a810 */ /* 0x000fc40007ffe0ff */
[----:B------:R-:W-:Y:S02]  /*0280*/  ISETP.GE.U32.AND P0, PT, R5, R10, PT ;  /* 0x0000000a0500720c */ /* 0x000fe40003f06070 */
[----:B------:R-:W2:Y:S01]  /*0290*/  LDC.64 R10, c[0x0][0x398] ;  /* 0x0000e600ff0a7b82 */ /* 0x000ea20000000a00 */
[----:B------:R-:W-:Y:S02]  /*02a0*/  ISETP.NE.AND P2, PT, R7, RZ, PT ;  /* 0x000000ff0700720c */ /* 0x000fe40003f45270 */
[----:B0-----:R-:W-:-:S08]  /*02b0*/  IADD3 R14, PT, PT, R9, 0xffffffe, RZ ;  /* 0x0ffffffe090e7810 */ /* 0x001fd00007ffe0ff */
[----:B------:R-:W-:Y:S01]  /*02c0*/  @P0 IADD3 R8, PT, PT, R8, 0x1, RZ ;  /* 0x0000000108080810 */ /* 0x000fe20007ffe0ff */
[----:B------:R0:W3:Y:S03]  /*02d0*/  F2I.FTZ.U32.TRUNC.NTZ R15, R14 ;  /* 0x0000000e000f7305 */ /* 0x0000e6000021f000 */
[----:B------:R-:W-:Y:S02]  /*02e0*/  @!P1 IADD3 R8, PT, PT, -R8, RZ, RZ ;  /* 0x000000ff08089210 */ /* 0x000fe40007ffe1ff */
[----:B------:R-:W-:-:S04]  /*02f0*/  @!P2 LOP3.LUT R8, RZ, R7, RZ, 0x33, !PT ;  /* 0x00000007ff08a212 */ /* 0x000fc800078e33ff */
[C---:B------:R-:W-:Y:S01]  /*0300*/  IADD3 R16, PT, PT, -R8.reuse, RZ, RZ ;  /* 0x000000ff08107210 */ /* 0x040fe20007ffe1ff */
[----:B--2---:R-:W-:-:S04]  /*0310*/  IMAD.WIDE R10, R8, 0x4, R10 ;  /* 0x00000004080a7825 */ /* 0x004fc800078e020a */
[----:B0-----:R-:W-:Y:S01]  /*0320*/  HFMA2 R14, -RZ, RZ, 0, 0 ;  /* 0x00000000ff0e7431 */ /* 0x001fe200000001ff */
[----:B------:R0:W5:Y:S01]  /*0330*/  LDG.E R4, desc[UR8][R10.64] ;  /* 0x000000080a047981 */ /* 0x000162000c1e1900 */
[----:B-1----:R-:W-:Y:S01]  /*0340*/  IMAD.WIDE R12, R13, 0x4, R10 ;  /* 0x000000040d0c7825 */ /* 0x002fe200078e020a */
[----:B---3--:R-:W-:-:S04]  /*0350*/  IADD3 R17, PT, PT, RZ, -R15, RZ ;  /* 0x8000000fff117210 */ /* 0x008fc80007ffe0ff */
[----:B------:R1:W5:Y:S01]  /*0360*/  LDG.E R5, desc[UR8][R12.64] ;  /* 0x000000080c057981 */ /* 0x000362000c1e1900 */
[----:B0-----:R-:W-:Y:S02]  /*0370*/  IMAD R11, R7, R16, R2 ;  /* 0x00000010070b7224 */ /* 0x001fe400078e0202 */
[----:B------:R-:W-:Y:S02]  /*0380*/  IMAD R7, R17, R18, RZ ;  /* 0x0000001211077224 */ /* 0x000fe400078e02ff */
[----:B------:R-:W0:Y:S01]  /*0390*/  LDC.64 R16, c[0x0][0x380] ;  /* 0x0000e000ff107b82 */ /* 0x000e220000000a00 */
[----:B------:R-:W-:Y:S01]  /*03a0*/  IABS R10, R11 ;  /* 0x0000000b000a7213 */ /* 0x000fe20000000000 */
[----:B------:R-:W-:-:S03]  /*03b0*/  IMAD.HI.U32 R15, R15, R7, R14 ;  /* 0x000000070f0f7227 */ /* 0x000fc600078e000e */
[----:B------:R-:W-:-:S05]  /*03c0*/  MOV R7, R10 ;  /* 0x0000000a00077202 */ /* 0x000fca0000000f00 */
[----:B------:R-:W-:-:S05]  /*03d0*/  IMAD.HI.U32 R15, R15, R7, RZ ;  /* 0x000000070f0f7227 */ /* 0x000fca00078e00ff */
[----:B------:R-:W-:-:S05]  /*03e0*/  IADD3 R9, PT, PT, -R15, RZ, RZ ;  /* 0x000000ff0f097210 */ /* 0x000fca0007ffe1ff */
[----:B------:R-:W-:-:S05]  /*03f0*/  IMAD R7, R18, R9, R7 ;  /* 0x0000000912077224 */ /* 0x000fca00078e0207 */
[----:B------:R-:W-:-:S13]  /*0400*/  ISETP.GT.U32.AND P2, PT, R18, R7, PT ;  /* 0x000000071200720c */ /* 0x000fda0003f44070 */
[----:B------:R-:W-:-:S04]  /*0410*/  @!P2 IADD3 R7, PT, PT, R7, -R18, RZ ;  /* 0x800000120707a210 */ /* 0x000fc80007ffe0ff */
[----:B------:R-:W-:Y:S02]  /*0420*/  ISETP.GE.U32.AND P0, PT, R7, R18, PT ;  /* 0x000000120700720c */ /* 0x000fe40003f06070 */
[----:B------:R-:W-:Y:S02]  /*0430*/  LOP3.LUT R7, R11, R6, RZ, 0x3c, !PT ;  /* 0x000000060b077212 */ /* 0x000fe400078e3cff */
[----:B------:R-:W-:Y:S02]  /*0440*/  @!P2 IADD3 R15, PT, PT, R15, 0x1, RZ ;  /* 0x000000010f0fa810 */ /* 0x000fe40007ffe0ff */
[----:B------:R-:W-:Y:S02]  /*0450*/  ISETP.GE.AND P1, PT, R7, RZ, PT ;  /* 0x000000ff0700720c */ /* 0x000fe40003f26270 */
[----:B------:R-:W-:-:S05]  /*0460*/  ISETP.NE.AND P2, PT, R6, RZ, PT ;  /* 0x000000ff0600720c */ /* 0x000fca0003f45270 */
[----:B------:R-:W-:-:S06]  /*0470*/  @P0 IADD3 R15, PT, PT, R15, 0x1, RZ ;  /* 0x000000010f0f0810 */ /* 0x000fcc0007ffe0ff */
[----:B------:R-:W-:Y:S02]  /*0480*/  @!P1 IADD3 R15, PT, PT, -R15, RZ, RZ ;  /* 0x000000ff0f0f9210 */ /* 0x000fe40007ffe1ff */
[----:B------:R-:W-:-:S04]  /*0490*/  @!P2 LOP3.LUT R15, RZ, R6, RZ, 0x33, !PT ;  /* 0x00000006ff0fa212 */ /* 0x000fc800078e33ff */
[----:B------:R-:W-:Y:S01]  /*04a0*/  IADD3 R7, PT, PT, -R15, RZ, RZ ;  /* 0x000000ff0f077210 */ /* 0x000fe20007ffe1ff */
[----:B------:R-:W-:-:S04]  /*04b0*/  IMAD R8, R8, UR4, R15 ;  /* 0x0000000408087c24 */ /* 0x000fc8000f8e020f */
[----:B------:R-:W-:-:S04]  /*04c0*/  IMAD R7, R6, R7, R11 ;  /* 0x0000000706077224 */ /* 0x000fc800078e020b */
[----:B------:R-:W-:-:S04]  /*04d0*/  IMAD R9, R8, R6, R7 ;  /* 0x0000000608097224 */ /* 0x000fc800078e0207 */
[----:B0-----:R-:W-:-:S05]  /*04e0*/  IMAD.WIDE R16, R9, 0x4, R16 ;  /* 0x0000000409107825 */ /* 0x001fca00078e0210 */
[----:B------:R1:W-:Y:S01]  /*04f0*/  STG.E desc[UR8][R16.64], RZ ;  /* 0x000000ff10007986 */ /* 0x0003e2000c101908 */
[----:B------:R-:W-:Y:S01]  /*0500*/  ISETP.GE.AND P0, PT, R15, RZ, PT ;  /* 0x000000ff0f00720c */ /* 0x000fe20003f06270 */
[----:B------:R-:W-:-:S12]  /*0510*/  BSSY.RECONVERGENT B0, `(.L_x_102) ;  /* 0x0000099000007945 */ /* 0x000fd80003800200 */
[----:B-1----:R-:W-:Y:S05]  /*0520*/  @!P0 BRA `(.L_x_103) ;  /* 0x00000008005c8947 */ /* 0x002fea0003800000 */
[C---:B------:R-:W-:Y:S01]  /*0530*/  SHF.L.U32 R8, R15.reuse, 0x1, RZ ;  /* 0x000000010f087819 */ /* 0x040fe200000006ff */
[----:B------:R-:W-:Y:S01]  /*0540*/  BSSY.RECONVERGENT B1, `(.L_x_104) ;  /* 0x000005e000017945 */ /* 0x000fe20003800200 */
[----:B------:R-:W-:Y:S02]  /*0550*/  MOV R11, RZ ;  /* 0x000000ff000b7202 */ /* 0x000fe40000000f00 */
[----:B------:R-:W-:Y:S02]  /*0560*/  ISETP.GE.AND P0, PT, R8, 0x3, PT ;  /* 0x000000030800780c */ /* 0x000fe40003f06270 */
[----:B------:R-:W-:Y:S01]  /*0570*/  VIMNMX R10, PT, PT, RZ, R8, !PT ;  /* 0x00000008ff0a7248 */ /* 0x000fe20007fe0100 */
[----:B------:R-:W-:Y:S01]  /*0580*/  IMAD R8, R15, R15, RZ ;  /* 0x0000000f0f087224 */ /* 0x000fe200078e02ff */
[----:B------:R-:W-:Y:S02]  /*0590*/  MOV R30, RZ ;  /* 0x000000ff001e7202 */ /* 0x000fe40000000f00 */
[----:B------:R-:W-:-:S07]  /*05a0*/  LOP3.LUT R10, R10, 0x1, RZ, 0xfc, !PT ;  /* 0x000000010a0a7812 */ /* 0x000fce00078efcff */
[----:B------:R-:W-:Y:S05]  /*05b0*/  @!P0 BRA `(.L_x_105) ;  /* 0x0000000400588947 */ /* 0x000fea0003800000 */
[----:B------:R-:W0:Y:S01]  /*05c0*/  LDC R35, c[0x0][0x3a4] ;  /* 0x0000e900ff237b82 */ /* 0x000e220000000800 */
[C---:B------:R-:W-:Y:S01]  /*05d0*/  IADD3 R12, PT, PT, R8.reuse, 0x2, RZ ;  /* 0x00000002080c7810 */ /* 0x040fe20007ffe0ff */
[----:B------:R-:W-:Y:S01]  /*05e0*/  HFMA2 R30, -RZ, RZ, 0, 0 ;  /* 0x00000000ff1e7431 */ /* 0x000fe200000001ff */
[----:B------:R-:W-:Y:S01]  /*05f0*/  IADD3 R13, PT, PT, R8, 0x3, RZ ;  /* 0x00000003080d7810 */ /* 0x000fe20007ffe0ff */
[----:B------:R-:W-:Y:S01]  /*0600*/  BSSY.RECONVERGENT B2, `(.L_x_105) ;  /* 0x0000051000027945 */ /* 0x000fe20003800200 */
[----:B------:R-:W-:-:S04]  /*0610*/  LOP3.LUT R11, R10, 0x7ffffffc, RZ, 0xc0, !PT ;  /* 0x7ffffffc0a0b7812 */ /* 0x000fc800078ec0ff */
[----:B------:R-:W-:Y:S01]  /*0620*/  IADD3 R9, PT, PT, -R11, RZ, RZ ;  /* 0x000000ff0b097210 */ /* 0x000fe20007ffe1ff */
[CCC-:B0----5:R-:W-:Y:S02]  /*0630*/  IMAD R14, R12.reuse, R35.reuse, R4.reuse ;  /* 0x000000230c0e7224 */ /* 0x1e1fe400078e0204 */
[-C--:B------:R-:W-:Y:S02]  /*0640*/  IMAD R18, R12, R35.reuse, R5 ;  /* 0x000000230c127224 */ /* 0x080fe400078e0205 */
[-C--:B------:R-:W-:Y:S02]  /*0650*/  IMAD R12, R8, R35.reuse, R35 ;  /* 0x00000023080c7224 */ /* 0x080fe400078e0223 */
[CCC-:B------:R-:W-:Y:S02]  /*0660*/  IMAD R15, R13.reuse, R35.reuse, R4.reuse ;  /* 0x000000230d0f7224 */ /* 0x1c0fe400078e0204 */
[-CC-:B------:R-:W-:Y:S01]  /*0670*/  IMAD R31, R13, R35.reuse, R5.reuse ;  /* 0x000000230d1f7224 */ /* 0x180fe200078e0205 */
[-C--:B------:R-:W-:Y:S01]  /*0680*/  IADD3 R13, PT, PT, R4, R12.reuse, RZ ;  /* 0x0000000c040d7210 */ /* 0x080fe20007ffe0ff */
[CC--:B------:R-:W-:Y:S01]  /*0690*/  IMAD R33, R8.reuse, R35.reuse, R4 ;  /* 0x0000002308217224 */ /* 0x0c0fe200078e0204 */
[----:B------:R-:W-:Y:S01]  /*06a0*/  IADD3 R37, PT, PT, R5, R12, RZ ;  /* 0x0000000c05257210 */ /* 0x000fe20007ffe0ff */
[----:B------:R-:W-:-:S02]  /*06b0*/  IMAD R35, R8, R35, R5 ;  /* 0x0000002308237224 */ /* 0x000fc400078e0205 */
[-CC-:B------:R-:W-:Y:S02]  /*06c0*/  IMAD R14, R14, R6.reuse, R7.reuse ;  /* 0x000000060e0e7224 */ /* 0x180fe400078e0207 */
[-CC-:B------:R-:W-:Y:S02]  /*06d0*/  IMAD R12, R18, R6.reuse, R7.reuse ;  /* 0x00000006120c7224 */ /* 0x180fe400078e0207 */
[-CC-:B------:R-:W-:Y:S02]  /*06e0*/  IMAD R15, R15, R6.reuse, R7.reuse ;  /* 0x000000060f0f7224 */ /* 0x180fe400078e0207 */
[-CC-:B------:R-:W-:Y:S02]  /*06f0*/  IMAD R31, R31, R6.reuse, R7.reuse ;  /* 0x000000061f1f7224 */ /* 0x180fe400078e0207 */
[-CC-:B------:R-:W-:Y:S02]  /*0700*/  IMAD R33, R33, R6.reuse, R7.reuse ;  /* 0x0000000621217224 */ /* 0x180fe400078e0207 */
[----:B------:R-:W-:-:S02]  /*0710*/  IMAD R35, R35, R6, R7 ;  /* 0x0000000623237224 */ /* 0x000fc400078e0207 */
[-CC-:B------:R-:W-:Y:S02]  /*0720*/  IMAD R13, R13, R6.reuse, R7.reuse ;  /* 0x000000060d0d7224 */ /* 0x180fe400078e0207 */
[----:B------:R-:W-:-:S07]  /*0730*/  IMAD R37, R37, R6, R7 ;  /* 0x0000000625257224 */ /* 0x000fce00078e0207 */
.L_x_106:
[----:B------:R-:W0:Y:S08]  /*0740*/  LDC.64 R18, c[0x0][0x390] ;  /* 0x0000e400ff127b82 */ /* 0x000e300000000a00 */
[----:B-1----:R-:W1:Y:S01]  /*0750*/  LDC.64 R20, c[0x0][0x388] ;  /* 0x0000e200ff147b82 */ /* 0x002e620000000a00 */
[----:B0-----:R-:W-:-:S04]  /*0760*/  IMAD.WIDE R24, R35, 0x4, R18 ;  /* 0x0000000423187825 */ /* 0x001fc800078e0212 */
[C---:B------:R-:W-:Y:S01]  /*0770*/  IMAD.WIDE R22, R33.reuse, 0x4, R18 ;  /* 0x0000000421167825 */ /* 0x040fe200078e0212 */
[----:B------:R0:W2:Y:S03]  /*0780*/  LDG.E R29, desc[UR8][R24.64] ;  /* 0x00000008181d7981 */ /* 0x0000a6000c1e1900 */
[--C-:B-1----:R-:W-:Y:S02]  /*0790*/  IMAD.WIDE R26, R33, 0x4, R20.reuse ;  /* 0x00000004211a7825 */ /* 0x102fe400078e0214 */
[----:B------:R-:W2:Y:S04]  /*07a0*/  LDG.E R22, desc[UR8][R22.64] ;  /* 0x0000000816167981 */ /* 0x000ea8000c1e1900 */
[----:B------:R-:W3:Y:S01]  /*07b0*/  LDG.E R27, desc[UR8][R26.64] ;  /* 0x000000081a1b7981 */ /* 0x000ee2000c1e1900 */
[----:B0-----:R-:W-:-:S05]  /*07c0*/  IMAD.WIDE R24, R35, 0x4, R20 ;  /* 0x0000000423187825 */ /* 0x001fca00078e0214 */
[----:B------:R0:W3:Y:S02]  /*07d0*/  LDG.E R28, desc[UR8][R24.64] ;  /* 0x00000008181c7981 */ /* 0x0000e4000c1e1900 */
[----:B0-----:R-:W-:-:S04]  /*07e0*/  IMAD.WIDE R24, R13, 0x4, R20 ;  /* 0x000000040d187825 */ /* 0x001fc800078e0214 */
[----:B--2---:R-:W-:Y:S01]  /*07f0*/  FMUL R29, R29, R22 ;  /* 0x000000161d1d7220 */ /* 0x004fe20000400000 */
[----:B------:R-:W-:-:S04]  /*0800*/  IMAD.WIDE R22, R37, 0x4, R20 ;  /* 0x0000000425167825 */ /* 0x000fc800078e0214 */
[----:B---3--:R-:W-:Y:S01]  /*0810*/  FFMA R29, R28, R27, R29 ;  /* 0x0000001b1c1d7223 */ /* 0x008fe2000000001d */
[----:B------:R-:W-:-:S04]  /*0820*/  IMAD.WIDE R26, R13, 0x4, R18 ;  /* 0x000000040d1a7825 */ /* 0x000fc800078e0212 */
[----:B------:R-:W-:Y:S01]  /*0830*/  FADD R30, R29, R30 ;  /* 0x0000001e1d1e7221 */ /* 0x000fe20000000000 */
[----:B------:R-:W-:-:S04]  /*0840*/  IMAD.WIDE R28, R37, 0x4, R18 ;  /* 0x00000004251c7825 */ /* 0x000fc800078e0212 */
[----:B------:R0:W-:Y:S04]  /*0850*/  STG.E desc[UR8][R16.64], R30 ;  /* 0x0000001e10007986 */ /* 0x0001e8000c101908 */
[----:B------:R-:W2:Y:S04]  /*0860*/  LDG.E R28, desc[UR8][R28.64] ;  /* 0x000000081c1c7981 */ /* 0x000ea8000c1e1900 */
[----:B------:R1:W2:Y:S04]  /*0870*/  LDG.E R32, desc[UR8][R26.64] ;  /* 0x000000081a207981 */ /* 0x0002a8000c1e1900 */
[----:B------:R-:W3:Y:S04]  /*0880*/  LDG.E R22, desc[UR8][R22.64] ;  /* 0x0000000816167981 */ /* 0x000ee8000c1e1900 */
[----:B------:R-:W3:Y:S01]  /*0890*/  LDG.E R25, desc[UR8][R24.64] ;  /* 0x0000000818197981 */ /* 0x000ee2000c1e1900 */
[----:B-1----:R-:W-:-:S04]  /*08a0*/  IMAD.WIDE R26, R12, 0x4, R20 ;  /* 0x000000040c1a7825 */ /* 0x002fc800078e0214 */
[----:B--2---:R-:W-:-:S04]  /*08b0*/  FMUL R32, R28, R32 ;  /* 0x000000201c207220 */ /* 0x004fc80000400000 */
[----:B---3--:R-:W-:Y:S01]  /*08c0*/  FFMA R32, R22, R25, R32 ;  /* 0x0000001916207223 */ /* 0x008fe20000000020 */
[----:B------:R-:W-:-:S04]  /*08d0*/  IMAD.WIDE R22, R14, 0x4, R18 ;  /* 0x000000040e167825 */ /* 0x000fc800078e0212 */
[----:B------:R-:W-:Y:S01]  /*08e0*/  FADD R32, R30, R32 ;  /* 0x000000201e207221 */ /* 0x000fe20000000000 */
[----:B------:R-:W-:-:S04]  /*08f0*/  IMAD.WIDE R24, R12, 0x4, R18 ;  /* 0x000000040c187825 */ /* 0x000fc800078e0212 */
[----:B------:R1:W-:Y:S04]  /*0900*/  STG.E desc[UR8][R16.64], R32 ;  /* 0x0000002010007986 */ /* 0x0003e8000c101908 */
[----:B0-----:R0:W2:Y:S04]  /*0910*/  LDG.E R30, desc[UR8][R22.64] ;  /* 0x00000008161e7981 */ /* 0x0010a8000c1e1900 */
[----:B------:R3:W2:Y:S04]  /*0920*/  LDG.E R28, desc[UR8][R24.64] ;  /* 0x00000008181c7981 */ /* 0x0006a8000c1e1900 */
[----:B------:R-:W4:Y:S01]  /*0930*/  LDG.E R26, desc[UR8][R26.64] ;  /* 0x000000081a1a7981 */ /* 0x000f22000c1e1900 */
[----:B0-----:R-:W-:-:S05]  /*0940*/  IMAD.WIDE R22, R14, 0x4, R20 ;  /* 0x000000040e167825 */ /* 0x001fca00078e0214 */
[----:B------:R-:W4:Y:S01]  /*0950*/  LDG.E R29, desc[UR8][R22.64] ;  /* 0x00000008161d7981 */ /* 0x000f22000c1e1900 */
[----:B---3--:R-:W-:-:S04]  /*0960*/  IMAD.WIDE R24, R31, 0x4, R20 ;  /* 0x000000041f187825 */ /* 0x008fc800078e0214 */
[----:B------:R-:W-:-:S04]  /*0970*/  IMAD.WIDE R20, R15, 0x4, R20 ;  /* 0x000000040f147825 */ /* 0x000fc800078e0214 */
[----:B--2---:R-:W-:-:S04]  /*0980*/  FMUL R28, R28, R30 ;  /* 0x0000001e1c1c7220 */ /* 0x004fc80000400000 */
[----:B----4-:R-:W-:-:S04]  /*0990*/  FFMA R29, R26, R29, R28 ;  /* 0x0000001d1a1d7223 */ /* 0x010fc8000000001c */
[----:B------:R-:W-:Y:S01]  /*09a0*/  FADD R34, R32, R29 ;  /* 0x0000001d20227221 */ /* 0x000fe20000000000 */
[----:B------:R-:W-:-:S04]  /*09b0*/  IMAD.WIDE R28, R31, 0x4, R18 ;  /* 0x000000041f1c7825 */ /* 0x000fc800078e0212 */
[----:B------:R-:W-:Y:S01]  /*09c0*/  IMAD.WIDE R18, R15, 0x4, R18 ;  /* 0x000000040f127825 */ /* 0x000fe200078e0212 */
[----:B------:R1:W-:Y:S04]  /*09d0*/  STG.E desc[UR8][R16.64], R34 ;  /* 0x0000002210007986 */ /* 0x0003e8000c101908 */
[----:B------:R-:W2:Y:S04]  /*09e0*/  LDG.E R28, desc[UR8][R28.64] ;  /* 0x000000081c1c7981 */ /* 0x000ea8000c1e1900 */
[----:B------:R-:W2:Y:S04]  /*09f0*/  LDG.E R19, desc[UR8][R18.64] ;  /* 0x0000000812137981 */ /* 0x000ea8000c1e1900 */
[----:B------:R-:W3:Y:S04]  /*0a00*/  LDG.E R24, desc[UR8][R24.64] ;  /* 0x0000000818187981 */ /* 0x000ee8000c1e1900 */
[----:B------:R-:W3:Y:S01]  /*0a10*/  LDG.E R21, desc[UR8][R20.64] ;  /* 0x0000000814157981 */ /* 0x000ee2000c1e1900 */
[----:B------:R-:W-:-:S04]  /*0a20*/  IADD3 R9, PT, PT, R9, 0x4, RZ ;  /* 0x0000000409097810 */ /* 0x000fc80007ffe0ff */
[----:B------:R-:W-:Y:S02]  /*0a30*/  ISETP.NE.AND P0, PT, R9, RZ, PT ;  /* 0x000000ff0900720c */ /* 0x000fe40003f05270 */
[C---:B------:R-:W-:Y:S02]  /*0a40*/  LEA R13, R0.reuse, R13, 0x2 ;  /* 0x0000000d000d7211 */ /* 0x040fe400078e10ff */
[C---:B------:R-:W-:Y:S02]  /*0a50*/  LEA R14, R0.reuse, R14, 0x2 ;  /* 0x0000000e000e7211 */ /* 0x040fe400078e10ff */
[C---:B------:R-:W-:Y:S02]  /*0a60*/  LEA R15, R0.reuse, R15, 0x2 ;  /* 0x0000000f000f7211 */ /* 0x040fe400078e10ff */
[C---:B------:R-:W-:Y:S02]  /*0a70*/  LEA R33, R0.reuse, R33, 0x2 ;  /* 0x0000002100217211 */ /* 0x040fe400078e10ff */
[----:B------:R-:W-:-:S02]  /*0a80*/  LEA R37, R0, R37, 0x2 ;  /* 0x0000002500257211 */ /* 0x000fc400078e10ff */
[C---:B------:R-:W-:Y:S02]  /*0a90*/  LEA R12, R0.reuse, R12, 0x2 ;  /* 0x0000000c000c7211 */ /* 0x040fe400078e10ff */
[C---:B------:R-:W-:Y:S02]  /*0aa0*/  LEA R31, R0.reuse, R31, 0x2 ;  /* 0x0000001f001f7211 */ /* 0x040fe400078e10ff */
[----:B------:R-:W-:Y:S01]  /*0ab0*/  LEA R35, R0, R35, 0x2 ;  /* 0x0000002300237211 */ /* 0x000fe200078e10ff */
[----:B--2---:R-:W-:-:S04]  /*0ac0*/  FMUL R23, R28, R19 ;  /* 0x000000131c177220 */ /* 0x004fc80000400000 */
[----:B---3--:R-:W-:-:S04]  /*0ad0*/  FFMA R23, R24, R21, R23 ;  /* 0x0000001518177223 */ /* 0x008fc80000000017 */
[----:B------:R-:W-:-:S05]  /*0ae0*/  FADD R30, R34, R23 ;  /* 0x00000017221e7221 */ /* 0x000fca0000000000 */
[----:B------:R1:W-:Y:S01]  /*0af0*/  STG.E desc[UR8][R16.64], R30 ;  /* 0x0000001e10007986 */ /* 0x0003e2000c101908 */
[----:B------:R-:W-:Y:S05]  /*0b00*/  @P0 BRA `(.L_x_106) ;  /* 0xfffffffc000c0947 */ /* 0x000fea000383ffff */
[----:B------:R-:W-:Y:S05]  /*0b10*/  BSYNC.RECONVERGENT B2 ;  /* 0x0000000000027941 */ /* 0x000fea0003800200 */
.L_x_105:
[----:B------:R-:W-:Y:S05]  /*0b20*/  BSYNC.RECONVERGENT B1 ;  /* 0x0000000000017941 */ /* 0x000fea0003800200 */
.L_x_104:
[----:B------:R-:W0:Y:S01]  /*0b30*/  LDC R9, c[0x0][0x3a4] ;  /* 0x0000e900ff097b82 */ /* 0x000e220000000800 */
[----:B------:R-:W-:-:S07]  /*0b40*/  IADD3 R8, PT, PT, R8, R11, RZ ;  /* 0x0000000b08087210 */ /* 0x000fce0007ffe0ff */
[----:B------:R-:W2:Y:S08]  /*0b50*/  LDC.64 R12, c[0x0][0x390] ;  /* 0x0000e400ff0c7b82 */ /* 0x000eb00000000a00 */
[----:B------:R-:W3:Y:S01]  /*0b60*/  LDC.64 R14, c[0x0][0x388] ;  /* 0x0000e200ff0e7b82 */ /* 0x000ee20000000a00 */
[CC--:B0----5:R-:W-:Y:S02]  /*0b70*/  IMAD R24, R8.reuse, R9.reuse, R5 ;  /* 0x0000000908187224 */ /* 0x0e1fe400078e0205 */
[----:B------:R-:W-:-:S02]  /*0b80*/  IMAD R26, R8, R9, R4 ;  /* 0x00000009081a7224 */ /* 0x000fc400078e0204 */
[-CC-:B------:R-:W-:Y:S02]  /*0b90*/  IMAD R19, R24, R6.reuse, R7.reuse ;  /* 0x0000000618137224 */ /* 0x180fe400078e0207 */
[----:B------:R-:W-:Y:S02]  /*0ba0*/  IMAD R21, R26, R6, R7 ;  /* 0x000000061a157224 */ /* 0x000fe400078e0207 */
[----:B--2---:R-:W-:-:S04]  /*0bb0*/  IMAD.WIDE R22, R19, 0x4, R12 ;  /* 0x0000000413167825 */ /* 0x004fc800078e020c */
[----:B------:R-:W-:Y:S02]  /*0bc0*/  IMAD.WIDE R4, R21, 0x4, R12 ;  /* 0x0000000415047825 */ /* 0x000fe400078e020c */
[----:B------:R-:W2:Y:S02]  /*0bd0*/  LDG.E R22, desc[UR8][R22.64] ;  /* 0x0000000816167981 */ /* 0x000ea4000c1e1900 */
[--C-:B---3--:R-:W-:Y:S02]  /*0be0*/  IMAD.WIDE R18, R19, 0x4, R14.reuse ;  /* 0x0000000413127825 */ /* 0x108fe400078e020e */
[----:B------:R-:W2:Y:S02]  /*0bf0*/  LDG.E R5, desc[UR8][R4.64] ;  /* 0x0000000804057981 */ /* 0x000ea4000c1e1900 */
[----:B------:R-:W-:Y:S02]  /*0c00*/  IMAD.WIDE R20, R21, 0x4, R14 ;  /* 0x0000000415147825 */ /* 0x000fe400078e020e */
[----:B------:R-:W3:Y:S04]  /*0c10*/  LDG.E R18, desc[UR8][R18.64] ;  /* 0x0000000812127981 */ /* 0x000ee8000c1e1900 */
[----:B------:R-:W3:Y:S01]  /*0c20*/  LDG.E R21, desc[UR8][R20.64] ;  /* 0x0000000814157981 */ /* 0x000ee2000c1e1900 */
[----:B------:R-:W-:-:S04]  /*0c30*/  LOP3.LUT R10, R10, 0x3, RZ, 0xc0, !PT ;  /* 0x000000030a0a7812 */ /* 0x000fc800078ec0ff */
[----:B------:R-:W-:Y:S01]  /*0c40*/  ISETP.NE.AND P0, PT, R10, 0x1, PT ;  /* 0x000000010a00780c */ /* 0x000fe20003f05270 */
[----:B--2---:R-:W-:-:S04]  /*0c50*/  FMUL R11, R22, R5 ;  /* 0x00000005160b7220 */ /* 0x004fc80000400000 */
[----:B---3--:R-:W-:-:S04]  /*0c60*/  FFMA R11, R18, R21, R11 ;  /* 0x00000015120b7223 */ /* 0x008fc8000000000b */
[----:B------:R-:W-:-:S05]  /*0c70*/  FADD R11, R11, R30 ;  /* 0x0000001e0b0b7221 */ /* 0x000fca0000000000 */
[----:B------:R0:W-:Y:S01]  /*0c80*/  STG.E desc[UR8][R16.64], R11 ;  /* 0x0000000b10007986 */ /* 0x0001e2000c101908 */
[----:B------:R-:W-:Y:S05]  /*0c90*/  @!P0 BRA `(.L_x_103) ;  /* 0x0000000000808947 */ /* 0x000fea0003800000 */
[-C--:B------:R-:W-:Y:S02]  /*0ca0*/  IADD3 R8, PT, PT, R24, R9.reuse, RZ ;  /* 0x0000000918087210 */ /* 0x080fe40007ffe0ff */
[----:B------:R-:W-:-:S03]  /*0cb0*/  IADD3 R10, PT, PT, R26, R9, RZ ;  /* 0x000000091a0a7210 */ /* 0x000fc60007ffe0ff */
[-CC-:B------:R-:W-:Y:S02]  /*0cc0*/  IMAD R5, R8, R6.reuse, R7.reuse ;  /* 0x0000000608057224 */ /* 0x180fe400078e0207 */
[----:B------:R-:W-:Y:S02]  /*0cd0*/  IMAD R19, R10, R6, R7 ;  /* 0x000000060a137224 */ /* 0x000fe400078e0207 */
[----:B------:R-:W-:-:S04]  /*0ce0*/  IMAD.WIDE R20, R5, 0x4, R12 ;  /* 0x0000000405147825 */ /* 0x000fc800078e020c */
[----:B------:R-:W-:Y:S02]  /*0cf0*/  IMAD.WIDE R22, R19, 0x4, R12 ;  /* 0x0000000413167825 */ /* 0x000fe400078e020c */
[----:B------:R-:W2:Y:S02]  /*0d00*/  LDG.E R20, desc[UR8][R20.64] ;  /* 0x0000000814147981 */ /* 0x000ea4000c1e1900 */
[--C-:B------:R-:W-:Y:S02]  /*0d10*/  IMAD.WIDE R4, R5, 0x4, R14.reuse ;  /* 0x0000000405047825 */ /* 0x100fe400078e020e */
[----:B------:R-:W2:Y:S02]  /*0d20*/  LDG.E R23, desc[UR8][R22.64] ;  /* 0x0000000816177981 */ /* 0x000ea4000c1e1900 */
[----:B------:R-:W-:Y:S02]  /*0d30*/  IMAD.WIDE R18, R19, 0x4, R14 ;  /* 0x0000000413127825 */ /* 0x000fe400078e020e */
[----:B------:R-:W3:Y:S04]  /*0d40*/  LDG.E R4, desc[UR8][R4.64] ;  /* 0x0000000804047981 */ /* 0x000ee8000c1e1900 */
[----:B------:R-:W3:Y:S01]  /*0d50*/  LDG.E R19, desc[UR8][R18.64] ;  /* 0x0000000812137981 */ /* 0x000ee2000c1e1900 */
[----:B------:R-:W-:-:S02]  /*0d60*/  IADD3 R24, PT, PT, R8, R9, RZ ;  /* 0x0000000908187210 */ /* 0x000fc40007ffe0ff */
[----:B------:R-:W-:-:S03]  /*0d70*/  IADD3 R10, PT, PT, R10, R9, RZ ;  /* 0x000000090a0a7210 */ /* 0x000fc60007ffe0ff */
[----:B------:R-:W-:Y:S02]  /*0d80*/  IMAD R9, R24, R6, R7 ;  /* 0x0000000618097224 */ /* 0x000fe400078e0207 */
[----:B--2---:R-:W-:-:S04]  /*0d90*/  FMUL R25, R20, R23 ;  /* 0x0000001714197220 */ /* 0x004fc80000400000 */
[----:B---3--:R-:W-:Y:S01]  /*0da0*/  FFMA R8, R4, R19, R25 ;  /* 0x0000001304087223 */ /* 0x008fe20000000019 */
[----:B------:R-:W-:Y:S02]  /*0db0*/  IMAD R25, R10, R6, R7 ;  /* 0x000000060a197224 */ /* 0x000fe400078e0207 */
[----:B------:R-:W-:-:S04]  /*0dc0*/  IMAD.WIDE R6, R9, 0x4, R12 ;  /* 0x0000000409067825 */ /* 0x000fc800078e020c */
[----:B0-----:R-:W-:Y:S01]  /*0dd0*/  FADD R11, R11, R8 ;  /* 0x000000080b0b7221 */ /* 0x001fe20000000000 */
[----:B------:R-:W-:-:S04]  /*0de0*/  IMAD.WIDE R12, R25, 0x4, R12 ;  /* 0x00000004190c7825 */ /* 0x000fc800078e020c */
[----:B------:R2:W-:Y:S01]  /*0df0*/  STG.E desc[UR8][R16.64], R11 ;  /* 0x0000000b10007986 */ /* 0x0005e2000c101908 */
[----:B------:R-:W-:-:S03]  /*0e00*/  IMAD.WIDE R4, R9, 0x4, R14 ;  /* 0x0000000409047825 */ /* 0x000fc600078e020e */
[----:B------:R-:W3:Y:S01]  /*0e10*/  LDG.E R6, desc[UR8][R6.64] ;  /* 0x0000000806067981 */ /* 0x000ee2000c1e1900 */
[----:B------:R-:W-:-:S03]  /*0e20*/  IMAD.WIDE R14, R25, 0x4, R14 ;  /* 0x00000004190e7825 */ /* 0x000fc600078e020e */
[----:B------:R-:W3:Y:S04]  /*0e30*/  LDG.E R13, desc[UR8][R12.64] ;  /* 0x000000080c0d7981 */ /* 0x000ee8000c1e1900 */
[----:B------:R-:W4:Y:S04]  /*0e40*/  LDG.E R4, desc[UR8][R4.64] ;  /* 0x0000000804047981 */ /* 0x000f28000c1e1900 */
[----:B------:R-:W4:Y:S01]  /*0e50*/  LDG.E R15, desc[UR8][R14.64] ;  /* 0x000000080e0f7981 */ /* 0x000f22000c1e1900 */
[----:B---3--:R-:W-:-:S04]  /*0e60*/  FMUL R9, R6, R13 ;  /* 0x0000000d06097220 */ /* 0x008fc80000400000 */
[----:B----4-:R-:W-:-:S04]  /*0e70*/  FFMA R8, R4, R15, R9 ;  /* 0x0000000f04087223 */ /* 0x010fc80000000009 */
[----:B------:R-:W-:-:S05]  /*0e80*/  FADD R9, R11, R8 ;  /* 0x000000080b097221 */ /* 0x000fca0000000000 */
[----:B------:R2:W-:Y:S02]  /*0e90*/  STG.E desc[UR8][R16.64], R9 ;  /* 0x0000000910007986 */ /* 0x0005e4000c101908 */
.L_x_103:
[----:B------:R-:W-:Y:S05]  /*0ea0*/  BSYNC.RECONVERGENT B0 ;  /* 0x0000000000007941 */ /* 0x000fea0003800200 */
.L_x_102:
[----:B------:R-:W3:Y:S01]  /*0eb0*/  LDCU UR5, c[0x0][0x3b4] ;  /* 0x00007680ff0577ac */ /* 0x000ee20008000800 */
[----:B------:R-:W-:-:S04]  /*0ec0*/  IADD3 R2, PT, PT, R3, R2, RZ ;  /* 0x0000000203027210 */ /* 0x000fc80007ffe0ff */
[----:B---3--:R-:W-:-:S13]  /*0ed0*/  ISETP.GE.AND P0, PT, R2, UR5, PT ;  /* 0x0000000502007c0c */ /* 0x008fda000bf06270 */
[----:B------:R-:W-:Y:S05]  /*0ee0*/  @!P0 BRA `(.L_x_107) ;  /* 0xfffffff000808947 */ /* 0x000fea000383ffff */
[----:B------:R-:W-:Y:S05]  /*0ef0*/  EXIT ;  /* 0x000000000000794d */ /* 0x000fea0003800000 */
.L_x_108:
        /* <DEDUP_REMOVED lines=16> */
.L_x_1047:


//--------------------- .text._Z38gpuKernelRadialSphericalHarmonicsPowerIdEvPT_S1_S1_Piiiiiii --------------------------
	.section	.text._Z38gpuKernelRadialSphericalHarmonicsPowerIdEvPT_S1_S1_Piiiiiii,"ax",@progbits
	.align	128
        .global         _Z38gpuKernelRadialSphericalHarmonicsPowerIdEvPT_S1_S1_Piiiiiii
        .type           _Z38gpuKernelRadialSphericalHarmonicsPowerIdEvPT_S1_S1_Piiiiiii,@function
        .size           _Z38gpuKernelRadialSphericalHarmonicsPowerIdEvPT_S1_S1_Piiiiiii,(.L_x_1048 - _Z38gpuKernelRadialSphericalHarmonicsPowerIdEvPT_S1_S1_Piiiiiii)
        .other          _Z38gpuKernelRadialSphericalHarmonicsPowerIdEvPT_S1_S1_Piiiiiii,@"STO_CUDA_ENTRY STV_DEFAULT"
_Z38gpuKernelRadialSphericalHarmonicsPowerIdEvPT_S1_S1_Piiiiiii:
.text._Z38gpuKernelRadialSphericalHarmonicsPowerIdEvPT_S1_S1_Piiiiiii:
        /* <DEDUP_REMOVED lines=10> */
[----:B------:R-:W0:Y:S01]  /*00a0*/  LDCU UR5, c[0x0][0x3a4] ;  /* 0x00007480ff0577ac */ /* 0x000e220008000800 */
[----:B------:R-:W2:Y:S01]  /*00b0*/  LDCU.64 UR6, c[0x0][0x358] ;  /* 0x00006b00ff0677ac */ /* 0x000ea20008000a00 */
[----:B-1----:R-:W-:Y:S02]  /*00c0*/  IMAD R3, R3, UR4, RZ ;  /* 0x0000000403037c24 */ /* 0x002fe4000f8e02ff */
[----:B0-2---:R-:W-:-:S07]  /*00d0*/  IMAD R2, R2, UR5, RZ ;  /* 0x0000000502027c24 */ /* 0x005fce000f8e02ff */
.L_x_115:
[----:B0-----:R-:W0:Y:S01]  /*00e0*/  LDC R7, c[0x0][0x3b0] ;  /* 0x0000ec00ff077b82 */ /* 0x001e220000000800 */
[----:B-1----:R-:W-:Y:S01]  /*00f0*/  IABS R8, R0 ;  /* 0x0000000000087213 */ /* 0x002fe20000000000 */
[----:B------:R-:W1:Y:S06]  /*0100*/  LDCU UR4, c[0x0][0x3a0] ;  /* 0x00007400ff0477ac */ /* 0x000e6c0008000800 */
[----:B------:R-:W2:Y:S08]  /*0110*/  LDC R35, c[0x0][0x3ac] ;  /* 0x0000eb00ff237b82 */ /* 0x000eb00000000800 */
[----:B------:R-:W3:Y:S01]  /*0120*/  LDC R13, c[0x0][0x3a8] ;  /* 0x0000ea00ff0d7b82 */ /* 0x000ee20000000800 */
[----:B0-----:R-:W-:-:S04]  /*0130*/  IABS R10, R7 ;  /* 0x00000007000a7213 */ /* 0x001fc80000000000 */
[----:B------:R-:W0:Y:S08]  /*0140*/  I2F.RP R6, R10 ;  /* 0x0000000a00067306 */ /* 0x000e300000209400 */
[----:B0-----:R-:W0:Y:S02]  /*0150*/  MUFU.RCP R6, R6 ;  /* 0x0000000600067308 */ /* 0x001e240000001000 */
[----:B0----5:R-:W-:-:S06]  /*0160*/  IADD3 R4, PT, PT, R6, 0xffffffe, RZ ;  /* 0x0ffffffe06047810 */ /* 0x021fcc0007ffe0ff */
[----:B------:R0:W4:Y:S02]  /*0170*/  F2I.FTZ.U32.TRUNC.NTZ R5, R4 ;  /* 0x0000000400057305 */ /* 0x000124000021f000 */
[----:B0-----:R-:W-:Y:S01]  /*0180*/  HFMA2 R4, -RZ, RZ, 0, 0 ;  /* 0x00000000ff047431 */ /* 0x001fe200000001ff */
[----:B----4-:R-:W-:-:S05]  /*0190*/  IADD3 R9, PT, PT, RZ, -R5, RZ ;  /* 0x80000005ff097210 */ /* 0x010fca0007ffe0ff */
[----:B------:R-:W-:-:S04]  /*01a0*/  IMAD R9, R9, R10, RZ ;  /* 0x0000000a09097224 */ /* 0x000fc800078e02ff */
[----:B------:R-:W-:Y:S01]  /*01b0*/  IMAD.HI.U32 R5, R5, R9, R4 ;  /* 0x0000000905057227 */ /* 0x000fe200078e0004 */
[----:B------:R-:W-:Y:S02]  /*01c0*/  MOV R9, R8 ;  /* 0x0000000800097202 */ /* 0x000fe40000000f00 */
[----:B--2---:R-:W-:Y:S02]  /*01d0*/  IABS R17, R35 ;  /* 0x0000002300117213 */ /* 0x004fe40000000000 */
[----:B------:R-:W-:Y:S01]  /*01e0*/  LOP3.LUT R4, R0, R7, RZ, 0x3c, !PT ;  /* 0x0000000700047212 */ /* 0x000fe200078e3cff */
[----:B------:R-:W-:Y:S01]  /*01f0*/  IMAD.HI.U32 R8, R5, R9, RZ ;  /* 0x0000000905087227 */ /* 0x000fe200078e00ff */
[----:B------:R-:W0:Y:S02]  /*0200*/  I2F.RP R6, R17 ;  /* 0x0000001100067306 */ /* 0x000e240000209400 */
[----:B------:R-:W-:Y:S02]  /*0210*/  ISETP.GE.AND P1, PT, R4, RZ, PT ;  /* 0x000000ff0400720c */ /* 0x000fe40003f26270 */
[----:B------:R-:W-:-:S05]  /*0220*/  IADD3 R5, PT, PT, -R8, RZ, RZ ;  /* 0x000000ff08057210 */ /* 0x000fca0007ffe1ff */
[----:B------:R-:W-:-:S05]  /*0230*/  IMAD R5, R10, R5, R9 ;  /* 0x000000050a057224 */ /* 0x000fca00078e0209 */
[----:B------:R-:W-:Y:S01]  /*0240*/  ISETP.GT.U32.AND P2, PT, R10, R5, PT ;  /* 0x000000050a00720c */ /* 0x000fe20003f44070 */
[----:B0-----:R-:W0:-:S12]  /*0250*/  MUFU.RCP R6, R6 ;  /* 0x0000000600067308 */ /* 0x001e180000001000 */
[-C--:B------:R-:W-:Y:S02]  /*0260*/  @!P2 IADD3 R5, PT, PT, R5, -R10.reuse, RZ ;  /* 0x8000000a0505a210 */ /* 0x080fe40007ffe0ff */
[----:B------:R-:W-:Y:S02]  /*0270*/  @!P2 IADD3 R8, PT, PT, R8, 0x1, RZ ;  /* 0x000000010808a810 */ /* 0x000fe40007ffe0ff */
[----:B------:R-:W-:Y:S02]  /*0280*/  ISETP.GE.U32.AND P0, PT, R5, R10, PT ;  /* 0x0000000a0500720c */ /* 0x000fe40003f06070 */
[----:B------:R-:W2:Y:S01]  /*0290*/  LDC.64 R10, c[0x0][0x398] ;  /* 0x0000e600ff0a7b82 */ /* 0x000ea20000000a00 */
[----:B------:R-:W-:Y:S02]  /*02a0*/  ISETP.NE.AND P2, PT, R7, RZ, PT ;  /* 0x000000ff0700720c */ /* 0x000fe40003f45270 */
[----:B0-----:R-:W-:-:S04]  /*02b0*/  IADD3 R14, PT, PT, R6, 0xffffffe, RZ ;  /* 0x0ffffffe060e7810 */ /* 0x001fc80007ffe0ff */
[----:B------:R0:W4:Y:S04]  /*02c0*/  F2I.FTZ.U32.TRUNC.NTZ R15, R14 ;  /* 0x0000000e000f7305 */ /* 0x000128000021f000 */
[----:B------:R-:W-:-:S04]  /*02d0*/  @P0 IADD3 R8, PT, PT, R8, 0x1, RZ ;  /* 0x0000000108080810 */ /* 0x000fc80007ffe0ff */
[----:B------:R-:W-:Y:S02]  /*02e0*/  @!P1 IADD3 R8, PT, PT, -R8, RZ, RZ ;  /* 0x000000ff08089210 */ /* 0x000fe40007ffe1ff */
[----:B------:R-:W-:Y:S01]  /*02f0*/  @!P2 LOP3.LUT R8, RZ, R7, RZ, 0x33, !PT ;  /* 0x00000007ff08a212 */ /* 0x000fe200078e33ff */
[----:B0-----:R-:W-:-:S03]  /*0300*/  HFMA2 R14, -RZ, RZ, 0, 0 ;  /* 0x00000000ff0e7431 */ /* 0x001fc600000001ff */
[C---:B------:R-:W-:Y:S01]  /*0310*/  IADD3 R9, PT, PT, -R8.reuse, RZ, RZ ;  /* 0x000000ff08097210 */ /* 0x040fe20007ffe1ff */
[----:B--2---:R-:W-:Y:S01]  /*0320*/  IMAD.WIDE R10, R8, 0x4, R10 ;  /* 0x00000004080a7825 */ /* 0x004fe200078e020a */
[----:B----4-:R-:W-:-:S04]  /*0330*/  IADD3 R16, PT, PT, RZ, -R15, RZ ;  /* 0x8000000fff107210 */ /* 0x010fc80007ffe0ff */
[----:B------:R0:W5:Y:S01]  /*0340*/  LDG.E R4, desc[UR6][R10.64] ;  /* 0x000000060a047981 */ /* 0x000162000c1e1900 */
[----:B---3--:R-:W-:-:S05]  /*0350*/  IMAD.WIDE R12, R13, 0x4, R10 ;  /* 0x000000040d0c7825 */ /* 0x008fca00078e020a */
[----:B------:R2:W5:Y:S01]  /*0360*/  LDG.E R5, desc[UR6][R12.64] ;  /* 0x000000060c057981 */ /* 0x000562000c1e1900 */
[----:B0-----:R-:W-:Y:S02]  /*0370*/  IMAD R10, R7, R9, R0 ;  /* 0x00000009070a7224 */ /* 0x001fe400078e0200 */
[----:B------:R-:W-:-:S03]  /*0380*/  IMAD R7, R16, R17, RZ ;  /* 0x0000001110077224 */ /* 0x000fc600078e02ff */
[----:B------:R-:W-:Y:S01]  /*0390*/  IABS R6, R10 ;  /* 0x0000000a00067213 */ /* 0x000fe20000000000 */
[----:B------:R-:W-:Y:S01]  /*03a0*/  IMAD.HI.U32 R15, R15, R7, R14 ;  /* 0x000000070f0f7227 */ /* 0x000fe200078e000e */
[----:B--2---:R-:W0:Y:S05]  /*03b0*/  LDC.64 R12, c[0x0][0x380] ;  /* 0x0000e000ff0c7b82 */ /* 0x004e2a0000000a00 */
        /* <DEDUP_REMOVED lines=10> */
[----:B------:R-:W-:Y:S01]  /*0460*/  @P0 IADD3 R15, PT, PT, R15, 0x1, RZ ;  /* 0x000000010f0f0810 */ /* 0x000fe20007ffe0ff */
[----:B-1----:R-:W-:-:S05]  /*0470*/  UIADD3 UR4, UPT, UPT, UR4, 0x1, URZ ;  /* 0x0000000104047890 */ /* 0x002fca000fffe0ff */
[----:B------:R-:W-:Y:S02]  /*0480*/  @!P1 IADD3 R15, PT, PT, -R15, RZ, RZ ;  /* 0x000000ff0f0f9210 */ /* 0x000fe40007ffe1ff */
[----:B------:R-:W-:-:S04]  /*0490*/  @!P2 LOP3.LUT R15, RZ, R35, RZ, 0x33, !PT ;  /* 0x00000023ff0fa212 */ /* 0x000fc800078e33ff */
[----:B------:R-:W-:Y:S01]  /*04a0*/  IADD3 R6, PT, PT, -R15, RZ, RZ ;  /* 0x000000ff0f067210 */ /* 0x000fe20007ffe1ff */
[----:B------:R-:W-:-:S04]  /*04b0*/  IMAD R8, R8, UR4, R15 ;  /* 0x0000000408087c24 */ /* 0x000fc8000f8e020f */
[----:B------:R-:W-:-:S04]  /*04c0*/  IMAD R6, R35, R6, R10 ;  /* 0x0000000623067224 */ /* 0x000fc800078e020a */
[----:B------:R-:W-:-:S04]  /*04d0*/  IMAD R7, R8, R35, R6 ;  /* 0x0000002308077224 */ /* 0x000fc800078e0206 */
[----:B0-----:R-:W-:-:S05]  /*04e0*/  IMAD.WIDE R12, R7, 0x8, R12 ;  /* 0x00000008070c7825 */ /* 0x001fca00078e020c */
[----:B------:R0:W-:Y:S01]  /*04f0*/  STG.E.64 desc[UR6][R12.64], RZ ;  /* 0x000000ff0c007986 */ /* 0x0001e2000c101b06 */
[----:B------:R-:W-:Y:S01]  /*0500*/  ISETP.GE.AND P0, PT, R15, RZ, PT ;  /* 0x000000ff0f00720c */ /* 0x000fe20003f06270 */
[----:B------:R-:W-:-:S12]  /*0510*/  BSSY.RECONVERGENT B0, `(.L_x_109) ;  /* 0x000009b000007945 */ /* 0x000fd80003800200 */
[----:B0-----:R-:W-:Y:S05]  /*0520*/  @!P0 BRA `(.L_x_110) ;  /* 0x0000000800648947 */ /* 0x001fea0003800000 */
[----:B------:R-:W-:Y:S01]  /*0530*/  SHF.L.U32 R7, R15, 0x1, RZ ;  /* 0x000000010f077819 */ /* 0x000fe200000006ff */
[----:B------:R-:W-:Y:S01]  /*0540*/  BSSY.RECONVERGENT B1, `(.L_x_111) ;  /* 0x000005f000017945 */ /* 0x000fe20003800200 */
[----:B------:R-:W-:Y:S02]  /*0550*/  MOV R16, RZ ;  /* 0x000000ff00107202 */ /* 0x000fe40000000f00 */
[----:B------:R-:W-:Y:S02]  /*0560*/  CS2R R26, SRZ ;  /* 0x00000000001a7805 */ /* 0x000fe4000001ff00 */
[----:B------:R-:W-:Y:S02]  /*0570*/  ISETP.GE.AND P0, PT, R7, 0x3, PT ;  /* 0x000000030700780c */ /* 0x000fe40003f06270 */
[----:B------:R-:W-:Y:S01]  /*0580*/  VIMNMX R9, PT, PT, RZ, R7, !PT ;  /* 0x00000007ff097248 */ /* 0x000fe20007fe0100 */
[----:B------:R-:W-:-:S03]  /*0590*/  IMAD R7, R15, R15, RZ ;  /* 0x0000000f0f077224 */ /* 0x000fc600078e02ff */
[----:B------:R-:W-:-:S07]  /*05a0*/  LOP3.LUT R9, R9, 0x1, RZ, 0xfc, !PT ;  /* 0x0000000109097812 */ /* 0x000fce00078efcff */
[----:B------:R-:W-:Y:S05]  /*05b0*/  @!P0 BRA `(.L_x_112) ;  /* 0x00000004005c8947 */ /* 0x000fea0003800000 */
[----:B------:R-:W0:Y:S01]  /*05c0*/  LDC R33, c[0x0][0x3a4] ;  /* 0x0000e900ff217b82 */ /* 0x000e220000000800 */
[C---:B------:R-:W-:Y:S01]  /*05d0*/  IADD3 R10, PT, PT, R7.reuse, 0x2, RZ ;  /* 0x00000002070a7810 */ /* 0x040fe20007ffe0ff */
[----:B------:R-:W-:Y:S01]  /*05e0*/  BSSY.RECONVERGENT B2, `(.L_x_113) ;  /* 0x0000053000027945 */ /* 0x000fe20003800200 */
[----:B------:R-:W-:Y:S02]  /*05f0*/  IADD3 R14, PT, PT, R7, 0x3, RZ ;  /* 0x00000003070e7810 */ /* 0x000fe40007ffe0ff */
[----:B------:R-:W-:Y:S02]  /*0600*/  CS2R R26, SRZ ;  /* 0x00000000001a7805 */ /* 0x000fe4000001ff00 */
[----:B------:R-:W-:-:S04]  /*0610*/  LOP3.LUT R8, R9, 0x7ffffffc, RZ, 0xc0, !PT ;  /* 0x7ffffffc09087812 */ /* 0x000fc800078ec0ff */
[----:B------:R-:W-:Y:S01]  /*0620*/  IADD3 R8, PT, PT, -R8, RZ, RZ ;  /* 0x000000ff08087210 */ /* 0x000fe20007ffe1ff */
[CCC-:B0----5:R-:W-:Y:S02]  /*0630*/  IMAD R11, R10.reuse, R33.reuse, R4.reuse ;  /* 0x000000210a0b7224 */ /* 0x1e1fe400078e0204 */
[-C--:B------:R-:W-:Y:S02]  /*0640*/  IMAD R28, R10, R33.reuse, R5 ;  /* 0x000000210a1c7224 */ /* 0x080fe400078e0205 */
[CC--:B------:R-:W-:Y:S02]  /*0650*/  IMAD R10, R7.reuse, R33.reuse, R33 ;  /* 0x00000021070a7224 */ /* 0x0c0fe400078e0221 */
[CCC-:B------:R-:W-:Y:S02]  /*0660*/  IMAD R15, R14.reuse, R33.reuse, R4.reuse ;  /* 0x000000210e0f7224 */ /* 0x1c0fe400078e0204 */
[-CC-:B------:R-:W-:Y:S01]  /*0670*/  IMAD R29, R14, R33.reuse, R5.reuse ;  /* 0x000000210e1d7224 */ /* 0x180fe200078e0205 */
[-C--:B------:R-:W-:Y:S01]  /*0680*/  IADD3 R37, PT, PT, R4, R10.reuse, RZ ;  /* 0x0000000a04257210 */ /* 0x080fe20007ffe0ff */
[-C--:B------:R-:W-:Y:S01]  /*0690*/  IMAD R31, R7, R33.reuse, R4 ;  /* 0x00000021071f7224 */ /* 0x080fe200078e0204 */
        /* <DEDUP_REMOVED lines=10> */
.L_x_114:
[----:B0-----:R-:W0:Y:S08]  /*0740*/  LDC.64 R14, c[0x0][0x390] ;  /* 0x0000e400ff0e7b82 */ /* 0x001e300000000a00 */
[----:B------:R-:W1:Y:S01]  /*0750*/  LDC.64 R16, c[0x0][0x388] ;  /* 0x0000e200ff107b82 */ /* 0x000e620000000a00 */
[----:B0-----:R-:W-:-:S04]  /*0760*/  IMAD.WIDE R20, R33, 0x8, R14 ;  /* 0x0000000821147825 */ /* 0x001fc800078e020e */
[----:B------:R-:W-:Y:S02]  /*0770*/  IMAD.WIDE R18, R31, 0x8, R14 ;  /* 0x000000081f127825 */ /* 0x000fe400078e020e */
[----:B------:R-:W2:Y:S02]  /*0780*/  LDG.E.64 R20, desc[UR6][R20.64] ;  /* 0x0000000614147981 */ /* 0x000ea4000c1e1b00 */
[--C-:B-1----:R-:W-:Y:S02]  /*0790*/  IMAD.WIDE R24, R33, 0x8, R16.reuse ;  /* 0x0000000821187825 */ /* 0x102fe400078e0210 */
[----:B------:R-:W2:Y:S02]  /*07a0*/  LDG.E.64 R18, desc[UR6][R18.64] ;  /* 0x0000000612127981 */ /* 0x000ea4000c1e1b00 */
[----:B------:R-:W-:Y:S02]  /*07b0*/  IMAD.WIDE R22, R31, 0x8, R16 ;  /* 0x000000081f167825 */ /* 0x000fe400078e0210 */
[----:B------:R-:W3:Y:S04]  /*07c0*/  LDG.E.64 R24, desc[UR6][R24.64] ;  /* 0x0000000618187981 */ /* 0x000ee8000c1e1b00 */
[----:B------:R-:W3:Y:S01]  /*07d0*/  LDG.E.64 R22, desc[UR6][R22.64] ;  /* 0x0000000616167981 */ /* 0x000ee2000c1e1b00 */
[----:B--2---:R-:W-:Y:S01]  /*07e0*/  DMUL R18, R20, R18 ;  /* 0x0000001214127228 */ /* 0x004fe20000000000 */
[----:B------:R-:W-:-:S07]  /*07f0*/  IMAD.WIDE R20, R35, 0x8, R14 ;  /* 0x0000000823147825 */ /* 0x000fce00078e020e */
[----:B---3--:R-:W-:-:S08]  /*0800*/  DFMA R18, R24, R22, R18 ;  /* 0x000000161812722b */ /* 0x008fd00000000012 */
[----:B------:R-:W-:Y:S01]  /*0810*/  DADD R26, R18, R26 ;  /* 0x00000000121a7229 */ /* 0x000fe2000000001a */
[----:B------:R-:W-:-:S06]  /*0820*/  IMAD.WIDE R18, R37, 0x8, R14 ;  /* 0x0000000825127825 */ /* 0x000fcc00078e020e */
[----:B------:R0:W-:Y:S01]  /*0830*/  STG.E.64 desc[UR6][R12.64], R26 ;  /* 0x0000001a0c007986 */ /* 0x0001e2000c101b06 */
[----:B------:R-:W-:-:S03]  /*0840*/  IMAD.WIDE R24, R35, 0x8, R16 ;  /* 0x0000000823187825 */ /* 0x000fc600078e0210 */
[----:B------:R-:W2:Y:S01]  /*0850*/  LDG.E.64 R20, desc[UR6][R20.64] ;  /* 0x0000000614147981 */ /* 0x000ea2000c1e1b00 */
[----:B------:R-:W-:-:S03]  /*0860*/  IMAD.WIDE R22, R37, 0x8, R16 ;  /* 0x0000000825167825 */ /* 0x000fc600078e0210 */
[----:B------:R-:W2:Y:S04]  /*0870*/  LDG.E.64 R18, desc[UR6][R18.64] ;  /* 0x0000000612127981 */ /* 0x000ea8000c1e1b00 */
[----:B------:R-:W3:Y:S04]  /*0880*/  LDG.E.64 R24, desc[UR6][R24.64] ;  /* 0x0000000618187981 */ /* 0x000ee8000c1e1b00 */
[----:B------:R-:W3:Y:S01]  /*0890*/  LDG.E.64 R22, desc[UR6][R22.64] ;  /* 0x0000000616167981 */ /* 0x000ee2000c1e1b00 */
[----:B--2---:R-:W-:Y:S01]  /*08a0*/  DMUL R18, R20, R18 ;  /* 0x0000001214127228 */ /* 0x004fe20000000000 */
[----:B------:R-:W-:-:S07]  /*08b0*/  IMAD.WIDE R20, R10, 0x8, R14 ;  /* 0x000000080a147825 */ /* 0x000fce00078e020e */
[----:B---3--:R-:W-:Y:S01]  /*08c0*/  DFMA R18, R24, R22, R18 ;  /* 0x000000161812722b */ /* 0x008fe20000000012 */
[----:B------:R-:W-:-:S07]  /*08d0*/  IMAD.WIDE R22, R28, 0x8, R14 ;  /* 0x000000081c167825 */ /* 0x000fce00078e020e */
[----:B------:R-:W-:Y:S01]  /*08e0*/  DADD R18, R26, R18 ;  /* 0x000000001a127229 */ /* 0x000fe20000000012 */
[----:B------:R-:W-:-:S06]  /*08f0*/  IMAD.WIDE R24, R10, 0x8, R16 ;  /* 0x000000080a187825 */ /* 0x000fcc00078e0210 */
[----:B------:R1:W-:Y:S01]  /*0900*/  STG.E.64 desc[UR6][R12.64], R18 ;  /* 0x000000120c007986 */ /* 0x0003e2000c101b06 */
[----:B0-----:R-:W-:-:S03]  /*0910*/  IMAD.WIDE R26, R28, 0x8, R16 ;  /* 0x000000081c1a7825 */ /* 0x001fc600078e0210 */
[----:B------:R-:W2:Y:S04]  /*0920*/  LDG.E.64 R22, desc[UR6][R22.64] ;  /* 0x0000000616167981 */ /* 0x000ea8000c1e1b00 */
[----:B------:R-:W2:Y:S04]  /*0930*/  LDG.E.64 R20, desc[UR6][R20.64] ;  /* 0x0000000614147981 */ /* 0x000ea8000c1e1b00 */
[----:B------:R-:W3:Y:S04]  /*0940*/  LDG.E.64 R26, desc[UR6][R26.64] ;  /* 0x000000061a1a7981 */ /* 0x000ee8000c1e1b00 */
[----:B------:R-:W3:Y:S01]  /*0950*/  LDG.E.64 R24, desc[UR6][R24.64] ;  /* 0x0000000618187981 */ /* 0x000ee2000c1e1b00 */
[----:B--2---:R-:W-:-:S08]  /*0960*/  DMUL R20, R22, R20 ;  /* 0x0000001416147228 */ /* 0x004fd00000000000 */
[----:B---3--:R-:W-:-:S08]  /*0970*/  DFMA R20, R26, R24, R20 ;  /* 0x000000181a14722b */ /* 0x008fd00000000014 */
[----:B------:R-:W-:Y:S01]  /*0980*/  DADD R22, R18, R20 ;  /* 0x0000000012167229 */ /* 0x000fe20000000014 */
[----:B------:R-:W-:-:S04]  /*0990*/  IMAD.WIDE R20, R29, 0x8, R14 ;  /* 0x000000081d147825 */ /* 0x000fc800078e020e */
[----:B------:R-:W-:Y:S02]  /*09a0*/  IMAD.WIDE R14, R11, 0x8, R14 ;  /* 0x000000080b0e7825 */ /* 0x000fe400078e020e */
[----:B------:R0:W-:Y:S02]  /*09b0*/  STG.E.64 desc[UR6][R12.64], R22 ;  /* 0x000000160c007986 */ /* 0x0001e4000c101b06 */
[--C-:B-1----:R-:W-:Y:S02]  /*09c0*/  IMAD.WIDE R18, R29, 0x8, R16.reuse ;  /* 0x000000081d127825 */ /* 0x102fe400078e0210 */
[----:B------:R-:W2:Y:S04]  /*09d0*/  LDG.E.64 R20, desc[UR6][R20.64] ;  /* 0x0000000614147981 */ /* 0x000ea8000c1e1b00 */
[----:B------:R-:W2:Y:S01]  /*09e0*/  LDG.E.64 R14, desc[UR6][R14.64] ;  /* 0x000000060e0e7981 */ /* 0x000ea2000c1e1b00 */
[----:B------:R-:W-:-:S03]  /*09f0*/  IMAD.WIDE R16, R11, 0x8, R16 ;  /* 0x000000080b107825 */ /* 0x000fc600078e0210 */
[----:B------:R-:W3:Y:S04]  /*0a00*/  LDG.E.64 R18, desc[UR6][R18.64] ;  /* 0x0000000612127981 */ /* 0x000ee8000c1e1b00 */
[----:B------:R-:W3:Y:S01]  /*0a10*/  LDG.E.64 R16, desc[UR6][R16.64] ;  /* 0x0000000610107981 */ /* 0x000ee2000c1e1b00 */
[----:B------:R-:W-:Y:S02]  /*0a20*/  IADD3 R8, PT, PT, R8, 0x4, RZ ;  /* 0x0000000408087810 */ /* 0x000fe40007ffe0ff */
[----:B------:R-:W-:Y:S02]  /*0a30*/  LEA R37, R2, R37, 0x2 ;  /* 0x0000002502257211 */ /* 0x000fe400078e10ff */
[----:B------:R-:W-:Y:S02]  /*0a40*/  ISETP.NE.AND P0, PT, R8, RZ, PT ;  /* 0x000000ff0800720c */ /* 0x000fe40003f05270 */
[----:B------:R-:W-:-:S02]  /*0a50*/  LEA R10, R2, R10, 0x2 ;  /* 0x0000000a020a7211 */ /* 0x000fc400078e10ff */
[C---:B------:R-:W-:Y:S02]  /*0a60*/  LEA R11, R2.reuse, R11, 0x2 ;  /* 0x0000000b020b7211 */ /* 0x040fe400078e10ff */
[C---:B------:R-:W-:Y:S02]  /*0a70*/  LEA R31, R2.reuse, R31, 0x2 ;  /* 0x0000001f021f7211 */ /* 0x040fe400078e10ff */
[C---:B------:R-:W-:Y:S02]  /*0a80*/  LEA R35, R2.reuse, R35, 0x2 ;  /* 0x0000002302237211 */ /* 0x040fe400078e10ff */
[C---:B------:R-:W-:Y:S02]  /*0a90*/  LEA R28, R2.reuse, R28, 0x2 ;  /* 0x0000001c021c7211 */ /* 0x040fe400078e10ff */
[C---:B------:R-:W-:Y:S02]  /*0aa0*/  LEA R29, R2.reuse, R29, 0x2 ;  /* 0x0000001d021d7211 */ /* 0x040fe400078e10ff */
[----:B------:R-:W-:Y:S01]  /*0ab0*/  LEA R33, R2, R33, 0x2 ;  /* 0x0000002102217211 */ /* 0x000fe200078e10ff */
[----:B--2---:R-:W-:-:S08]  /*0ac0*/  DMUL R24, R20, R14 ;  /* 0x0000000e14187228 */ /* 0x004fd00000000000 */
[----:B---3--:R-:W-:-:S08]  /*0ad0*/  DFMA R24, R18, R16, R24 ;  /* 0x000000101218722b */ /* 0x008fd00000000018 */
[----:B------:R-:W-:-:S07]  /*0ae0*/  DADD R26, R22, R24 ;  /* 0x00000000161a7229 */ /* 0x000fce0000000018 */
[----:B------:R0:W-:Y:S01]  /*0af0*/  STG.E.64 desc[UR6][R12.64], R26 ;  /* 0x0000001a0c007986 */ /* 0x0001e2000c101b06 */
[----:B------:R-:W-:Y:S05]  /*0b00*/  @P0 BRA `(.L_x_114) ;  /* 0xfffffffc000c0947 */ /* 0x000fea000383ffff */
[----:B------:R-:W-:Y:S05]  /*0b10*/  BSYNC.RECONVERGENT B2 ;  /* 0x0000000000027941 */ /* 0x000fea0003800200 */
.L_x_113:
[----:B------:R-:W-:-:S07]  /*0b20*/  LOP3.LUT R16, R9, 0x7ffffffc, RZ, 0xc0, !PT ;  /* 0x7ffffffc09107812 */ /* 0x000fce00078ec0ff */
.L_x_112:
[----:B------:R-:W-:Y:S05]  /*0b30*/  BSYNC.RECONVERGENT B1 ;  /* 0x0000000000017941 */ /* 0x000fea0003800200 */
.L_x_111:
[----:B------:R-:W1:Y:S01]  /*0b40*/  LDC R8, c[0x0][0x3a4] ;  /* 0x0000e900ff087b82 */ /* 0x000e620000000800 */
[----:B------:R-:W-:-:S07]  /*0b50*/  IADD3 R21, PT, PT, R7, R16, RZ ;  /* 0x0000001007157210 */ /* 0x000fce0007ffe0ff */
[----:B------:R-:W0:Y:S08]  /*0b60*/  LDC R17, c[0x0][0x3ac] ;  /* 0x0000eb00ff117b82 */ /* 0x000e300000000800 */
[----:B------:R-:W2:Y:S08]  /*0b70*/  LDC.64 R10, c[0x0][0x390] ;  /* 0x0000e400ff0a7b82 */ /* 0x000eb00000000a00 */
[----:B------:R-:W3:Y:S01]  /*0b80*/  LDC.64 R14, c[0x0][0x388] ;  /* 0x0000e200ff0e7b82 */ /* 0x000ee20000000a00 */
[----:B-1---5:R-:W-:-:S02]  /*0b90*/  IMAD R7, R21, R8, R5 ;  /* 0x0000000815077224 */ /* 0x022fc400078e0205 */
[----:B------:R-:W-:Y:S02]  /*0ba0*/  IMAD R21, R21, R8, R4 ;  /* 0x0000000815157224 */ /* 0x000fe400078e0204 */
[-CC-:B0-----:R-:W-:Y:S02]  /*0bb0*/  IMAD R23, R7, R17.reuse, R6.reuse ;  /* 0x0000001107177224 */ /* 0x181fe400078e0206 */
[----:B------:R-:W-:Y:S02]  /*0bc0*/  IMAD R25, R21, R17, R6 ;  /* 0x0000001115197224 */ /* 0x000fe400078e0206 */
[----:B--2---:R-:W-:-:S04]  /*0bd0*/  IMAD.WIDE R4, R23, 0x8, R10 ;  /* 0x0000000817047825 */ /* 0x004fc800078e020a */
[----:B------:R-:W-:Y:S02]  /*0be0*/  IMAD.WIDE R18, R25, 0x8, R10 ;  /* 0x0000000819127825 */ /* 0x000fe400078e020a */
[----:B------:R-:W2:Y:S02]  /*0bf0*/  LDG.E.64 R4, desc[UR6][R4.64] ;  /* 0x0000000604047981 */ /* 0x000ea4000c1e1b00 */
[--C-:B---3--:R-:W-:Y:S02]  /*0c00*/  IMAD.WIDE R22, R23, 0x8, R14.reuse ;  /* 0x0000000817167825 */ /* 0x108fe400078e020e */
[----:B------:R-:W2:Y:S02]  /*0c10*/  LDG.E.64 R18, desc[UR6][R18.64] ;  /* 0x0000000612127981 */ /* 0x000ea4000c1e1b00 */
[----:B------:R-:W-:Y:S02]  /*0c20*/  IMAD.WIDE R24, R25, 0x8, R14 ;  /* 0x0000000819187825 */ /* 0x000fe400078e020e */
[----:B------:R-:W3:Y:S04]  /*0c30*/  LDG.E.64 R22, desc[UR6][R22.64] ;  /* 0x0000000616167981 */ /* 0x000ee8000c1e1b00 */
[----:B------:R-:W3:Y:S01]  /*0c40*/  LDG.E.64 R24, desc[UR6][R24.64] ;  /* 0x0000000618187981 */ /* 0x000ee2000c1e1b00 */
[----:B------:R-:W-:-:S04]  /*0c50*/  LOP3.LUT R9, R9, 0x3, RZ, 0xc0, !PT ;  /* 0x0000000309097812 */ /* 0x000fc800078ec0ff */
[----:B------:R-:W-:Y:S01]  /*0c60*/  ISETP.NE.AND P0, PT, R9, 0x1, PT ;  /* 0x000000010900780c */ /* 0x000fe20003f05270 */
[----:B--2---:R-:W-:-:S08]  /*0c70*/  DMUL R28, R4, R18 ;  /* 0x00000012041c7228 */ /* 0x004fd00000000000 */
[----:B---3--:R-:W-:-:S08]  /*0c80*/  DFMA R28, R22, R24, R28 ;  /* 0x00000018161c722b */ /* 0x008fd0000000001c */
[----:B------:R-:W-:-:S07]  /*0c90*/  DADD R26, R28, R26 ;  /* 0x000000001c1a7229 */ /* 0x000fce000000001a */
[----:B------:R0:W-:Y:S01]  /*0ca0*/  STG.E.64 desc[UR6][R12.64], R26 ;  /* 0x0000001a0c007986 */ /* 0x0001e2000c101b06 */
[----:B------:R-:W-:Y:S05]  /*0cb0*/  @!P0 BRA `(.L_x_110) ;  /* 0x0000000000808947 */ /* 0x000fea0003800000 */
[-C--:B------:R-:W-:Y:S02]  /*0cc0*/  IADD3 R7, PT, PT, R7, R8.reuse, RZ ;  /* 0x0000000807077210 */ /* 0x080fe40007ffe0ff */
[----:B------:R-:W-:-:S03]  /*0cd0*/  IADD3 R21, PT, PT, R21, R8, RZ ;  /* 0x0000000815157210 */ /* 0x000fc60007ffe0ff */
[-CC-:B------:R-:W-:Y:S02]  /*0ce0*/  IMAD R23, R7, R17.reuse, R6.reuse ;  /* 0x0000001107177224 */ /* 0x180fe400078e0206 */
[----:B------:R-:W-:Y:S02]  /*0cf0*/  IMAD R25, R21, R17, R6 ;  /* 0x0000001115197224 */ /* 0x000fe400078e0206 */
[----:B------:R-:W-:-:S04]  /*0d00*/  IMAD.WIDE R4, R23, 0x8, R10 ;  /* 0x0000000817047825 */ /* 0x000fc800078e020a */
[----:B------:R-:W-:Y:S02]  /*0d10*/  IMAD.WIDE R18, R25, 0x8, R10 ;  /* 0x0000000819127825 */ /* 0x000fe400078e020a */
[----:B------:R-:W2:Y:S02]  /*0d20*/  LDG.E.64 R4, desc[UR6][R4.64] ;  /* 0x0000000604047981 */ /* 0x000ea4000c1e1b00 */
[--C-:B------:R-:W-:Y:S02]  /*0d30*/  IMAD.WIDE R22, R23, 0x8, R14.reuse ;  /* 0x0000000817167825 */ /* 0x100fe400078e020e */
[----:B------:R-:W2:Y:S02]  /*0d40*/  LDG.E.64 R18, desc[UR6][R18.64] ;  /* 0x0000000612127981 */ /* 0x000ea4000c1e1b00 */
[----:B------:R-:W-:Y:S02]  /*0d50*/  IMAD.WIDE R24, R25, 0x8, R14 ;  /* 0x0000000819187825 */ /* 0x000fe400078e020e */
[----:B------:R-:W3:Y:S04]  /*0d60*/  LDG.E.64 R22, desc[UR6][R22.64] ;  /* 0x0000000616167981 */ /* 0x000ee8000c1e1b00 */
[----:B------:R-:W3:Y:S01]  /*0d70*/  LDG.E.64 R24, desc[UR6][R24.64] ;  /* 0x0000000618187981 */ /* 0x000ee2000c1e1b00 */
[----:B------:R-:W-:-:S02]  /*0d80*/  IADD3 R7, PT, PT, R7, R8, RZ ;  /* 0x0000000807077210 */ /* 0x000fc40007ffe0ff */
[----:B------:R-:W-:-:S03]  /*0d90*/  IADD3 R8, PT, PT, R21, R8, RZ ;  /* 0x0000000815087210 */ /* 0x000fc60007ffe0ff */
[-CC-:B------:R-:W-:Y:S02]  /*0da0*/  IMAD R9, R7, R17.reuse, R6.reuse ;  /* 0x0000001107097224 */ /* 0x180fe400078e0206 */
[----:B------:R-:W-:Y:S02]  /*0db0*/  IMAD R17, R8, R17, R6 ;  /* 0x0000001108117224 */ /* 0x000fe400078e0206 */
[----:B------:R-:W-:-:S04]  /*0dc0*/  IMAD.WIDE R6, R9, 0x8, R10 ;  /* 0x0000000809067825 */ /* 0x000fc800078e020a */
[----:B------:R-:W-:Y:S01]  /*0dd0*/  IMAD.WIDE R10, R17, 0x8, R10 ;  /* 0x00000008110a7825 */ /* 0x000fe200078e020a */
[----:B--2---:R-:W-:-:S08]  /*0de0*/  DMUL R28, R4, R18 ;  /* 0x00000012041c7228 */ /* 0x004fd00000000000 */
[----:B---3--:R-:W-:-:S08]  /*0df0*/  DFMA R28, R22, R24, R28 ;  /* 0x00000018161c722b */ /* 0x008fd0000000001c */
[----:B0-----:R-:W-:Y:S01]  /*0e00*/  DADD R26, R26, R28 ;  /* 0x000000001a1a7229 */ /* 0x001fe2000000001c */
[----:B------:R-:W-:-:S06]  /*0e10*/  IMAD.WIDE R4, R9, 0x8, R14 ;  /* 0x0000000809047825 */ /* 0x000fcc00078e020e */
[----:B------:R1:W-:Y:S01]  /*0e20*/  STG.E.64 desc[UR6][R12.64], R26 ;  /* 0x0000001a0c007986 */ /* 0x0003e2000c101b06 */
[----:B------:R-:W-:-:S03]  /*0e30*/  IMAD.WIDE R14, R17, 0x8, R14 ;  /* 0x00000008110e7825 */ /* 0x000fc600078e020e */
[----:B------:R-:W2:Y:S04]  /*0e40*/  LDG.E.64 R6, desc[UR6][R6.64] ;  /* 0x0000000606067981 */ /* 0x000ea8000c1e1b00 */
[----:B------:R-:W2:Y:S04]  /*0e50*/  LDG.E.64 R10, desc[UR6][R10.64] ;  /* 0x000000060a0a7981 */ /* 0x000ea8000c1e1b00 */
[----:B------:R-:W3:Y:S04]  /*0e60*/  LDG.E.64 R4, desc[UR6][R4.64] ;  /* 0x0000000604047981 */ /* 0x000ee8000c1e1b00 */
[----:B------:R-:W3:Y:S01]  /*0e70*/  LDG.E.64 R14, desc[UR6][R14.64] ;  /* 0x000000060e0e7981 */ /* 0x000ee2000c1e1b00 */
[----:B--2---:R-:W-:-:S08]  /*0e80*/  DMUL R8, R6, R10 ;  /* 0x0000000a06087228 */ /* 0x004fd00000000000 */
[----:B---3--:R-:W-:-:S08]  /*0e90*/  DFMA R8, R4, R14, R8 ;  /* 0x0000000e0408722b */ /* 0x008fd00000000008 */
[----:B------:R-:W-:-:S07]  /*0ea0*/  DADD R8, R26, R8 ;  /* 0x000000001a087229 */ /* 0x000fce0000000008 */
[----:B------:R1:W-:Y:S04]  /*0eb0*/  STG.E.64 desc[UR6][R12.64], R8 ;  /* 0x000000080c007986 */ /* 0x0003e8000c101b06 */
.L_x_110:
[----:B------:R-:W-:Y:S05]  /*0ec0*/  BSYNC.RECONVERGENT B0 ;  /* 0x0000000000007941 */ /* 0x000fea0003800200 */
.L_x_109:
[----:B------:R-:W2:Y:S01]  /*0ed0*/  LDCU UR4, c[0x0][0x3b4] ;  /* 0x00007680ff0477ac */ /* 0x000ea20008000800 */
[----:B------:R-:W-:-:S04]  /*0ee0*/  IADD3 R0, PT, PT, R3, R0, RZ ;  /* 0x0000000003007210 */ /* 0x000fc80007ffe0ff */
[----:B--2---:R-:W-:-:S13]  /*0ef0*/  ISETP.GE.AND P0, PT, R0, UR4, PT ;  /* 0x0000000400007c0c */ /* 0x004fda000bf06270 */
[----:B------:R-:W-:Y:S05]  /*0f00*/  @!P0 BRA `(.L_x_115) ;  /* 0xfffffff000748947 */ /* 0x000fea000383ffff */
[----:B------:R-:W-:Y:S05]  /*0f10*/  EXIT ;  /* 0x000000000000794d */ /* 0x000fea0003800000 */
.L_x_116:
        /* <DEDUP_REMOVED lines=14> */
.L_x_1048:


//--------------------- .text._Z36gpuKernelRadialSphericalHarmonicsSumIfEvPT_S1_S1_S1_Piiiiii --------------------------
	.section	.text._Z36gpuKernelRadialSphericalHarmonicsSumIfEvPT_S1_S1_S1_Piiiiii,"ax",@progbits
	.align	128
        .global         _Z36gpuKernelRadialSphericalHarmonicsSumIfEvPT_S1_S1_S1_Piiiiii
        .type           _Z36gpuKernelRadialSphericalHarmonicsSumIfEvPT_S1_S1_S1_Piiiiii,@function
        .size           _Z36gpuKernelRadialSphericalHarmonicsSumIfEvPT_S1_S1_S1_Piiiiii,(.L_x_1049 - _Z36gpuKernelRadialSphericalHarmonicsSumIfEvPT_S1_S1_S1_Piiiiii)
        .other          _Z36gpuKernelRadialSphericalHarmonicsSumIfEvPT_S1_S1_S1_Piiiiii,@"STO_CUDA_ENTRY STV_DEFAULT"
_Z36gpuKernelRadialSphericalHarmonicsSumIfEvPT_S1_S1_S1_Piiiiii:
.text._Z36gpuKernelRadialSphericalHarmonicsSumIfEvPT_S1_S1_S1_Piiiiii:
        /* <DEDUP_REMOVED lines=11> */
.L_x_122:
[----:B0123--:R-:W0:Y:S01]  /*00b0*/  LDC R3, c[0x0][0x3b4] ;  /* 0x0000ed00ff037b82 */ /* 0x00fe220000000800 */
[----:B------:R-:W-:Y:S01]  /*00c0*/  IABS R10, R0 ;  /* 0x00000000000a7213 */ /* 0x000fe20000000000 */
[----:B------:R-:W2:Y:S06]  /*00d0*/  LDCU.64 UR6, c[0x0][0x3a8] ;  /* 0x00007500ff0677ac */ /* 0x000eac0008000a00 */
[----:B------:R-:W3:Y:S01]  /*00e0*/  LDC R2, c[0x0][0x3b0] ;  /* 0x0000ec00ff027b82 */ /* 0x000ee20000000800 */
[----:B0-----:R-:W-:-:S04]  /*00f0*/  IABS R9, R3 ;  /* 0x0000000300097213 */ /* 0x001fc80000000000 */
[----:B------:R-:W0:Y:S01]  /*0100*/  I2F.RP R4, R9 ;  /* 0x0000000900047306 */ /* 0x000e220000209400 */
[----:B---3--:R-:W-:-:S07]  /*0110*/  IABS R12, R2 ;  /* 0x00000002000c7213 */ /* 0x008fce0000000000 */
[----:B0-----:R-:W0:Y:S02]  /*0120*/  MUFU.RCP R4, R4 ;  /* 0x0000000400047308 */ /* 0x001e240000001000 */
[----:B0-----:R-:W-:-:S06]  /*0130*/  IADD3 R6, PT, PT, R4, 0xffffffe, RZ ;  /* 0x0ffffffe04067810 */ /* 0x001fcc0007ffe0ff */
[----:B------:R0:W3:Y:S02]  /*0140*/  F2I.FTZ.U32.TRUNC.NTZ R7, R6 ;  /* 0x0000000600077305 */ /* 0x0000e4000021f000 */
[----:B0-----:R-:W-:Y:S01]  /*0150*/  IMAD.MOV.U32 R6, RZ, RZ, RZ ;  /* 0x000000ffff067224 */ /* 0x001fe200078e00ff */
[----:B---3--:R-:W-:-:S05]  /*0160*/  IADD3 R8, PT, PT, RZ, -R7, RZ ;  /* 0x80000007ff087210 */ /* 0x008fca0007ffe0ff */
[----:B------:R-:W-:Y:S02]  /*0170*/  IMAD R11, R8, R9, RZ ;  /* 0x00000009080b7224 */ /* 0x000fe400078e02ff */
[----:B------:R-:W0:Y:S02]  /*0180*/  I2F.RP R8, R12 ;  /* 0x0000000c00087306 */ /* 0x000e240000209400 */
[----:B------:R-:W-:-:S06]  /*0190*/  IMAD.HI.U32 R7, R7, R11, R6 ;  /* 0x0000000b07077227 */ /* 0x000fcc00078e0006 */
[----:B------:R-:W-:-:S05]  /*01a0*/  IMAD.HI.U32 R4, R7, R10, RZ ;  /* 0x0000000a07047227 */ /* 0x000fca00078e00ff */
[----:B------:R-:W-:Y:S01]  /*01b0*/  IADD3 R6, PT, PT, -R4, RZ, RZ ;  /* 0x000000ff04067210 */ /* 0x000fe20007ffe1ff */
[----:B0-----:R-:W0:Y:S04]  /*01c0*/  MUFU.RCP R8, R8 ;  /* 0x0000000800087308 */ /* 0x001e280000001000 */
[C---:B------:R-:W-:Y:S02]  /*01d0*/  IMAD R6, R9.reuse, R6, R10 ;  /* 0x0000000609067224 */ /* 0x040fe400078e020a */
[----:B------:R-:W3:Y:S03]  /*01e0*/  LDC.64 R10, c[0x0][0x3a0] ;  /* 0x0000e800ff0a7b82 */ /* 0x000ee60000000a00 */
[----:B------:R-:W-:-:S13]  /*01f0*/  ISETP.GT.U32.AND P2, PT, R9, R6, PT ;  /* 0x000000060900720c */ /* 0x000fda0003f44070 */
[----:B------:R-:W-:Y:S02]  /*0200*/  @!P2 IMAD.IADD R6, R6, 0x1, -R9 ;  /* 0x000000010606a824 */ /* 0x000fe400078e0a09 */
[----:B------:R-:W-:Y:S01]  /*0210*/  @!P2 VIADD R4, R4, 0x1 ;  /* 0x000000010404a836 */ /* 0x000fe20000000000 */
[----:B------:R-:W-:Y:S02]  /*0220*/  ISETP.NE.AND P2, PT, R3, RZ, PT ;  /* 0x000000ff0300720c */ /* 0x000fe40003f45270 */
[----:B------:R-:W-:Y:S02]  /*0230*/  ISETP.GE.U32.AND P0, PT, R6, R9, PT ;  /* 0x000000090600720c */ /* 0x000fe40003f06070 */
[----:B------:R-:W-:-:S04]  /*0240*/  LOP3.LUT R6, R0, R3, RZ, 0x3c, !PT ;  /* 0x0000000300067212 */ /* 0x000fc800078e3cff */
[----:B------:R-:W-:Y:S02]  /*0250*/  ISETP.GE.AND P1, PT, R6, RZ, PT ;  /* 0x000000ff0600720c */ /* 0x000fe40003f26270 */
[----:B0-----:R-:W-:-:S04]  /*0260*/  IADD3 R6, PT, PT, R8, 0xffffffe, RZ ;  /* 0x0ffffffe08067810 */ /* 0x001fc80007ffe0ff */
[----:B------:R0:W4:Y:S01]  /*0270*/  F2I.FTZ.U32.TRUNC.NTZ R7, R6 ;  /* 0x0000000600077305 */ /* 0x000122000021f000 */
[----:B------:R-:W-:-:S06]  /*0280*/  @P0 IADD3 R4, PT, PT, R4, 0x1, RZ ;  /* 0x0000000104040810 */ /* 0x000fcc0007ffe0ff */
[----:B------:R-:W-:Y:S02]  /*0290*/  @!P1 IADD3 R4, PT, PT, -R4, RZ, RZ ;  /* 0x000000ff04049210 */ /* 0x000fe40007ffe1ff */
[----:B------:R-:W-:Y:S01]  /*02a0*/  @!P2 LOP3.LUT R4, RZ, R3, RZ, 0x33, !PT ;  /* 0x00000003ff04a212 */ /* 0x000fe200078e33ff */
[----:B0-----:R-:W-:-:S03]  /*02b0*/  HFMA2 R6, -RZ, RZ, 0, 0 ;  /* 0x00000000ff067431 */ /* 0x001fc600000001ff */
[----:B------:R-:W-:Y:S01]  /*02c0*/  IADD3 R8, PT, PT, -R4, RZ, RZ ;  /* 0x000000ff04087210 */ /* 0x000fe20007ffe1ff */
[----:B----4-:R-:W-:-:S04]  /*02d0*/  IMAD.MOV R9, RZ, RZ, -R7 ;  /* 0x000000ffff097224 */ /* 0x010fc800078e0a07 */
[----:B------:R-:W-:Y:S02]  /*02e0*/  IMAD R17, R3, R8, R0 ;  /* 0x0000000803117224 */ /* 0x000fe400078e0200 */
[----:B------:R-:W-:-:S03]  /*02f0*/  IMAD R3, R9, R12, RZ ;  /* 0x0000000c09037224 */ /* 0x000fc600078e02ff */
[----:B------:R-:W-:Y:S01]  /*0300*/  IABS R8, R17 ;  /* 0x0000001100087213 */ /* 0x000fe20000000000 */
[----:B------:R-:W-:-:S04]  /*0310*/  IMAD.HI.U32 R6, R7, R3, R6 ;  /* 0x0000000307067227 */ /* 0x000fc800078e0006 */
[----:B------:R-:W-:Y:S02]  /*0320*/  IMAD.MOV.U32 R3, RZ, RZ, R8 ;  /* 0x000000ffff037224 */ /* 0x000fe400078e0008 */
[----:B------:R-:W1:Y:S02]  /*0330*/  LDC.64 R8, c[0x0][0x3a0] ;  /* 0x0000e800ff087b82 */ /* 0x000e640000000a00 */
[----:B------:R-:W-:-:S05]  /*0340*/  IMAD.HI.U32 R6, R6, R3, RZ ;  /* 0x0000000306067227 */ /* 0x000fca00078e00ff */
[----:B------:R-:W-:-:S05]  /*0350*/  IADD3 R7, PT, PT, -R6, RZ, RZ ;  /* 0x000000ff06077210 */ /* 0x000fca0007ffe1ff */
[----:B------:R-:W-:-:S05]  /*0360*/  IMAD R3, R12, R7, R3 ;  /* 0x000000070c037224 */ /* 0x000fca00078e0203 */
[----:B------:R-:W-:Y:S01]  /*0370*/  ISETP.GT.U32.AND P2, PT, R12, R3, PT ;  /* 0x000000030c00720c */ /* 0x000fe20003f44070 */
[----:B-1----:R-:W4:-:S12]  /*0380*/  LDG.E R9, desc[UR4][R8.64] ;  /* 0x0000000408097981 */ /* 0x002f18000c1e1900 */
[-C--:B------:R-:W-:Y:S01]  /*0390*/  @!P2 IADD3 R3, PT, PT, R3, -R12.reuse, RZ ;  /* 0x8000000c0303a210 */ /* 0x080fe20007ffe0ff */
[----:B------:R-:W-:Y:S01]  /*03a0*/  @!P2 VIADD R6, R6, 0x1 ;  /* 0x000000010606a836 */ /* 0x000fe20000000000 */
[----:B------:R-:W-:Y:S02]  /*03b0*/  ISETP.NE.AND P2, PT, R2, RZ, PT ;  /* 0x000000ff0200720c */ /* 0x000fe40003f45270 */
[----:B------:R-:W-:Y:S02]  /*03c0*/  ISETP.GE.U32.AND P0, PT, R3, R12, PT ;  /* 0x0000000c0300720c */ /* 0x000fe40003f06070 */
[----:B------:R-:W-:Y:S01]  /*03d0*/  LOP3.LUT R3, R17, R2, RZ, 0x3c, !PT ;  /* 0x0000000211037212 */ /* 0x000fe200078e3cff */
[----:B------:R-:W0:Y:S03]  /*03e0*/  LDC.64 R12, c[0x0][0x380] ;  /* 0x0000e000ff0c7b82 */ /* 0x000e260000000a00 */
[----:B------:R-:W-:-:S07]  /*03f0*/  ISETP.GE.AND P1, PT, R3, RZ, PT ;  /* 0x000000ff0300720c */ /* 0x000fce0003f26270 */
[----:B------:R-:W-:-:S04]  /*0400*/  @P0 IADD3 R6, PT, PT, R6, 0x1, RZ ;  /* 0x0000000106060810 */ /* 0x000fc80007ffe0ff */
[----:B------:R-:W-:Y:S02]  /*0410*/  MOV R3, R6 ;  /* 0x0000000600037202 */ /* 0x000fe40000000f00 */
[----:B------:R-:W1:Y:S03]  /*0420*/  LDC.64 R6, c[0x0][0x388] ;  /* 0x0000e200ff067b82 */ /* 0x000e660000000a00 */
[----:B------:R-:W-:Y:S01]  /*0430*/  @!P1 IMAD.MOV R3, RZ, RZ, -R3 ;  /* 0x000000ffff039224 */ /* 0x000fe200078e0a03 */
[----:B------:R-:W-:-:S04]  /*0440*/  @!P2 LOP3.LUT R3, RZ, R2, RZ, 0x33, !PT ;  /* 0x00000002ff03a212 */ /* 0x000fc800078e33ff */
[----:B------:R-:W-:Y:S01]  /*0450*/  IADD3 R15, PT, PT, -R3, RZ, RZ ;  /* 0x000000ff030f7210 */ /* 0x000fe20007ffe1ff */
[----:B--2---:R-:W-:-:S04]  /*0460*/  IMAD R4, R4, UR6, R3 ;  /* 0x0000000604047c24 */ /* 0x004fc8000f8e0203 */
[----:B------:R-:W-:-:S04]  /*0470*/  IMAD R3, R2, R15, R17 ;  /* 0x0000000f02037224 */ /* 0x000fc800078e0211 */
[----:B------:R-:W-:Y:S02]  /*0480*/  IMAD R15, R4, R2, R3 ;  /* 0x00000002040f7224 */ /* 0x000fe400078e0203 */
[----:B---3--:R-:W-:-:S04]  /*0490*/  IMAD.WIDE R10, R3, 0x4, R10 ;  /* 0x00000004030a7825 */ /* 0x008fc800078e020a */
[C---:B0-----:R-:W-:Y:S02]  /*04a0*/  IMAD.WIDE R2, R15.reuse, 0x4, R12 ;  /* 0x000000040f027825 */ /* 0x041fe400078e020c */
[----:B------:R-:W4:Y:S02]  /*04b0*/  LDG.E R12, desc[UR4][R10.64] ;  /* 0x000000040a0c7981 */ /* 0x000f24000c1e1900 */
[----:B-1----:R-:W-:Y:S02]  /*04c0*/  IMAD.WIDE R6, R15, 0x4, R6 ;  /* 0x000000040f067825 */ /* 0x002fe400078e0206 */
[----:B------:R0:W-:Y:S04]  /*04d0*/  STG.E desc[UR4][R2.64], RZ ;  /* 0x000000ff02007986 */ /* 0x0001e8000c101904 */
[----:B------:R0:W-:Y:S04]  /*04e0*/  STG.E desc[UR4][R6.64], RZ ;  /* 0x000000ff06007986 */ /* 0x0001e8000c101904 */
[----:B------:R-:W2:Y:S04]  /*04f0*/  LDG.E R14, desc[UR4][R10.64+0x4] ;  /* 0x000004040a0e7981 */ /* 0x000ea8000c1e1900 */
[----:B------:R-:W2:Y:S01]  /*0500*/  LDG.E R15, desc[UR4][R10.64] ;  /* 0x000000040a0f7981 */ /* 0x000ea2000c1e1900 */
[----:B------:R-:W-:Y:S01]  /*0510*/  BSSY.RECONVERGENT B0, `(.L_x_117) ;  /* 0x000005b000007945 */ /* 0x000fe20003800200 */
[----:B----4-:R-:W-:Y:S01]  /*0520*/  IMAD.IADD R13, R12, 0x1, -R9 ;  /* 0x000000010c0d7824 */ /* 0x010fe200078e0a09 */
[----:B--2---:R-:W-:-:S04]  /*0530*/  IADD3 R17, PT, PT, R14, -R15, RZ ;  /* 0x8000000f0e117210 */ /* 0x004fc80007ffe0ff */
[----:B------:R-:W-:Y:S01]  /*0540*/  ISETP.GE.AND P0, PT, R17, 0x1, PT ;  /* 0x000000011100780c */ /* 0x000fe20003f06270 */
[----:B------:R-:W-:-:S12]  /*0550*/  IMAD R4, R4, UR7, R13 ;  /* 0x0000000704047c24 */ /* 0x000fd8000f8e020d */
[----:B0-----:R-:W-:Y:S05]  /*0560*/  @!P0 BRA `(.L_x_118) ;  /* 0x0000000400548947 */ /* 0x001fea0003800000 */
[----:B------:R-:W-:Y:S01]  /*0570*/  IADD3 R8, PT, PT, -R14, R15, RZ ;  /* 0x0000000f0e087210 */ /* 0x000fe20007ffe1ff */
[----:B------:R-:W-:Y:S01]  /*0580*/  BSSY.RECONVERGENT B1, `(.L_x_119) ;  /* 0x0000031000017945 */ /* 0x000fe20003800200 */
[----:B------:R-:W-:Y:S02]  /*0590*/  LOP3.LUT R16, R17, 0x3, RZ, 0xc0, !PT ;  /* 0x0000000311107812 */ /* 0x000fe400078ec0ff */
[----:B------:R-:W-:Y:S02]  /*05a0*/  ISETP.GT.U32.AND P0, PT, R8, -0x4, PT ;  /* 0xfffffffc0800780c */ /* 0x000fe40003f04070 */
[----:B------:R-:W-:Y:S02]  /*05b0*/  ISETP.NE.AND P1, PT, R16, RZ, PT ;  /* 0x000000ff1000720c */ /* 0x000fe40003f25270 */
[----:B------:R-:W-:-:S09]  /*05c0*/  MOV R13, RZ ;  /* 0x000000ff000d7202 */ /* 0x000fd20000000f00 */
[----:B------:R-:W-:Y:S05]  /*05d0*/  @P0 BRA `(.L_x_120) ;  /* 0x0000000000ac0947 */ /* 0x000fea0003800000 */
[----:B------:R-:W-:Y:S01]  /*05e0*/  LOP3.LUT R13, R17, 0x7ffffffc, RZ, 0xc0, !PT ;  /* 0x7ffffffc110d7812 */ /* 0x000fe200078ec0ff */
[----:B------:R-:W-:-:S03]  /*05f0*/  IMAD.MOV.U32 R12, RZ, RZ, R4 ;  /* 0x000000ffff0c7224 */ /* 0x000fc600078e0004 */
[----:B------:R-:W-:-:S07]  /*0600*/  IADD3 R14, PT, PT, -R13, RZ, RZ ;  /* 0x000000ff0d0e7210 */ /* 0x000fce0007ffe1ff */
.L_x_121:
[----:B0-----:R-:W0:Y:S01]  /*0610*/  LDC.64 R8, c[0x0][0x390] ;  /* 0x0000e400ff087b82 */ /* 0x001e220000000a00 */
[----:B------:R-:W2:Y:S07]  /*0620*/  LDG.E R18, desc[UR4][R2.64] ;  /* 0x0000000402127981 */ /* 0x000eae000c1e1900 */
[----:B------:R-:W1:Y:S01]  /*0630*/  LDC.64 R10, c[0x0][0x398] ;  /* 0x0000e600ff0a7b82 */ /* 0x000e620000000a00 */
[----:B0-----:R-:W-:-:S05]  /*0640*/  IMAD.WIDE R8, R12, 0x4, R8 ;  /* 0x000000040c087825 */ /* 0x001fca00078e0208 */
[----:B------:R-:W2:Y:S01]  /*0650*/  LDG.E R15, desc[UR4][R8.64] ;  /* 0x00000004080f7981 */ /* 0x000ea2000c1e1900 */
[----:B-1----:R-:W-:-:S04]  /*0660*/  IMAD.WIDE R10, R12, 0x4, R10 ;  /* 0x000000040c0a7825 */ /* 0x002fc800078e020a */
[----:B--2---:R-:W-:-:S05]  /*0670*/  FADD R15, R15, R18 ;  /* 0x000000120f0f7221 */ /* 0x004fca0000000000 */
[----:B------:R0:W-:Y:S04]  /*0680*/  STG.E desc[UR4][R2.64], R15 ;  /* 0x0000000f02007986 */ /* 0x0001e8000c101904 */
[----:B------:R-:W2:Y:S04]  /*0690*/  LDG.E R18, desc[UR4][R6.64] ;  /* 0x0000000406127981 */ /* 0x000ea8000c1e1900 */
[----:B------:R-:W2:Y:S02]  /*06a0*/  LDG.E R17, desc[UR4][R10.64] ;  /* 0x000000040a117981 */ /* 0x000ea4000c1e1900 */
[----:B--2---:R-:W-:-:S05]  /*06b0*/  FADD R17, R17, R18 ;  /* 0x0000001211117221 */ /* 0x004fca0000000000 */
[----:B------:R1:W-:Y:S04]  /*06c0*/  STG.E desc[UR4][R6.64], R17 ;  /* 0x0000001106007986 */ /* 0x0003e8000c101904 */
[----:B------:R-:W2:Y:S04]  /*06d0*/  LDG.E R18, desc[UR4][R8.64+0x4] ;  /* 0x0000040408127981 */ /* 0x000ea8000c1e1900 */
[----:B------:R-:W2:Y:S02]  /*06e0*/  LDG.E R19, desc[UR4][R2.64] ;  /* 0x0000000402137981 */ /* 0x000ea4000c1e1900 */
[----:B--2---:R-:W-:-:S05]  /*06f0*/  FADD R19, R18, R19 ;  /* 0x0000001312137221 */ /* 0x004fca0000000000 */
[----:B------:R2:W-:Y:S04]  /*0700*/  STG.E desc[UR4][R2.64], R19 ;  /* 0x0000001302007986 */ /* 0x0005e8000c101904 */
[----:B------:R-:W3:Y:S04]  /*0710*/  LDG.E R18, desc[UR4][R10.64+0x4] ;  /* 0x000004040a127981 */ /* 0x000ee8000c1e1900 */
[----:B------:R-:W3:Y:S02]  /*0720*/  LDG.E R21, desc[UR4][R6.64] ;  /* 0x0000000406157981 */ /* 0x000ee4000c1e1900 */
[----:B---3--:R-:W-:-:S05]  /*0730*/  FADD R21, R18, R21 ;  /* 0x0000001512157221 */ /* 0x008fca0000000000 */
[----:B------:R3:W-:Y:S04]  /*0740*/  STG.E desc[UR4][R6.64], R21 ;  /* 0x0000001506007986 */ /* 0x0007e8000c101904 */
[----:B0-----:R-:W4:Y:S04]  /*0750*/  LDG.E R15, desc[UR4][R8.64+0x8] ;  /* 0x00000804080f7981 */ /* 0x001f28000c1e1900 */
[----:B------:R-:W4:Y:S02]  /*0760*/  LDG.E R18, desc[UR4][R2.64] ;  /* 0x0000000402127981 */ /* 0x000f24000c1e1900 */
[----:B----4-:R-:W-:-:S05]  /*0770*/  FADD R15, R15, R18 ;  /* 0x000000120f0f7221 */ /* 0x010fca0000000000 */
[----:B------:R0:W-:Y:S04]  /*0780*/  STG.E desc[UR4][R2.64], R15 ;  /* 0x0000000f02007986 */ /* 0x0001e8000c101904 */
[----:B-1----:R-:W4:Y:S04]  /*0790*/  LDG.E R17, desc[UR4][R10.64+0x8] ;  /* 0x000008040a117981 */ /* 0x002f28000c1e1900 */
[----:B------:R-:W4:Y:S02]  /*07a0*/  LDG.E R18, desc[UR4][R6.64] ;  /* 0x0000000406127981 */ /* 0x000f24000c1e1900 */
[----:B----4-:R-:W-:-:S05]  /*07b0*/  FADD R17, R17, R18 ;  /* 0x0000001211117221 */ /* 0x010fca0000000000 */
[----:B------:R0:W-:Y:S04]  /*07c0*/  STG.E desc[UR4][R6.64], R17 ;  /* 0x0000001106007986 */ /* 0x0001e8000c101904 */
[----:B------:R-:W4:Y:S04]  /*07d0*/  LDG.E R18, desc[UR4][R8.64+0xc] ;  /* 0x00000c0408127981 */ /* 0x000f28000c1e1900 */
[----:B--2---:R-:W4:Y:S02]  /*07e0*/  LDG.E R19, desc[UR4][R2.64] ;  /* 0x0000000402137981 */ /* 0x004f24000c1e1900 */
[----:B----4-:R-:W-:-:S05]  /*07f0*/  FADD R19, R18, R19 ;  /* 0x0000001312137221 */ /* 0x010fca0000000000 */
[----:B------:R0:W-:Y:S04]  /*0800*/  STG.E desc[UR4][R2.64], R19 ;  /* 0x0000001302007986 */ /* 0x0001e8000c101904 */
[----:B------:R-:W2:Y:S04]  /*0810*/  LDG.E R18, desc[UR4][R10.64+0xc] ;  /* 0x00000c040a127981 */ /* 0x000ea8000c1e1900 */
[----:B---3--:R-:W2:Y:S01]  /*0820*/  LDG.E R21, desc[UR4][R6.64] ;  /* 0x0000000406157981 */ /* 0x008ea2000c1e1900 */
[----:B------:R-:W-:-:S04]  /*0830*/  IADD3 R14, PT, PT, R14, 0x4, RZ ;  /* 0x000000040e0e7810 */ /* 0x000fc80007ffe0ff */
[----:B------:R-:W-:Y:S01]  /*0840*/  ISETP.NE.AND P0, PT, R14, RZ, PT ;  /* 0x000000ff0e00720c */ /* 0x000fe20003f05270 */
[----:B------:R-:W-:Y:S02]  /*0850*/  VIADD R12, R12, 0x4 ;  /* 0x000000040c0c7836 */ /* 0x000fe40000000000 */
[----:B--2---:R-:W-:-:S05]  /*0860*/  FADD R21, R18, R21 ;  /* 0x0000001512157221 */ /* 0x004fca0000000000 */
[----:B------:R0:W-:Y:S05]  /*0870*/  STG.E desc[UR4][R6.64], R21 ;  /* 0x0000001506007986 */ /* 0x0001ea000c101904 */
[----:B------:R-:W-:Y:S05]  /*0880*/  @P0 BRA `(.L_x_121) ;  /* 0xfffffffc00600947 */ /* 0x000fea000383ffff */
.L_x_120:
[----:B------:R-:W-:Y:S05]  /*0890*/  BSYNC.RECONVERGENT B1 ;  /* 0x0000000000017941 */ /* 0x000fea0003800200 */
.L_x_119:
[----:B------:R-:W-:Y:S05]  /*08a0*/  @!P1 BRA `(.L_x_118) ;  /* 0x0000000000849947 */ /* 0x000fea0003800000 */
[----:B------:R-:W1:Y:S01]  /*08b0*/  LDC.64 R8, c[0x0][0x390] ;  /* 0x0000e400ff087b82 */ /* 0x000e620000000a00 */
[----:B------:R-:W-:Y:S01]  /*08c0*/  IADD3 R13, PT, PT, R4, R13, RZ ;  /* 0x0000000d040d7210 */ /* 0x000fe20007ffe0ff */
[----:B0-----:R-:W2:Y:S06]  /*08d0*/  LDG.E R15, desc[UR4][R2.64] ;  /* 0x00000004020f7981 */ /* 0x001eac000c1e1900 */
[----:B------:R-:W0:Y:S01]  /*08e0*/  LDC.64 R10, c[0x0][0x398] ;  /* 0x0000e600ff0a7b82 */ /* 0x000e220000000a00 */
[----:B-1----:R-:W-:-:S05]  /*08f0*/  IMAD.WIDE R8, R13, 0x4, R8 ;  /* 0x000000040d087825 */ /* 0x002fca00078e0208 */
[----:B------:R-:W2:Y:S01]  /*0900*/  LDG.E R4, desc[UR4][R8.64] ;  /* 0x0000000408047981 */ /* 0x000ea2000c1e1900 */
[----:B0-----:R-:W-:-:S04]  /*0910*/  IMAD.WIDE R10, R13, 0x4, R10 ;  /* 0x000000040d0a7825 */ /* 0x001fc800078e020a */
[----:B--2---:R-:W-:-:S05]  /*0920*/  FADD R15, R4, R15 ;  /* 0x0000000f040f7221 */ /* 0x004fca0000000000 */
[----:B------:R1:W-:Y:S04]  /*0930*/  STG.E desc[UR4][R2.64], R15 ;  /* 0x0000000f02007986 */ /* 0x0003e8000c101904 */
[----:B------:R-:W2:Y:S04]  /*0940*/  LDG.E R13, desc[UR4][R6.64] ;  /* 0x00000004060d7981 */ /* 0x000ea8000c1e1900 */
[----:B------:R-:W2:Y:S01]  /*0950*/  LDG.E R4, desc[UR4][R10.64] ;  /* 0x000000040a047981 */ /* 0x000ea2000c1e1900 */
[----:B------:R-:W-:Y:S01]  /*0960*/  ISETP.NE.AND P0, PT, R16, 0x1, PT ;  /* 0x000000011000780c */ /* 0x000fe20003f05270 */
[----:B--2---:R-:W-:-:S05]  /*0970*/  FADD R13, R4, R13 ;  /* 0x0000000d040d7221 */ /* 0x004fca0000000000 */
[----:B------:R1:W-:Y:S07]  /*0980*/  STG.E desc[UR4][R6.64], R13 ;  /* 0x0000000d06007986 */ /* 0x0003ee000c101904 */
[----:B------:R-:W-:Y:S05]  /*0990*/  @!P0 BRA `(.L_x_118) ;  /* 0x0000000000488947 */ /* 0x000fea0003800000 */
[----:B------:R-:W2:Y:S04]  /*09a0*/  LDG.E R4, desc[UR4][R8.64+0x4] ;  /* 0x0000040408047981 */ /* 0x000ea8000c1e1900 */
[----:B-1----:R-:W2:Y:S02]  /*09b0*/  LDG.E R13, desc[UR4][R2.64] ;  /* 0x00000004020d7981 */ /* 0x002ea4000c1e1900 */
[----:B--2---:R-:W-:-:S05]  /*09c0*/  FADD R13, R4, R13 ;  /* 0x0000000d040d7221 */ /* 0x004fca0000000000 */
[----:B------:R2:W-:Y:S04]  /*09d0*/  STG.E desc[UR4][R2.64], R13 ;  /* 0x0000000d02007986 */ /* 0x0005e8000c101904 */
[----:B------:R-:W3:Y:S04]  /*09e0*/  LDG.E R4, desc[UR4][R10.64+0x4] ;  /* 0x000004040a047981 */ /* 0x000ee8000c1e1900 */
[----:B------:R-:W3:Y:S01]  /*09f0*/  LDG.E R15, desc[UR4][R6.64] ;  /* 0x00000004060f7981 */ /* 0x000ee2000c1e1900 */
[----:B------:R-:W-:Y:S01]  /*0a00*/  ISETP.NE.AND P0, PT, R16, 0x2, PT ;  /* 0x000000021000780c */ /* 0x000fe20003f05270 */
[----:B---3--:R-:W-:-:S05]  /*0a10*/  FADD R15, R4, R15 ;  /* 0x0000000f040f7221 */ /* 0x008fca0000000000 */
[----:B------:R2:W-:Y:S07]  /*0a20*/  STG.E desc[UR4][R6.64], R15 ;  /* 0x0000000f06007986 */ /* 0x0005ee000c101904 */
[----:B------:R-:W-:Y:S05]  /*0a30*/  @!P0 BRA `(.L_x_118) ;  /* 0x0000000000208947 */ /* 0x000fea0003800000 */
[----:B------:R-:W3:Y:S04]  /*0a40*/  LDG.E R8, desc[UR4][R8.64+0x8] ;  /* 0x0000080408087981 */ /* 0x000ee8000c1e1900 */
[----:B--2---:R-:W3:Y:S02]  /*0a50*/  LDG.E R13, desc[UR4][R2.64] ;  /* 0x00000004020d7981 */ /* 0x004ee4000c1e1900 */
[----:B---3--:R-:W-:-:S05]  /*0a60*/  FADD R13, R8, R13 ;  /* 0x0000000d080d7221 */ /* 0x008fca0000000000 */
[----:B------:R3:W-:Y:S04]  /*0a70*/  STG.E desc[UR4][R2.64], R13 ;  /* 0x0000000d02007986 */ /* 0x0007e8000c101904 */
[----:B------:R-:W2:Y:S04]  /*0a80*/  LDG.E R10, desc[UR4][R10.64+0x8] ;  /* 0x000008040a0a7981 */ /* 0x000ea8000c1e1900 */
[----:B------:R-:W2:Y:S02]  /*0a90*/  LDG.E R15, desc[UR4][R6.64] ;  /* 0x00000004060f7981 */ /* 0x000ea4000c1e1900 */
[----:B--2---:R-:W-:-:S05]  /*0aa0*/  FADD R15, R10, R15 ;  /* 0x0000000f0a0f7221 */ /* 0x004fca0000000000 */
[----:B------:R3:W-:Y:S02]  /*0ab0*/  STG.E desc[UR4][R6.64], R15 ;  /* 0x0000000f06007986 */ /* 0x0007e4000c101904 */
.L_x_118:
[----:B------:R-:W-:Y:S05]  /*0ac0*/  BSYNC.RECONVERGENT B0 ;  /* 0x0000000000007941 */ /* 0x000fea0003800200 */
.L_x_117:
[----:B------:R-:W4:Y:S01]  /*0ad0*/  LDCU UR6, c[0x0][0x3b8] ;  /* 0x00007700ff0677ac */ /* 0x000f220008000800 */
[----:B------:R-:W-:-:S04]  /*0ae0*/  IADD3 R0, PT, PT, R5, R0, RZ ;  /* 0x0000000005007210 */ /* 0x000fc80007ffe0ff */
[----:B----4-:R-:W-:-:S13]  /*0af0*/  ISETP.GE.AND P0, PT, R0, UR6, PT ;  /* 0x0000000600007c0c */ /* 0x010fda000bf06270 */
[----:B------:R-:W-:Y:S05]  /*0b00*/  @!P0 BRA `(.L_x_122) ;  /* 0xfffffff400688947 */ /* 0x000fea000383ffff */
[----:B------:R-:W-:Y:S05]  /*0b10*/  EXIT ;  /* 0x000000000000794d */ /* 0x000fea0003800000 */
.L_x_123:
        /* <DEDUP_REMOVED lines=14> */
.L_x_1049:


//--------------------- .text._Z36gpuKernelRadialSphericalHarmonicsSumIdEvPT_S1_S1_S1_Piiiiii --------------------------
	.section	.text._Z36gpuKernelRadialSphericalHarmonicsSumIdEvPT_S1_S1_S1_Piiiiii,"ax",@progbits
	.align	128
        .global         _Z36gpuKernelRadialSphericalHarmonicsSumIdEvPT_S1_S1_S1_Piiiiii
        .type           _Z36gpuKernelRadialSphericalHarmonicsSumIdEvPT_S1_S1_S1_Piiiiii,@function
        .size           _Z36gpuKernelRadialSphericalHarmonicsSumIdEvPT_S1_S1_S1_Piiiiii,(.L_x_1050 - _Z36gpuKernelRadialSphericalHarmonicsSumIdEvPT_S1_S1_S1_Piiiiii)
        .other          _Z36gpuKernelRadialSphericalHarmonicsSumIdEvPT_S1_S1_S1_Piiiiii,@"STO_CUDA_ENTRY STV_DEFAULT"
_Z36gpuKernelRadialSphericalHarmonicsSumIdEvPT_S1_S1_S1_Piiiiii:
.text._Z36gpuKernelRadialSphericalHarmonicsSumIdEvPT_S1_S1_S1_Piiiiii:
        /* <DEDUP_REMOVED lines=11> */
.L_x_129:
        /* <DEDUP_REMOVED lines=8> */
[----:B0-----:R-:W-:-:S06]  /*0130*/  VIADD R6, R4, 0xffffffe ;  /* 0x0ffffffe04067836 */ /* 0x001fcc0000000000 */
        /* <DEDUP_REMOVED lines=21> */
[----:B------:R-:W-:Y:S01]  /*0290*/  @!P1 IMAD.MOV R4, RZ, RZ, -R4 ;  /* 0x000000ffff049224 */ /* 0x000fe200078e0a04 */
[----:B------:R-:W-:Y:S02]  /*02a0*/  @!P2 LOP3.LUT R4, RZ, R3, RZ, 0x33, !PT ;  /* 0x00000003ff04a212 */ /* 0x000fe400078e33ff */
[----:B0-----:R-:W-:-:S03]  /*02b0*/  MOV R6, RZ ;  /* 0x000000ff00067202 */ /* 0x001fc60000000f00 */
[----:B------:R-:W-:Y:S01]  /*02c0*/  IMAD.MOV R8, RZ, RZ, -R4 ;  /* 0x000000ffff087224 */ /* 0x000fe200078e0a04 */
[----:B----4-:R-:W-:-:S03]  /*02d0*/  IADD3 R9, PT, PT, RZ, -R7, RZ ;  /* 0x80000007ff097210 */ /* 0x010fc60007ffe0ff */
        /* <DEDUP_REMOVED lines=11> */
[----:B------:R-:W-:Y:S01]  /*0390*/  @!P2 IMAD.IADD R3, R3, 0x1, -R12 ;  /* 0x000000010303a824 */ /* 0x000fe200078e0a0c */
[----:B------:R-:W-:Y:S02]  /*03a0*/  @!P2 IADD3 R6, PT, PT, R6, 0x1, RZ ;  /* 0x000000010606a810 */ /* 0x000fe40007ffe0ff */
[----:B------:R-:W-:Y:S02]  /*03b0*/  ISETP.NE.AND P2, PT, R2, RZ, PT ;  /* 0x000000ff0200720c */ /* 0x000fe40003f45270 */
[----:B------:R-:W-:Y:S02]  /*03c0*/  ISETP.GE.U32.AND P0, PT, R3, R12, PT ;  /* 0x0000000c0300720c */ /* 0x000fe40003f06070 */
[----:B------:R-:W-:Y:S01]  /*03d0*/  LOP3.LUT R3, R17, R2, RZ, 0x3c, !PT ;  /* 0x0000000211037212 */ /* 0x000fe200078e3cff */
[----:B------:R-:W0:Y:S03]  /*03e0*/  LDC.64 R12, c[0x0][0x380] ;  /* 0x0000e000ff0c7b82 */ /* 0x000e260000000a00 */
[----:B------:R-:W-:-:S07]  /*03f0*/  ISETP.GE.AND P1, PT, R3, RZ, PT ;  /* 0x000000ff0300720c */ /* 0x000fce0003f26270 */
[----:B------:R-:W-:-:S05]  /*0400*/  @P0 VIADD R6, R6, 0x1 ;  /* 0x0000000106060836 */ /* 0x000fca0000000000 */
        /* <DEDUP_REMOVED lines=12> */
[----:B------:R0:W-:Y:S04]  /*04d0*/  STG.E.64 desc[UR4][R2.64], RZ ;  /* 0x000000ff02007986 */ /* 0x0001e8000c101b04 */
[----:B------:R0:W-:Y:S04]  /*04e0*/  STG.E.64 desc[UR4][R6.64], RZ ;  /* 0x000000ff06007986 */ /* 0x0001e8000c101b04 */
[----:B------:R-:W2:Y:S04]  /*04f0*/  LDG.E R14, desc[UR4][R10.64+0x4] ;  /* 0x000004040a0e7981 */ /* 0x000ea8000c1e1900 */
[----:B------:R-:W2:Y:S01]  /*0500*/  LDG.E R15, desc[UR4][R10.64] ;  /* 0x000000040a0f7981 */ /* 0x000ea2000c1e1900 */
[----:B------:R-:W-:Y:S01]  /*0510*/  BSSY.RECONVERGENT B0, `(.L_x_124) ;  /* 0x000005b000007945 */ /* 0x000fe20003800200 */
[----:B----4-:R-:W-:Y:S01]  /*0520*/  IADD3 R13, PT, PT, R12, -R9, RZ ;  /* 0x800000090c0d7210 */ /* 0x010fe20007ffe0ff */
[----:B--2---:R-:W-:-:S05]  /*0530*/  IMAD.IADD R16, R14, 0x1, -R15 ;  /* 0x000000010e107824 */ /* 0x004fca00078e0a0f */
[----:B------:R-:W-:Y:S01]  /*0540*/  ISETP.GE.AND P0, PT, R16, 0x1, PT ;  /* 0x000000011000780c */ /* 0x000fe20003f06270 */
[----:B------:R-:W-:-:S12]  /*0550*/  IMAD R4, R4, UR7, R13 ;  /* 0x0000000704047c24 */ /* 0x000fd8000f8e020d */
[----:B0-----:R-:W-:Y:S05]  /*0560*/  @!P0 BRA `(.L_x_125) ;  /* 0x0000000400548947 */ /* 0x001fea0003800000 */
[----:B------:R-:W-:Y:S01]  /*0570*/  IMAD.IADD R8, R15, 0x1, -R14 ;  /* 0x000000010f087824 */ /* 0x000fe200078e0a0e */
[----:B------:R-:W-:Y:S01]  /*0580*/  LOP3.LUT R15, R16, 0x3, RZ, 0xc0, !PT ;  /* 0x00000003100f7812 */ /* 0x000fe200078ec0ff */
[----:B------:R-:W-:Y:S01]  /*0590*/  BSSY.RECONVERGENT B1, `(.L_x_126) ;  /* 0x0000030000017945 */ /* 0x000fe20003800200 */
[----:B------:R-:W-:Y:S02]  /*05a0*/  MOV R13, RZ ;  /* 0x000000ff000d7202 */ /* 0x000fe40000000f00 */
[----:B------:R-:W-:Y:S02]  /*05b0*/  ISETP.GT.U32.AND P0, PT, R8, -0x4, PT ;  /* 0xfffffffc0800780c */ /* 0x000fe40003f04070 */
[----:B------:R-:W-:-:S11]  /*05c0*/  ISETP.NE.AND P1, PT, R15, RZ, PT ;  /* 0x000000ff0f00720c */ /* 0x000fd60003f25270 */
[----:B------:R-:W-:Y:S05]  /*05d0*/  @P0 BRA `(.L_x_127) ;  /* 0x0000000000ac0947 */ /* 0x000fea0003800000 */
[----:B------:R-:W-:Y:S01]  /*05e0*/  LOP3.LUT R13, R16, 0x7ffffffc, RZ, 0xc0, !PT ;  /* 0x7ffffffc100d7812 */ /* 0x000fe200078ec0ff */
[----:B------:R-:W-:-:S03]  /*05f0*/  IMAD.MOV.U32 R12, RZ, RZ, R4 ;  /* 0x000000ffff0c7224 */ /* 0x000fc600078e0004 */
[----:B------:R-:W-:-:S07]  /*0600*/  IADD3 R14, PT, PT, -R13, RZ, RZ ;  /* 0x000000ff0d0e7210 */ /* 0x000fce0007ffe1ff */
.L_x_128:
[----:B0-----:R-:W0:Y:S01]  /*0610*/  LDC.64 R8, c[0x0][0x390] ;  /* 0x0000e400ff087b82 */ /* 0x001e220000000a00 */
[----:B------:R-:W2:Y:S07]  /*0620*/  LDG.E.64 R16, desc[UR4][R2.64] ;  /* 0x0000000402107981 */ /* 0x000eae000c1e1b00 */
[----:B------:R-:W1:Y:S01]  /*0630*/  LDC.64 R18, c[0x0][0x398] ;  /* 0x0000e600ff127b82 */ /* 0x000e620000000a00 */
[----:B0-----:R-:W-:-:S05]  /*0640*/  IMAD.WIDE R8, R12, 0x8, R8 ;  /* 0x000000080c087825 */ /* 0x001fca00078e0208 */
[----:B------:R-:W2:Y:S02]  /*0650*/  LDG.E.64 R10, desc[UR4][R8.64] ;  /* 0x00000004080a7981 */ /* 0x000ea4000c1e1b00 */
[----:B--2---:R-:W-:Y:S01]  /*0660*/  DADD R16, R10, R16 ;  /* 0x000000000a107229 */ /* 0x004fe20000000010 */
[----:B-1----:R-:W-:-:S06]  /*0670*/  IMAD.WIDE R10, R12, 0x8, R18 ;  /* 0x000000080c0a7825 */ /* 0x002fcc00078e0212 */
[----:B------:R0:W-:Y:S04]  /*0680*/  STG.E.64 desc[UR4][R2.64], R16 ;  /* 0x0000001002007986 */ /* 0x0001e8000c101b04 */
[----:B------:R-:W2:Y:S04]  /*0690*/  LDG.E.64 R20, desc[UR4][R6.64] ;  /* 0x0000000406147981 */ /* 0x000ea8000c1e1b00 */
[----:B------:R-:W2:Y:S02]  /*06a0*/  LDG.E.64 R18, desc[UR4][R10.64] ;  /* 0x000000040a127981 */ /* 0x000ea4000c1e1b00 */
[----:B--2---:R-:W-:-:S07]  /*06b0*/  DADD R18, R18, R20 ;  /* 0x0000000012127229 */ /* 0x004fce0000000014 */
[----:B------:R1:W-:Y:S04]  /*06c0*/  STG.E.64 desc[UR4][R6.64], R18 ;  /* 0x0000001206007986 */ /* 0x0003e8000c101b04 */
[----:B------:R-:W2:Y:S04]  /*06d0*/  LDG.E.64 R20, desc[UR4][R8.64+0x8] ;  /* 0x0000080408147981 */ /* 0x000ea8000c1e1b00 */
[----:B------:R-:W2:Y:S02]  /*06e0*/  LDG.E.64 R22, desc[UR4][R2.64] ;  /* 0x0000000402167981 */ /* 0x000ea4000c1e1b00 */
[----:B--2---:R-:W-:-:S07]  /*06f0*/  DADD R20, R20, R22 ;  /* 0x0000000014147229 */ /* 0x004fce0000000016 */
[----:B------:R2:W-:Y:S04]  /*0700*/  STG.E.64 desc[UR4][R2.64], R20 ;  /* 0x0000001402007986 */ /* 0x0005e8000c101b04 */
[----:B------:R-:W3:Y:S04]  /*0710*/  LDG.E.64 R22, desc[UR4][R10.64+0x8] ;  /* 0x000008040a167981 */ /* 0x000ee8000c1e1b00 */
[----:B------:R-:W3:Y:S02]  /*0720*/  LDG.E.64 R24, desc[UR4][R6.64] ;  /* 0x0000000406187981 */ /* 0x000ee4000c1e1b00 */
[----:B---3--:R-:W-:-:S07]  /*0730*/  DADD R22, R22, R24 ;  /* 0x0000000016167229 */ /* 0x008fce0000000018 */
[----:B------:R3:W-:Y:S04]  /*0740*/  STG.E.64 desc[UR4][R6.64], R22 ;  /* 0x0000001606007986 */ /* 0x0007e8000c101b04 */
[----:B0-----:R-:W4:Y:S04]  /*0750*/  LDG.E.64 R16, desc[UR4][R8.64+0x10] ;  /* 0x0000100408107981 */ /* 0x001f28000c1e1b00 */
[----:B------:R-:W4:Y:S02]  /*0760*/  LDG.E.64 R24, desc[UR4][R2.64] ;  /* 0x0000000402187981 */ /* 0x000f24000c1e1b00 */
[----:B----4-:R-:W-:-:S07]  /*0770*/  DADD R16, R16, R24 ;  /* 0x0000000010107229 */ /* 0x010fce0000000018 */
[----:B------:R0:W-:Y:S04]  /*0780*/  STG.E.64 desc[UR4][R2.64], R16 ;  /* 0x0000001002007986 */ /* 0x0001e8000c101b04 */
[----:B-1----:R-:W4:Y:S04]  /*0790*/  LDG.E.64 R18, desc[UR4][R10.64+0x10] ;  /* 0x000010040a127981 */ /* 0x002f28000c1e1b00 */
[----:B------:R-:W4:Y:S02]  /*07a0*/  LDG.E.64 R24, desc[UR4][R6.64] ;  /* 0x0000000406187981 */ /* 0x000f24000c1e1b00 */
[----:B----4-:R-:W-:-:S07]  /*07b0*/  DADD R18, R18, R24 ;  /* 0x0000000012127229 */ /* 0x010fce0000000018 */
[----:B------:R0:W-:Y:S04]  /*07c0*/  STG.E.64 desc[UR4][R6.64], R18 ;  /* 0x0000001206007986 */ /* 0x0001e8000c101b04 */
[----:B--2---:R-:W2:Y:S04]  /*07d0*/  LDG.E.64 R20, desc[UR4][R8.64+0x18] ;  /* 0x0000180408147981 */ /* 0x004ea8000c1e1b00 */
[----:B------:R-:W2:Y:S02]  /*07e0*/  LDG.E.64 R24, desc[UR4][R2.64] ;  /* 0x0000000402187981 */ /* 0x000ea4000c1e1b00 */
[----:B--2---:R-:W-:-:S07]  /*07f0*/  DADD R20, R20, R24 ;  /* 0x0000000014147229 */ /* 0x004fce0000000018 */
[----:B------:R0:W-:Y:S04]  /*0800*/  STG.E.64 desc[UR4][R2.64], R20 ;  /* 0x0000001402007986 */ /* 0x0001e8000c101b04 */
[----:B---3--:R-:W2:Y:S04]  /*0810*/  LDG.E.64 R22, desc[UR4][R10.64+0x18] ;  /* 0x000018040a167981 */ /* 0x008ea8000c1e1b00 */
[----:B------:R-:W2:Y:S01]  /*0820*/  LDG.E.64 R24, desc[UR4][R6.64] ;  /* 0x0000000406187981 */ /* 0x000ea2000c1e1b00 */
[----:B------:R-:W-:-:S05]  /*0830*/  VIADD R14, R14, 0x4 ;  /* 0x000000040e0e7836 */ /* 0x000fca0000000000 */
[----:B------:R-:W-:Y:S02]  /*0840*/  ISETP.NE.AND P0, PT, R14, RZ, PT ;  /* 0x000000ff0e00720c */ /* 0x000fe40003f05270 */
[----:B------:R-:W-:Y:S01]  /*0850*/  IADD3 R12, PT, PT, R12, 0x4, RZ ;  /* 0x000000040c0c7810 */ /* 0x000fe20007ffe0ff */
[----:B--2---:R-:W-:-:S07]  /*0860*/  DADD R22, R22, R24 ;  /* 0x0000000016167229 */ /* 0x004fce0000000018 */
[----:B------:R0:W-:Y:S03]  /*0870*/  STG.E.64 desc[UR4][R6.64], R22 ;  /* 0x0000001606007986 */ /* 0x0001e6000c101b04 */
[----:B------:R-:W-:Y:S05]  /*0880*/  @P0 BRA `(.L_x_128) ;  /* 0xfffffffc00600947 */ /* 0x000fea000383ffff */
.L_x_127:
[----:B------:R-:W-:Y:S05]  /*0890*/  BSYNC.RECONVERGENT B1 ;  /* 0x0000000000017941 */ /* 0x000fea0003800200 */
.L_x_126:
[----:B------:R-:W-:Y:S05]  /*08a0*/  @!P1 BRA `(.L_x_125) ;  /* 0x0000000000849947 */ /* 0x000fea0003800000 */
[----:B------:R-:W1:Y:S01]  /*08b0*/  LDC.64 R8, c[0x0][0x390] ;  /* 0x0000e400ff087b82 */ /* 0x000e620000000a00 */
[----:B0-----:R-:W-:Y:S02]  /*08c0*/  IMAD.IADD R19, R4, 0x1, R13 ;  /* 0x0000000104137824 */ /* 0x001fe400078e020d */
[----:B------:R-:W2:Y:S05]  /*08d0*/  LDG.E.64 R12, desc[UR4][R2.64] ;  /* 0x00000004020c7981 */ /* 0x000eaa000c1e1b00 */
[----:B------:R-:W0:Y:S01]  /*08e0*/  LDC.64 R16, c[0x0][0x398] ;  /* 0x0000e600ff107b82 */ /* 0x000e220000000a00 */
[----:B-1----:R-:W-:-:S05]  /*08f0*/  IMAD.WIDE R8, R19, 0x8, R8 ;  /* 0x0000000813087825 */ /* 0x002fca00078e0208 */
[----:B------:R-:W2:Y:S02]  /*0900*/  LDG.E.64 R10, desc[UR4][R8.64] ;  /* 0x00000004080a7981 */ /* 0x000ea4000c1e1b00 */
[----:B--2---:R-:W-:Y:S01]  /*0910*/  DADD R12, R10, R12 ;  /* 0x000000000a0c7229 */ /* 0x004fe2000000000c */
[----:B0-----:R-:W-:-:S06]  /*0920*/  IMAD.WIDE R10, R19, 0x8, R16 ;  /* 0x00000008130a7825 */ /* 0x001fcc00078e0210 */
[----:B------:R1:W-:Y:S04]  /*0930*/  STG.E.64 desc[UR4][R2.64], R12 ;  /* 0x0000000c02007986 */ /* 0x0003e8000c101b04 */
[----:B------:R-:W2:Y:S04]  /*0940*/  LDG.E.64 R18, desc[UR4][R6.64] ;  /* 0x0000000406127981 */ /* 0x000ea8000c1e1b00 */
[----:B------:R-:W2:Y:S01]  /*0950*/  LDG.E.64 R16, desc[UR4][R10.64] ;  /* 0x000000040a107981 */ /* 0x000ea2000c1e1b00 */
[----:B------:R-:W-:Y:S01]  /*0960*/  ISETP.NE.AND P0, PT, R15, 0x1, PT ;  /* 0x000000010f00780c */ /* 0x000fe20003f05270 */
[----:B--2---:R-:W-:-:S07]  /*0970*/  DADD R16, R16, R18 ;  /* 0x0000000010107229 */ /* 0x004fce0000000012 */
[----:B------:R1:W-:Y:S05]  /*0980*/  STG.E.64 desc[UR4][R6.64], R16 ;  /* 0x0000001006007986 */ /* 0x0003ea000c101b04 */
[----:B------:R-:W-:Y:S05]  /*0990*/  @!P0 BRA `(.L_x_125) ;  /* 0x0000000000488947 */ /* 0x000fea0003800000 */
[----:B-1----:R-:W2:Y:S04]  /*09a0*/  LDG.E.64 R12, desc[UR4][R8.64+0x8] ;  /* 0x00000804080c7981 */ /* 0x002ea8000c1e1b00 */
[----:B------:R-:W2:Y:S02]  /*09b0*/  LDG.E.64 R16, desc[UR4][R2.64] ;  /* 0x0000000402107981 */ /* 0x000ea4000c1e1b00 */
[----:B--2---:R-:W-:-:S07]  /*09c0*/  DADD R12, R12, R16 ;  /* 0x000000000c0c7229 */ /* 0x004fce0000000010 */
[----:B------:R2:W-:Y:S04]  /*09d0*/  STG.E.64 desc[UR4][R2.64], R12 ;  /* 0x0000000c02007986 */ /* 0x0005e8000c101b04 */
[----:B------:R-:W3:Y:S04]  /*09e0*/  LDG.E.64 R16, desc[UR4][R10.64+0x8] ;  /* 0x000008040a107981 */ /* 0x000ee8000c1e1b00 */
[----:B------:R-:W3:Y:S01]  /*09f0*/  LDG.E.64 R18, desc[UR4][R6.64] ;  /* 0x0000000406127981 */ /* 0x000ee2000c1e1b00 */
[----:B------:R-:W-:Y:S01]  /*0a00*/  ISETP.NE.AND P0, PT, R15, 0x2, PT ;  /* 0x000000020f00780c */ /* 0x000fe20003f05270 */
[----:B---3--:R-:W-:-:S07]  /*0a10*/  DADD R16, R16, R18 ;  /* 0x0000000010107229 */ /* 0x008fce0000000012 */
[----:B------:R2:W-:Y:S05]  /*0a20*/  STG.E.64 desc[UR4][R6.64], R16 ;  /* 0x0000001006007986 */ /* 0x0005ea000c101b04 */
[----:B------:R-:W-:Y:S05]  /*0a30*/  @!P0 BRA `(.L_x_125) ;  /* 0x0000000000208947 */ /* 0x000fea0003800000 */
[----:B------:R-:W3:Y:S04]  /*0a40*/  LDG.E.64 R8, desc[UR4][R8.64+0x10] ;  /* 0x0000100408087981 */ /* 0x000ee8000c1e1b00 */
[----:B--2---:R-:W3:Y:S02]  /*0a50*/  LDG.E.64 R12, desc[UR4][R2.64] ;  /* 0x00000004020c7981 */ /* 0x004ee4000c1e1b00 */
[----:B---3--:R-:W-:-:S07]  /*0a60*/  DADD R12, R8, R12 ;  /* 0x00000000080c7229 */ /* 0x008fce000000000c */
[----:B------:R3:W-:Y:S04]  /*0a70*/  STG.E.64 desc[UR4][R2.64], R12 ;  /* 0x0000000c02007986 */ /* 0x0007e8000c101b04 */
[----:B------:R-:W2:Y:S04]  /*0a80*/  LDG.E.64 R10, desc[UR4][R10.64+0x10] ;  /* 0x000010040a0a7981 */ /* 0x000ea8000c1e1b00 */
[----:B------:R-:W2:Y:S02]  /*0a90*/  LDG.E.64 R14, desc[UR4][R6.64] ;  /* 0x00000004060e7981 */ /* 0x000ea4000c1e1b00 */
[----:B--2---:R-:W-:-:S07]  /*0aa0*/  DADD R14, R10, R14 ;  /* 0x000000000a0e7229 */ /* 0x004fce000000000e */
[----:B------:R3:W-:Y:S04]  /*0ab0*/  STG.E.64 desc[UR4][R6.64], R14 ;  /* 0x0000000e06007986 */ /* 0x0007e8000c101b04 */
.L_x_125:
[----:B------:R-:W-:Y:S05]  /*0ac0*/  BSYNC.RECONVERGENT B0 ;  /* 0x0000000000007941 */ /* 0x000fea0003800200 */
.L_x_124:
[----:B------:R-:W4:Y:S01]  /*0ad0*/  LDCU UR6, c[0x0][0x3b8] ;  /* 0x00007700ff0677ac */ /* 0x000f220008000800 */
[----:B------:R-:W-:-:S04]  /*0ae0*/  IADD3 R0, PT, PT, R5, R0, RZ ;  /* 0x0000000005007210 */ /* 0x000fc80007ffe0ff */
[----:B----4-:R-:W-:-:S13]  /*0af0*/  ISETP.GE.AND P0, PT, R0, UR6, PT ;  /* 0x0000000600007c0c */ /* 0x010fda000bf06270 */
[----:B------:R-:W-:Y:S05]  /*0b00*/  @!P0 BRA `(.L_x_129) ;  /* 0xfffffff400688947 */ /* 0x000fea000383ffff */
[----:B------:R-:W-:Y:S05]  /*0b10*/  EXIT ;  /* 0x000000000000794d */ /* 0x000fea0003800000 */
.L_x_130:
        /* <DEDUP_REMOVED lines=14> */
.L_x_1050:


//--------------------- .text._Z38gpuKernelSphericalHarmonicsBesselDerivIfEvPT_S1_S1_S1_S1_S1_S1_S1_S1_S1_S1_S1_S1_S1_S1_S1_S1_S0_iii --------------------------
	.section	.text._Z38gpuKernelSphericalHarmonicsBesselDerivIfEvPT_S1_S1_S1_S1_S1_S1_S1_S1_S1_S1_S1_S1_S1_S1_S1_S1_S0_iii,"ax",@progbits
	.align	128
        .global         _Z38gpuKernelSphericalHarmonicsBesselDerivIfEvPT_S1_S1_S1_S1_S1_S1_S1_S1_S1_S1_S1_S1_S1_S1_S1_S1_S0_iii
        .type           _Z38gpuKernelSphericalHarmonicsBesselDerivIfEvPT_S1_S1_S1_S1_S1_S1_S1_S1_S1_S1_S1_S1_S1_S1_S1_S1_S0_iii,@function
        .size           _Z38gpuKernelSphericalHarmonicsBesselDerivIfEvPT_S1_S1_S1_S1_S1_S1_S1_S1_S1_S1_S1_S1_S1_S1_S1_S1_S0_iii,(.L_x_1025 - _Z38gpuKernelSphericalHarmonicsBesselDerivIfEvPT_S1_S1_S1_S1_S1_S1_S1_S1_S1_S1_S1_S1_S1_S1_S1_S1_S0_iii)
        .other          _Z38gpuKernelSphericalHarmonicsBesselDerivIfEvPT_S1_S1_S1_S1_S1_S1_S1_S1_S1_S1_S1_S1_S1_S1_S1_S1_S0_iii,@"STO_CUDA_ENTRY STV_DEFAULT"
_Z38gpuKernelSphericalHarmonicsBesselDerivIfEvPT_S1_S1_S1_S1_S1_S1_S1_S1_S1_S1_S1_S1_S1_S1_S1_S1_S0_iii:
.text._Z38gpuKernelSphericalHarmonicsBesselDerivIfEvPT_S1_S1_S1_S1_S1_S1_S1_S1_S1_S1_S1_S1_S1_S1_S1_S1_S0_iii:
[----:B------:R-:W0:Y:S01]  /*0000*/  LDC R1, c[0x0][0x37c] ;  /* 0x0000df00ff017b82 */ /* 0x000e220000000800 */
[----:B------:R-:W1:Y:S07]  /*0010*/  S2R R46, SR_TID.X ;  /* 0x00000000002e7919 */ /* 0x000e6e0000002100 */
[----:B------:R-:W1:Y:S01]  /*0020*/  S2UR UR4, SR_CTAID.X ;  /* 0x00000000000479c3 */ /* 0x000e620000002500 */
[----:B------:R-:W2:Y:S01]  /*0030*/  LDCU UR5, c[0x0][0x414] ;  /* 0x00008280ff0577ac */ /* 0x000ea20008000800 */
[----:B0-----:R-:W-:-:S06]  /*0040*/  IADD3 R1, PT, PT, R1, -0x20, RZ ;  /* 0xffffffe001017810 */ /* 0x001fcc0007ffe0ff */
[----:B------:R-:W1:Y:S02]  /*0050*/  LDC R3, c[0x0][0x360] ;  /* 0x0000d800ff037b82 */ /* 0x000e640000000800 */
[----:B-1----:R-:W-:-:S05]  /*0060*/  IMAD R46, R3, UR4, R46 ;  /* 0x00000004032e7c24 */ /* 0x002fca000f8e022e */
[----:B--2---:R-:W-:-:S13]  /*0070*/  ISETP.GE.AND P0, PT, R46, UR5, PT ;  /* 0x000000052e007c0c */ /* 0x004fda000bf06270 */
[----:B------:R-:W-:Y:S05]  /*0080*/  @P0 EXIT ;  /* 0x000000000000094d */ /* 0x000fea0003800000 */
[----:B------:R-:W0:Y:S02]  /*0090*/  LDC R0, c[0x0][0x408] ;  /* 0x00010200ff007b82 */ /* 0x000e240000000800 */
[----:B0-----:R-:W-:-:S04]  /*00a0*/  FMUL R0, R0, 4 ;  /* 0x4080000000007820 */ /* 0x001fc80000400000 */
[----:B------:R-:W-:-:S05]  /*00b0*/  VIADD R2, R0, 0x1800000 ;  /* 0x0180000000027836 */ /* 0x000fca0000000000 */
[----:B------:R-:W-:-:S04]  /*00c0*/  LOP3.LUT R2, R2, 0x7f800000, RZ, 0xc0, !PT ;  /* 0x7f80000002027812 */ /* 0x000fc800078ec0ff */
[----:B------:R-:W-:-:S13]  /*00d0*/  ISETP.GT.U32.AND P0, PT, R2, 0x1ffffff, PT ;  /* 0x01ffffff0200780c */ /* 0x000fda0003f04070 */
[----:B------:R-:W-:Y:S05]  /*00e0*/  @P0 BRA `(.L_x_131) ;  /* 0x00000000000c0947 */ /* 0x000fea0003800000 */
[----:B------:R-:W-:-:S07]  /*00f0*/  MOV R8, 0x110 ;  /* 0x0000011000087802 */ /* 0x000fce0000000f00 */
[----:B------:R-:W-:Y:S05]  /*0100*/  CALL.REL.NOINC `($__internal_0_$__cuda_sm20_rcp_rn_f32_slowpath) ;  /* 0x0000012000cc7944 */ /* 0x000fea0003c00000 */
[----:B------:R-:W-:Y:S05]  /*0110*/  BRA `(.L_x_132) ;  /* 0x0000000000107947 */ /* 0x000fea0003800000 */
.L_x_131:
[----:B------:R-:W0:Y:S02]  /*0120*/  MUFU.RCP R3, R0 ;  /* 0x0000000000037308 */ /* 0x000e240000001000 */
[----:B0-----:R-:W-:-:S04]  /*0130*/  FFMA R2, R0, R3, -1 ;  /* 0xbf80000000027423 */ /* 0x001fc80000000003 */
[----:B------:R-:W-:-:S04]  /*0140*/  FADD.FTZ R2, -R2, -RZ ;  /* 0x800000ff02027221 */ /* 0x000fc80000010100 */
[----:B------:R-:W-:-:S07]  /*0150*/  FFMA R0, R3, R2, R3 ;  /* 0x0000000203007223 */ /* 0x000fce0000000003 */
.L_x_132:
[----:B------:R-:W-:Y:S01]  /*0160*/  IADD3 R2, PT, PT, R0, -0xd000000, RZ ;  /* 0xf300000000027810 */ /* 0x000fe20007ffe0ff */
[----:B------:R0:W1:Y:S01]  /*0170*/  MUFU.RSQ R5, R0 ;  /* 0x0000000000057308 */ /* 0x0000620000001400 */
[----:B------:R-:W2:Y:S02]  /*0180*/  LDCU.64 UR6, c[0x0][0x358] ;  /* 0x00006b00ff0677ac */ /* 0x000ea40008000a00 */
[----:B------:R-:W-:-:S13]  /*0190*/  ISETP.GT.U32.AND P0, PT, R2, 0x727fffff, PT ;  /* 0x727fffff0200780c */ /* 0x000fda0003f04070 */
[----:B0-----:R-:W-:Y:S05]  /*01a0*/  @!P0 BRA `(.L_x_133) ;  /* 0x0000000000188947 */ /* 0x001fea0003800000 */
[----:B------:R-:W-:Y:S01]  /*01b0*/  BSSY.RECONVERGENT B0, `(.L_x_134) ;  /* 0x0000003000007945 */ /* 0x000fe20003800200 */
[----:B------:R-:W-:-:S07]  /*01c0*/  MOV R13, 0x1e0 ;  /* 0x000001e0000d7802 */ /* 0x000fce0000000f00 */
[----:B-12---:R-:W-:Y:S05]  /*01d0*/  CALL.REL.NOINC `($__internal_1_$__cuda_sm20_sqrt_rn_f32_slowpath) ;  /* 0x00000124006c7944 */ /* 0x006fea0003c00000 */
[----:B------:R-:W-:Y:S05]  /*01e0*/  BSYNC.RECONVERGENT B0 ;  /* 0x0000000000007941 */ /* 0x000fea0003800200 */
.L_x_134:
[----:B------:R-:W-:Y:S01]  /*01f0*/  IMAD.MOV.U32 R44, RZ, RZ, R3 ;  /* 0x000000ffff2c7224 */ /* 0x000fe200078e0003 */
[----:B------:R-:W-:Y:S06]  /*0200*/  BRA `(.L_x_135) ;  /* 0x0000000000107947 */ /* 0x000fec0003800000 */
.L_x_133:
[C---:B-1----:R-:W-:Y:S01]  /*0210*/  FMUL.FTZ R3, R5.reuse, R0 ;  /* 0x0000000005037220 */ /* 0x042fe20000410000 */
[----:B------:R-:W-:-:S03]  /*0220*/  FMUL.FTZ R44, R5, 0.5 ;  /* 0x3f000000052c7820 */ /* 0x000fc60000410000 */
[----:B------:R-:W-:-:S04]  /*0230*/  FFMA R0, -R3, R3, R0 ;  /* 0x0000000303007223 */ /* 0x000fc80000000100 */
[----:B------:R-:W-:-:S07]  /*0240*/  FFMA R44, R0, R44, R3 ;  /* 0x0000002c002c7223 */ /* 0x000fce0000000003 */
.L_x_135:
[----:B------:R-:W0:Y:S08]  /*0250*/  LDC.64 R6, c[0x0][0x3b8] ;  /* 0x0000ee00ff067b82 */ /* 0x000e300000000a00 */
[----:B------:R-:W1:Y:S08]  /*0260*/  LDC.64 R4, c[0x0][0x3b0] ;  /* 0x0000ec00ff047b82 */ /* 0x000e700000000a00 */
[----:B------:R-:W3:Y:S01]  /*0270*/  LDC.64 R2, c[0x0][0x3c0] ;  /* 0x0000f000ff027b82 */ /* 0x000ee20000000a00 */
[----:B0-----:R-:W-:-:S07]  /*0280*/  IMAD.WIDE R6, R46, 0x4, R6 ;  /* 0x000000042e067825 */ /* 0x001fce00078e0206 */
[----:B------:R-:W0:Y:S01]  /*0290*/  LDC R10, c[0x0][0x410] ;  /* 0x00010400ff0a7b82 */ /* 0x000e220000000800 */
[----:B--2---:R-:W2:Y:S01]  /*02a0*/  LDG.E R6, desc[UR6][R6.64] ;  /* 0x0000000606067981 */ /* 0x004ea2000c1e1900 */
[----:B-1----:R-:W-:-:S06]  /*02b0*/  IMAD.WIDE R4, R46, 0x4, R4 ;  /* 0x000000042e047825 */ /* 0x002fcc00078e0204 */
[----:B------:R-:W4:Y:S01]  /*02c0*/  LDG.E R4, desc[UR6][R4.64] ;  /* 0x0000000604047981 */ /* 0x000f22000c1e1900 */
[----:B---3--:R-:W-:-:S05]  /*02d0*/  IMAD.WIDE R2, R46, 0x4, R2 ;  /* 0x000000042e027825 */ /* 0x008fca00078e0202 */
[----:B------:R-:W3:Y:S01]  /*02e0*/  LDG.E R9, desc[UR6][R2.64] ;  /* 0x0000000602097981 */ /* 0x000ee2000c1e1900 */
[----:B------:R-:W-:Y:S01]  /*02f0*/  BSSY.RECONVERGENT B0, `(.L_x_136) ;  /* 0x0000012000007945 */ /* 0x000fe20003800200 */
[----:B0-----:R-:W-:Y:S01]  /*0300*/  ISETP.GE.AND P5, PT, R10, 0x1, PT ;  /* 0x000000010a00780c */ /* 0x001fe20003fa6270 */
[----:B--2---:R-:W-:-:S04]  /*0310*/  FMUL R11, R6, R6 ;  /* 0x00000006060b7220 */ /* 0x004fc80000400000 */
[----:B----4-:R-:W-:-:S04]  /*0320*/  FFMA R8, R4, R4, R11 ;  /* 0x0000000404087223 */ /* 0x010fc8000000000b */
[----:B---3--:R-:W-:-:S05]  /*0330*/  FFMA R12, R9, R9, R8 ;  /* 0x00000009090c7223 */ /* 0x008fca0000000008 */
[----:B------:R-:W-:Y:S01]  /*0340*/  IADD3 R0, PT, PT, R12, -0xd000000, RZ ;  /* 0xf30000000c007810 */ /* 0x000fe20007ffe0ff */
[----:B------:R0:W1:Y:S03]  /*0350*/  MUFU.RSQ R11, R12 ;  /* 0x0000000c000b7308 */ /* 0x0000660000001400 */
[----:B------:R-:W-:-:S13]  /*0360*/  ISETP.GT.U32.AND P0, PT, R0, 0x727fffff, PT ;  /* 0x727fffff0000780c */ /* 0x000fda0003f04070 */
[----:B0-----:R-:W-:Y:S05]  /*0370*/  @!P0 BRA `(.L_x_137) ;  /* 0x0000000000148947 */ /* 0x001fea0003800000 */
[----:B------:R-:W-:Y:S01]  /*0380*/  IMAD.MOV.U32 R0, RZ, RZ, R12 ;  /* 0x000000ffff007224 */ /* 0x000fe200078e000c */
[----:B------:R-:W-:-:S07]  /*0390*/  MOV R13, 0x3b0 ;  /* 0x000003b0000d7802 */ /* 0x000fce0000000f00 */
[----:B-1----:R-:W-:Y:S05]  /*03a0*/  CALL.REL.NOINC `($__internal_1_$__cuda_sm20_sqrt_rn_f32_slowpath) ;  /* 0x0000012000f87944 */ /* 0x002fea0003c00000 */
[----:B------:R-:W-:Y:S01]  /*03b0*/  MOV R43, R3 ;  /* 0x00000003002b7202 */ /* 0x000fe20000000f00 */
[----:B------:R-:W-:Y:S06]  /*03c0*/  BRA `(.L_x_138) ;  /* 0x0000000000107947 */ /* 0x000fec0003800000 */
.L_x_137:
[----:B-1----:R-:W-:Y:S01]  /*03d0*/  FMUL.FTZ R43, R12, R11 ;  /* 0x0000000b0c2b7220 */ /* 0x002fe20000410000 */
[----:B------:R-:W-:-:S03]  /*03e0*/  FMUL.FTZ R2, R11, 0.5 ;  /* 0x3f0000000b027820 */ /* 0x000fc60000410000 */
[----:B------:R-:W-:-:S04]  /*03f0*/  FFMA R0, -R43, R43, R12 ;  /* 0x0000002b2b007223 */ /* 0x000fc8000000010c */
[----:B------:R-:W-:-:S07]  /*0400*/  FFMA R43, R0, R2, R43 ;  /* 0x00000002002b7223 */ /* 0x000fce000000002b */
.L_x_138:
[----:B------:R-:W-:Y:S05]  /*0410*/  BSYNC.RECONVERGENT B0 ;  /* 0x0000000000007941 */ /* 0x000fea0003800200 */
.L_x_136:
[----:B------:R-:W0:Y:S01]  /*0420*/  MUFU.RCP R0, R43 ;  /* 0x0000002b00007308 */ /* 0x000e220000001000 */
[----:B------:R-:W-:Y:S07]  /*0430*/  BSSY.RECONVERGENT B2, `(.L_x_139) ;  /* 0x000000d000027945 */ /* 0x000fee0003800200 */
[----:B------:R-:W1:Y:S01]  /*0440*/  FCHK P0, R9, R43 ;  /* 0x0000002b09007302 */ /* 0x000e620000000000 */
[----:B0-----:R-:W-:-:S04]  /*0450*/  FFMA R3, R0, -R43, 1 ;  /* 0x3f80000000037423 */ /* 0x001fc8000000082b */
[----:B------:R-:W-:-:S04]  /*0460*/  FFMA R0, R0, R3, R0 ;  /* 0x0000000300007223 */ /* 0x000fc80000000000 */
[----:B------:R-:W-:-:S04]  /*0470*/  FFMA R42, R9, R0, RZ ;  /* 0x00000000092a7223 */ /* 0x000fc800000000ff */
[----:B------:R-:W-:-:S04]  /*0480*/  FFMA R3, R42, -R43, R9 ;  /* 0x8000002b2a037223 */ /* 0x000fc80000000009 */
[----:B------:R-:W-:Y:S01]  /*0490*/  FFMA R42, R0, R3, R42 ;  /* 0x00000003002a7223 */ /* 0x000fe2000000002a */
[----:B-1----:R-:W-:Y:S06]  /*04a0*/  @!P0 BRA `(.L_x_140) ;  /* 0x0000000000148947 */ /* 0x002fec0003800000 */
[----:B------:R-:W-:Y:S01]  /*04b0*/  IMAD.MOV.U32 R59, RZ, RZ, R9 ;  /* 0x000000ffff3b7224 */ /* 0x000fe200078e0009 */
[----:B------:R-:W-:Y:S02]  /*04c0*/  MOV R0, R43 ;  /* 0x0000002b00007202 */ /* 0x000fe40000000f00 */
[----:B------:R-:W-:-:S07]  /*04d0*/  MOV R48, 0x4f0 ;  /* 0x000004f000307802 */ /* 0x000fce0000000f00 */
[----:B------:R-:W-:Y:S05]  /*04e0*/  CALL.REL.NOINC `($__internal_2_$__cuda_sm3x_div_rn_noftz_f32_slowpath) ;  /* 0x0000012400007944 */ /* 0x000fea0003c00000 */
[----:B------:R-:W-:-:S07]  /*04f0*/  IMAD.MOV.U32 R42, RZ, RZ, R0 ;  /* 0x000000ffff2a7224 */ /* 0x000fce00078e0000 */
.L_x_140:
[----:B------:R-:W-:Y:S05]  /*0500*/  BSYNC.RECONVERGENT B2 ;  /* 0x0000000000027941 */ /* 0x000fea0003800200 */
.L_x_139:
[----:B------:R-:W-:Y:S01]  /*0510*/  HFMA2 R3, -RZ, RZ, 1.75, 0 ;  /* 0x3f000000ff037431 */ /* 0x000fe200000001ff */
[C---:B------:R-:W-:Y:S01]  /*0520*/  FSETP.NEU.AND P1, PT, |R42|.reuse, 1, PT ;  /* 0x3f8000002a00780b */ /* 0x040fe20003f2d200 */
[----:B------:R-:W-:Y:S01]  /*0530*/  IMAD.MOV.U32 R5, RZ, RZ, 0x3d10ecef ;  /* 0x3d10ecefff057424 */ /* 0x000fe200078e00ff */
[----:B------:R-:W-:Y:S01]  /*0540*/  FSETP.GT.AND P0, PT, |R42|, 0.56000000238418579102, PT ;  /* 0x3f0f5c292a00780b */ /* 0x000fe20003f04200 */
[----:B------:R-:W-:Y:S01]  /*0550*/  BSSY.RECONVERGENT B2, `(.L_x_141) ;  /* 0x0000025000027945 */ /* 0x000fe20003800200 */
[----:B------:R-:W-:Y:S02]  /*0560*/  FSETP.GT.AND P4, PT, |R6|, |R4|, PT ;  /* 0x400000040600720b */ /* 0x000fe40003f84200 */
[----:B------:R-:W-:Y:S02]  /*0570*/  MOV R11, 0x3fd774eb ;  /* 0x3fd774eb000b7802 */ /* 0x000fe40000000f00 */
[----:B------:R-:W-:Y:S01]  /*0580*/  FSEL R59, |R4|, |R6|, P4 ;  /* 0x40000006043b7208 */ /* 0x000fe20002000200 */
[----:B------:R-:W-:-:S04]  /*0590*/  FFMA R0, |R42|, -R3, 0.5 ;  /* 0x3f0000002a007423 */ /* 0x000fc80000000a03 */
[----:B------:R-:W0:Y:S02]  /*05a0*/  MUFU.RSQ R3, R0 ;  /* 0x0000000000037308 */ /* 0x000e240000001400 */
[----:B0-----:R-:W-:Y:S01]  /*05b0*/  FMUL R2, R0, R3 ;  /* 0x0000000300027220 */ /* 0x001fe20000400000 */
[----:B------:R-:W-:-:S04]  /*05c0*/  FMUL R3, R3, -0.5 ;  /* 0xbf00000003037820 */ /* 0x000fc80000400000 */
[----:B------:R-:W-:-:S04]  /*05d0*/  FFMA R3, R2, R3, 0.5 ;  /* 0x3f00000002037423 */ /* 0x000fc80000000003 */
[----:B------:R-:W-:-:S05]  /*05e0*/  FFMA R3, R2, R3, R2 ;  /* 0x0000000302037223 */ /* 0x000fca0000000002 */
[----:B------:R-:W-:Y:S02]  /*05f0*/  FSEL R3, R3, RZ, P1 ;  /* 0x000000ff03037208 */ /* 0x000fe40000800000 */
[----:B------:R-:W-:Y:S02]  /*0600*/  FSETP.GT.AND P1, PT, R42, 0.56000000238418579102, PT ;  /* 0x3f0f5c292a00780b */ /* 0x000fe40003f24000 */
[----:B------:R-:W-:-:S04]  /*0610*/  FSEL R3, R3, |R42|, P0 ;  /* 0x4000002a03037208 */ /* 0x000fc80000000000 */
[----:B------:R-:W-:Y:S02]  /*0620*/  LOP3.LUT R2, R3, 0x80000000, R42, 0xb8, !PT ;  /* 0x8000000003027812 */ /* 0x000fe400078eb82a */
[----:B------:R-:W-:-:S03]  /*0630*/  FSEL R3, |R6|, |R4|, P4 ;  /* 0x4000000406037208 */ /* 0x000fc60002000200 */
[----:B------:R-:W-:Y:S01]  /*0640*/  FMUL R0, R2, R2 ;  /* 0x0000000202007220 */ /* 0x000fe20000400000 */
[----:B------:R-:W0:Y:S03]  /*0650*/  MUFU.RCP R10, R3 ;  /* 0x00000003000a7308 */ /* 0x000e260000001000 */
[----:B------:R-:W-:-:S04]  /*0660*/  FFMA R5, R0, R5, 0.016980519518256187439 ;  /* 0x3c8b1abb00057423 */ /* 0x000fc80000000005 */
[C---:B------:R-:W-:Y:S01]  /*0670*/  FFMA R5, R0.reuse, R5, 0.030762933194637298584 ;  /* 0x3cfc028c00057423 */ /* 0x040fe20000000005 */
[----:B------:R-:W1:Y:S03]  /*0680*/  FCHK P2, R59, R3 ;  /* 0x000000033b007302 */ /* 0x000e660000040000 */
[----:B------:R-:W-:-:S04]  /*0690*/  FFMA R5, R0, R5, 0.044709417968988418579 ;  /* 0x3d37213900057423 */ /* 0x000fc80000000005 */
[----:B------:R-:W-:Y:S01]  /*06a0*/  FFMA R5, R0, R5, 0.074989043176174163818 ;  /* 0x3d9993db00057423 */ /* 0x000fe20000000005 */
[----:B0-----:R-:W-:-:S03]  /*06b0*/  FFMA R7, -R3, R10, 1 ;  /* 0x3f80000003077423 */ /* 0x001fc6000000010a */
[----:B------:R-:W-:Y:S01]  /*06c0*/  FFMA R5, R0, R5, 0.16666707396507263184 ;  /* 0x3e2aaac600057423 */ /* 0x000fe20000000005 */
[----:B------:R-:W-:-:S03]  /*06d0*/  FFMA R10, R10, R7, R10 ;  /* 0x000000070a0a7223 */ /* 0x000fc6000000000a */
[----:B------:R-:W-:-:S04]  /*06e0*/  FMUL R5, R0, R5 ;  /* 0x0000000500057220 */ /* 0x000fc80000400000 */
[----:B------:R-:W-:Y:S01]  /*06f0*/  FFMA R2, R2, R5, R2 ;  /* 0x0000000502027223 */ /* 0x000fe20000000002 */
[----:B------:R-:W-:-:S04]  /*0700*/  FFMA R5, R59, R10, RZ ;  /* 0x0000000a3b057223 */ /* 0x000fc800000000ff */
[----:B------:R-:W-:Y:S01]  /*0710*/  FSEL R0, R2, -R2, P0 ;  /* 0x8000000202007208 */ /* 0x000fe20000000000 */
[----:B------:R-:W-:-:S04]  /*0720*/  FFMA R7, -R3, R5, R59 ;  /* 0x0000000503077223 */ /* 0x000fc8000000013b */
[----:B------:R-:W-:Y:S01]  /*0730*/  @!P1 FFMA R2, R11, 0.93318945169448852539, R0 ;  /* 0x3f6ee5810b029823 */ /* 0x000fe20000000000 */
[----:B------:R-:W-:-:S03]  /*0740*/  FFMA R0, R10, R7, R5 ;  /* 0x000000070a007223 */ /* 0x000fc60000000005 */
[----:B------:R-:W-:Y:S01]  /*0750*/  @P0 FADD R2, R2, R2 ;  /* 0x0000000202020221 */ /* 0x000fe20000000000 */
[----:B-1----:R-:W-:Y:S06]  /*0760*/  @!P2 BRA `(.L_x_142) ;  /* 0x00000000000ca947 */ /* 0x002fec0003800000 */
[----:B------:R-:W-:Y:S01]  /*0770*/  IMAD.MOV.U32 R0, RZ, RZ, R3 ;  /* 0x000000ffff007224 */ /* 0x000fe200078e0003 */
[----:B------:R-:W-:-:S07]  /*0780*/  MOV R48, 0x7a0 ;  /* 0x000007a000307802 */ /* 0x000fce0000000f00 */
[----:B------:R-:W-:Y:S05]  /*0790*/  CALL.REL.NOINC `($__internal_2_$__cuda_sm3x_div_rn_noftz_f32_slowpath) ;  /* 0x0000012000547944 */ /* 0x000fea0003c00000 */
.L_x_142:
[----:B------:R-:W-:Y:S05]  /*07a0*/  BSYNC.RECONVERGENT B2 ;  /* 0x0000000000027941 */ /* 0x000fea0003800200 */
.L_x_141:
[----:B------:R-:W-:Y:S02]  /*07b0*/  HFMA2 R10, -RZ, RZ, 0.89990234375, 10328 ;  /* 0x3b33710bff0a7431 */ /* 0x000fe400000001ff */
[----:B------:R-:W-:Y:S01]  /*07c0*/  FMUL R5, R0, R0 ;  /* 0x0000000000057220 */ /* 0x000fe20000400000 */
[C---:B------:R-:W-:Y:S01]  /*07d0*/  ISETP.GE.AND P0, PT, R4.reuse, RZ, PT ;  /* 0x000000ff0400720c */ /* 0x040fe20003f06270 */
[C---:B------:R-:W-:Y:S01]  /*07e0*/  FADD R41, |R4|.reuse, |R6| ;  /* 0x4000000604297221 */ /* 0x040fe20000000200 */
[----:B------:R-:W-:Y:S01]  /*07f0*/  MOV R7, 0x3f6ee581 ;  /* 0x3f6ee58100077802 */ /* 0x000fe20000000f00 */
[----:B------:R-:W-:Y:S01]  /*0800*/  BSSY.RECONVERGENT B0, `(.L_x_143) ;  /* 0x0000026000007945 */ /* 0x000fe20003800200 */
[----:B------:R-:W-:Y:S02]  /*0810*/  FSETP.NEU.AND P2, PT, |R4|, |R6|, PT ;  /* 0x400000060400720b */ /* 0x000fe40003f4d200 */
[----:B------:R-:W-:Y:S01]  /*0820*/  FSEL R7, R7, 1.8663789033889770508, P4 ;  /* 0x3feee58107077808 */ /* 0x000fe20002000000 */
[----:B------:R-:W-:Y:S01]  /*0830*/  FFMA R10, R5, R10, -0.015681877732276916504 ;  /* 0xbc807748050a7423 */ /* 0x000fe2000000000a */
[----:B------:R-:W-:-:S03]  /*0840*/  FSETP.NEU.AND P1, PT, R3, RZ, PT ;  /* 0x000000ff0300720b */ /* 0x000fc60003f2d000 */
[----:B------:R-:W-:-:S04]  /*0850*/  FFMA R10, R5, R10, 0.042200751602649688721 ;  /* 0x3d2cdab2050a7423 */ /* 0x000fc8000000000a */
[----:B------:R-:W-:-:S04]  /*0860*/  FFMA R10, R5, R10, -0.074792981147766113281 ;  /* 0xbd992d10050a7423 */ /* 0x000fc8000000000a */
[----:B------:R-:W-:-:S04]  /*0870*/  FFMA R10, R5, R10, 0.10640415549278259277 ;  /* 0x3dd9ea6c050a7423 */ /* 0x000fc8000000000a */
[----:B------:R-:W-:-:S04]  /*0880*/  FFMA R10, R5, R10, -0.14207722246646881104 ;  /* 0xbe117cb1050a7423 */ /* 0x000fc8000000000a */
[----:B------:R-:W-:-:S04]  /*0890*/  FFMA R10, R5, R10, 0.19993925094604492188 ;  /* 0x3e4cbce0050a7423 */ /* 0x000fc8000000000a */
[----:B------:R-:W-:-:S04]  /*08a0*/  FFMA R10, R5, R10, -0.33333197236061096191 ;  /* 0xbeaaaa7d050a7423 */ /* 0x000fc8000000000a */
[----:B------:R-:W-:Y:S01]  /*08b0*/  FMUL R5, R5, R10 ;  /* 0x0000000a05057220 */ /* 0x000fe20000400000 */
[----:B------:R-:W-:-:S03]  /*08c0*/  IMAD.MOV.U32 R10, RZ, RZ, 0x3fd774eb ;  /* 0x3fd774ebff0a7424 */ /* 0x000fc600078e00ff */
[----:B------:R-:W-:-:S04]  /*08d0*/  FFMA R5, R5, R0, R0 ;  /* 0x0000000005057223 */ /* 0x000fc80000000000 */
[----:B------:R-:W-:-:S05]  /*08e0*/  FFMA R0, R10, 0.93318945169448852539, -R5 ;  /* 0x3f6ee5810a007823 */ /* 0x000fca0000000805 */
[-C--:B------:R-:W-:Y:S02]  /*08f0*/  FSEL R11, R0, R5.reuse, P4 ;  /* 0x00000005000b7208 */ /* 0x080fe40002000000 */
[----:B------:R-:W-:Y:S01]  /*0900*/  FSEL R0, R5, -R5, P4 ;  /* 0x8000000505007208 */ /* 0x000fe20002000000 */
[----:B------:R-:W-:-:S04]  /*0910*/  FMUL R5, R43, R43 ;  /* 0x0000002b2b057220 */ /* 0x000fc80000400000 */
[----:B------:R-:W-:Y:S01]  /*0920*/  @!P0 FFMA R11, R7, 1.6832555532455444336, R0 ;  /* 0x3fd774eb070b8823 */ /* 0x000fe20000000000 */
[----:B------:R-:W-:Y:S01]  /*0930*/  IMAD.MOV.U32 R0, RZ, RZ, 0x4016cbe4 ;  /* 0x4016cbe4ff007424 */ /* 0x000fe200078e00ff */
[----:B------:R0:W1:Y:S04]  /*0940*/  MUFU.RSQ R7, R8 ;  /* 0x0000000800077308 */ /* 0x0000680000001400 */
[----:B------:R-:W-:Y:S02]  /*0950*/  @!P2 FSEL R11, R0, 0.78539818525314331055, !P0 ;  /* 0x3f490fdb000ba808 */ /* 0x000fe40004000000 */
[----:B------:R-:W-:Y:S02]  /*0960*/  IADD3 R0, PT, PT, R8, -0xd000000, RZ ;  /* 0xf300000008007810 */ /* 0x000fe40007ffe0ff */
[----:B------:R-:W-:-:S02]  /*0970*/  @!P1 FSEL R11, RZ, 3.1415927410125732422, P0 ;  /* 0x40490fdbff0b9808 */ /* 0x000fc40000000000 */
[----:B------:R-:W-:Y:S02]  /*0980*/  ISETP.GT.U32.AND P1, PT, R0, 0x727fffff, PT ;  /* 0x727fffff0000780c */ /* 0x000fe40003f24070 */
[----:B------:R-:W-:Y:S02]  /*0990*/  FSETP.NAN.AND P0, PT, R41, R41, PT ;  /* 0x000000292900720b */ /* 0x000fe40003f08000 */
[----:B------:R-:W-:-:S04]  /*09a0*/  LOP3.LUT R0, R11, 0x80000000, R6, 0xb8, !PT ;  /* 0x800000000b007812 */ /* 0x000fc800078eb806 */
[----:B------:R-:W-:-:S05]  /*09b0*/  FSEL R41, R41, R0, P0 ;  /* 0x0000000029297208 */ /* 0x000fca0000000000 */
[----:B01----:R-:W-:Y:S05]  /*09c0*/  @!P1 BRA `(.L_x_144) ;  /* 0x0000000000149947 */ /* 0x003fea0003800000 */
[----:B------:R-:W-:Y:S01]  /*09d0*/  IMAD.MOV.U32 R0, RZ, RZ, R8 ;  /* 0x000000ffff007224 */ /* 0x000fe200078e0008 */
[----:B------:R-:W-:-:S07]  /*09e0*/  MOV R13, 0xa00 ;  /* 0x00000a00000d7802 */ /* 0x000fce0000000f00 */
[----:B------:R-:W-:Y:S05]  /*09f0*/  CALL.REL.NOINC `($__internal_1_$__cuda_sm20_sqrt_rn_f32_slowpath) ;  /* 0x0000011c00647944 */ /* 0x000fea0003c00000 */
[----:B------:R-:W-:Y:S01]  /*0a00*/  MOV R8, R3 ;  /* 0x0000000300087202 */ /* 0x000fe20000000f00 */
[----:B------:R-:W-:Y:S06]  /*0a10*/  BRA `(.L_x_145) ;  /* 0x0000000000107947 */ /* 0x000fec0003800000 */
.L_x_144:
[----:B------:R-:W-:Y:S01]  /*0a20*/  FMUL.FTZ R3, R8, R7 ;  /* 0x0000000708037220 */ /* 0x000fe20000410000 */
[----:B------:R-:W-:-:S03]  /*0a30*/  FMUL.FTZ R0, R7, 0.5 ;  /* 0x3f00000007007820 */ /* 0x000fc60000410000 */
[----:B------:R-:W-:-:S04]  /*0a40*/  FFMA R8, -R3, R3, R8 ;  /* 0x0000000303087223 */ /* 0x000fc80000000108 */
[----:B------:R-:W-:-:S07]  /*0a50*/  FFMA R8, R8, R0, R3 ;  /* 0x0000000008087223 */ /* 0x000fce0000000003 */
.L_x_145:
[----:B------:R-:W-:Y:S05]  /*0a60*/  BSYNC.RECONVERGENT B0 ;  /* 0x0000000000007941 */ /* 0x000fea0003800200 */
.L_x_143:
[----:B------:R-:W0:Y:S01]  /*0a70*/  MUFU.RCP R0, R43 ;  /* 0x0000002b00007308 */ /* 0x000e220000001000 */
[----:B------:R-:W-:Y:S07]  /*0a80*/  BSSY.RECONVERGENT B2, `(.L_x_146) ;  /* 0x000000f000027945 */ /* 0x000fee0003800200 */
[----:B------:R-:W1:Y:S01]  /*0a90*/  FCHK P0, R4, R43 ;  /* 0x0000002b04007302 */ /* 0x000e620000000000 */
[----:B0-----:R-:W-:-:S04]  /*0aa0*/  FFMA R3, R0, -R43, 1 ;  /* 0x3f80000000037423 */ /* 0x001fc8000000082b */
[----:B------:R-:W-:Y:S01]  /*0ab0*/  FFMA R0, R0, R3, R0 ;  /* 0x0000000300007223 */ /* 0x000fe20000000000 */
[----:B------:R-:W-:-:S03]  /*0ac0*/  FMUL R3, R8, R8 ;  /* 0x0000000808037220 */ /* 0x000fc60000400000 */
[----:B------:R-:W-:-:S04]  /*0ad0*/  FFMA R7, R4, R0, RZ ;  /* 0x0000000004077223 */ /* 0x000fc800000000ff */
[----:B------:R-:W-:-:S04]  /*0ae0*/  FFMA R40, R7, -R43, R4 ;  /* 0x8000002b07287223 */ /* 0x000fc80000000004 */
[----:B------:R-:W-:Y:S01]  /*0af0*/  FFMA R40, R0, R40, R7 ;  /* 0x0000002800287223 */ /* 0x000fe20000000007 */
[----:B------:R-:W-:Y:S01]  /*0b00*/  FMUL R7, R5, R8 ;  /* 0x0000000805077220 */ /* 0x000fe20000400000 */
[----:B-1----:R-:W-:Y:S06]  /*0b10*/  @!P0 BRA `(.L_x_147) ;  /* 0x0000000000148947 */ /* 0x002fec0003800000 */
[----:B------:R-:W-:Y:S01]  /*0b20*/  IMAD.MOV.U32 R59, RZ, RZ, R4 ;  /* 0x000000ffff3b7224 */ /* 0x000fe200078e0004 */
[----:B------:R-:W-:Y:S02]  /*0b30*/  MOV R0, R43 ;  /* 0x0000002b00007202 */ /* 0x000fe40000000f00 */
[----:B------:R-:W-:-:S07]  /*0b40*/  MOV R48, 0xb60 ;  /* 0x00000b6000307802 */ /* 0x000fce0000000f00 */
[----:B------:R-:W-:Y:S05]  /*0b50*/  CALL.REL.NOINC `($__internal_2_$__cuda_sm3x_div_rn_noftz_f32_slowpath) ;  /* 0x0000011c00647944 */ /* 0x000fea0003c00000 */
[----:B------:R-:W-:-:S07]  /*0b60*/  IMAD.MOV.U32 R40, RZ, RZ, R0 ;  /* 0x000000ffff287224 */ /* 0x000fce00078e0000 */
.L_x_147:
[----:B------:R-:W-:Y:S05]  /*0b70*/  BSYNC.RECONVERGENT B2 ;  /* 0x0000000000027941 */ /* 0x000fea0003800200 */
.L_x_146:
        /* <DEDUP_REMOVED lines=9> */
[----:B------:R-:W-:Y:S01]  /*0c10*/  MOV R59, R6 ;  /* 0x00000006003b7202 */ /* 0x000fe20000000f00 */
[----:B------:R-:W-:Y:S01]  /*0c20*/  IMAD.MOV.U32 R0, RZ, RZ, R43 ;  /* 0x000000ffff007224 */ /* 0x000fe200078e002b */
[----:B------:R-:W-:-:S07]  /*0c30*/  MOV R48, 0xc50 ;  /* 0x00000c5000307802 */ /* 0x000fce0000000f00 */
[----:B------:R-:W-:Y:S05]  /*0c40*/  CALL.REL.NOINC `($__internal_2_$__cuda_sm3x_div_rn_noftz_f32_slowpath) ;  /* 0x0000011c00287944 */ /* 0x000fea0003c00000 */
[----:B------:R-:W-:-:S07]  /*0c50*/  MOV R39, R0 ;  /* 0x0000000000277202 */ /* 0x000fce0000000f00 */
.L_x_149:
[----:B------:R-:W-:Y:S05]  /*0c60*/  BSYNC.RECONVERGENT B2 ;  /* 0x0000000000027941 */ /* 0x000fea0003800200 */
.L_x_148:
[----:B------:R-:W0:Y:S01]  /*0c70*/  MUFU.RCP R0, R7 ;  /* 0x0000000700007308 */ /* 0x000e220000001000 */
[----:B------:R-:W-:Y:S01]  /*0c80*/  FMUL R59, R4, R9 ;  /* 0x00000009043b7220 */ /* 0x000fe20000400000 */
[----:B------:R-:W-:Y:S06]  /*0c90*/  BSSY.RECONVERGENT B2, `(.L_x_150) ;  /* 0x000000c000027945 */ /* 0x000fec0003800200 */
[----:B------:R-:W1:Y:S01]  /*0ca0*/  FCHK P0, R59, R7 ;  /* 0x000000073b007302 */ /* 0x000e620000000000 */
[----:B0-----:R-:W-:-:S04]  /*0cb0*/  FFMA R11, -R7, R0, 1 ;  /* 0x3f800000070b7423 */ /* 0x001fc80000000100 */
[----:B------:R-:W-:-:S04]  /*0cc0*/  FFMA R0, R0, R11, R0 ;  /* 0x0000000b00007223 */ /* 0x000fc80000000000 */
[----:B------:R-:W-:-:S04]  /*0cd0*/  FFMA R11, R59, R0, RZ ;  /* 0x000000003b0b7223 */ /* 0x000fc800000000ff */
[----:B------:R-:W-:-:S04]  /*0ce0*/  FFMA R38, -R7, R11, R59 ;  /* 0x0000000b07267223 */ /* 0x000fc8000000013b */
[----:B------:R-:W-:Y:S01]  /*0cf0*/  FFMA R38, R0, R38, R11 ;  /* 0x0000002600267223 */ /* 0x000fe2000000000b */
[----:B-1----:R-:W-:Y:S06]  /*0d00*/  @!P0 BRA `(.L_x_151) ;  /* 0x0000000000108947 */ /* 0x002fec0003800000 */
[----:B------:R-:W-:Y:S01]  /*0d10*/  IMAD.MOV.U32 R0, RZ, RZ, R7 ;  /* 0x000000ffff007224 */ /* 0x000fe200078e0007 */
[----:B------:R-:W-:-:S07]  /*0d20*/  MOV R48, 0xd40 ;  /* 0x00000d4000307802 */ /* 0x000fce0000000f00 */
[----:B------:R-:W-:Y:S05]  /*0d30*/  CALL.REL.NOINC `($__internal_2_$__cuda_sm3x_div_rn_noftz_f32_slowpath) ;  /* 0x0000011800ec7944 */ /* 0x000fea0003c00000 */
[----:B------:R-:W-:-:S07]  /*0d40*/  MOV R38, R0 ;  /* 0x0000000000267202 */ /* 0x000fce0000000f00 */
.L_x_151:
[----:B------:R-:W-:Y:S05]  /*0d50*/  BSYNC.RECONVERGENT B2 ;  /* 0x0000000000027941 */ /* 0x000fea0003800200 */
.L_x_150:
        /* <DEDUP_REMOVED lines=14> */
.L_x_153:
[----:B------:R-:W-:Y:S05]  /*0e40*/  BSYNC.RECONVERGENT B2 ;  /* 0x0000000000027941 */ /* 0x000fea0003800200 */
.L_x_152:
[----:B------:R-:W0:Y:S01]  /*0e50*/  MUFU.RCP R0, R5 ;  /* 0x0000000500007308 */ /* 0x000e220000001000 */
[----:B------:R-:W-:Y:S07]  /*0e60*/  BSSY.RECONVERGENT B2, `(.L_x_154) ;  /* 0x000000d000027945 */ /* 0x000fee0003800200 */
[----:B------:R-:W1:Y:S01]  /*0e70*/  FCHK P0, -R8, R5 ;  /* 0x0000000508007302 */ /* 0x000e620000000100 */
[----:B0-----:R-:W-:-:S04]  /*0e80*/  FFMA R7, -R5, R0, 1 ;  /* 0x3f80000005077423 */ /* 0x001fc80000000100 */
[----:B------:R-:W-:-:S04]  /*0e90*/  FFMA R7, R0, R7, R0 ;  /* 0x0000000700077223 */ /* 0x000fc80000000000 */
[----:B------:R-:W-:-:S04]  /*0ea0*/  FFMA R36, R7, -R8, RZ ;  /* 0x8000000807247223 */ /* 0x000fc800000000ff */
[----:B------:R-:W-:-:S04]  /*0eb0*/  FFMA R9, -R5, R36, -R8 ;  /* 0x0000002405097223 */ /* 0x000fc80000000908 */
[----:B------:R-:W-:Y:S01]  /*0ec0*/  FFMA R36, R7, R9, R36 ;  /* 0x0000000907247223 */ /* 0x000fe20000000024 */
[----:B-1----:R-:W-:Y:S06]  /*0ed0*/  @!P0 BRA `(.L_x_155) ;  /* 0x0000000000148947 */ /* 0x002fec0003800000 */
[----:B------:R-:W-:Y:S01]  /*0ee0*/  FADD R59, -R8, -RZ ;  /* 0x800000ff083b7221 */ /* 0x000fe20000000100 */
[----:B------:R-:W-:Y:S01]  /*0ef0*/  IMAD.MOV.U32 R0, RZ, RZ, R5 ;  /* 0x000000ffff007224 */ /* 0x000fe200078e0005 */
[----:B------:R-:W-:-:S07]  /*0f00*/  MOV R48, 0xf20 ;  /* 0x00000f2000307802 */ /* 0x000fce0000000f00 */
[----:B------:R-:W-:Y:S05]  /*0f10*/  CALL.REL.NOINC `($__internal_2_$__cuda_sm3x_div_rn_noftz_f32_slowpath) ;  /* 0x0000011800747944 */ /* 0x000fea0003c00000 */
[----:B------:R-:W-:-:S07]  /*0f20*/  MOV R36, R0 ;  /* 0x0000000000247202 */ /* 0x000fce0000000f00 */
.L_x_155:
[----:B------:R-:W-:Y:S05]  /*0f30*/  BSYNC.RECONVERGENT B2 ;  /* 0x0000000000027941 */ /* 0x000fea0003800200 */
.L_x_154:
[----:B------:R-:W0:Y:S01]  /*0f40*/  MUFU.RCP R0, R3 ;  /* 0x0000000300007308 */ /* 0x000e220000001000 */
[----:B------:R-:W-:Y:S07]  /*0f50*/  BSSY.RECONVERGENT B2, `(.L_x_156) ;  /* 0x000000d000027945 */ /* 0x000fee0003800200 */
[----:B------:R-:W1:Y:S01]  /*0f60*/  FCHK P0, -R6, R3 ;  /* 0x0000000306007302 */ /* 0x000e620000000100 */
[----:B0-----:R-:W-:-:S04]  /*0f70*/  FFMA R5, -R3, R0, 1 ;  /* 0x3f80000003057423 */ /* 0x001fc80000000100 */
[----:B------:R-:W-:-:S04]  /*0f80*/  FFMA R5, R0, R5, R0 ;  /* 0x0000000500057223 */ /* 0x000fc80000000000 */
[----:B------:R-:W-:-:S04]  /*0f90*/  FFMA R0, -R6, R5, RZ ;  /* 0x0000000506007223 */ /* 0x000fc800000001ff */
        /* <DEDUP_REMOVED lines=8> */
.L_x_157:
[----:B------:R-:W-:Y:S05]  /*1020*/  BSYNC.RECONVERGENT B2 ;  /* 0x0000000000027941 */ /* 0x000fea0003800200 */
.L_x_156:
[----:B------:R-:W0:Y:S01]  /*1030*/  MUFU.RCP R0, R3 ;  /* 0x0000000300007308 */ /* 0x000e220000001000 */
[----:B------:R-:W-:Y:S07]  /*1040*/  BSSY.RECONVERGENT B2, `(.L_x_158) ;  /* 0x000000d000027945 */ /* 0x000fee0003800200 */
        /* <DEDUP_REMOVED lines=8> */
[----:B------:R-:W-:Y:S02]  /*10d0*/  MOV R0, R3 ;  /* 0x0000000300007202 */ /* 0x000fe40000000f00 */
[----:B------:R-:W-:-:S07]  /*10e0*/  MOV R48, 0x1100 ;  /* 0x0000110000307802 */ /* 0x000fce0000000f00 */
[----:B------:R-:W-:Y:S05]  /*10f0*/  CALL.REL.NOINC `($__internal_2_$__cuda_sm3x_div_rn_noftz_f32_slowpath) ;  /* 0x0000011400fc7944 */ /* 0x000fea0003c00000 */
[----:B------:R-:W-:-:S07]  /*1100*/  IMAD.MOV.U32 R24, RZ, RZ, R0 ;  /* 0x000000ffff187224 */ /* 0x000fce00078e0000 */
.L_x_159:
[----:B------:R-:W-:Y:S05]  /*1110*/  BSYNC.RECONVERGENT B2 ;  /* 0x0000000000027941 */ /* 0x000fea0003800200 */
.L_x_158:
[----:B------:R-:W-:Y:S05]  /*1120*/  @!P5 BRA `(.L_x_160) ;  /* 0x000000140010d947 */ /* 0x000fea0003800000 */
[----:B------:R-:W-:-:S07]  /*1130*/  HFMA2 R9, -RZ, RZ, 0, 0 ;  /* 0x00000000ff097431 */ /* 0x000fce00000001ff */
.L_x_176:
[----:B0-----:R-:W0:Y:S01]  /*1140*/  LDC.64 R4, c[0x0][0x3c8] ;  /* 0x0000f200ff047b82 */ /* 0x001e220000000a00 */
[----:B------:R-:W1:Y:S02]  /*1150*/  LDCU UR4, c[0x0][0x40c] ;  /* 0x00008180ff0477ac */ /* 0x000e640008000800 */
[----:B-1----:R-:W-:-:S04]  /*1160*/  IMAD R3, R9, UR4, R9 ;  /* 0x0000000409037c24 */ /* 0x002fc8000f8e0209 */
[----:B0-----:R-:W-:-:S06]  /*1170*/  IMAD.WIDE R4, R3, 0x4, R4 ;  /* 0x0000000403047825 */ /* 0x001fcc00078e0204 */
[----:B------:R-:W2:Y:S01]  /*1180*/  LDG.E R4, desc[UR6][R4.64] ;  /* 0x0000000604047981 */ /* 0x000ea2000c1e1900 */
[----:B------:R-:W-:Y:S01]  /*1190*/  BSSY.RECONVERGENT B0, `(.L_x_161) ;  /* 0x0000043000007945 */ /* 0x000fe20003800200 */
[----:B--2---:R-:W-:-:S04]  /*11a0*/  FMUL R8, R4, R43 ;  /* 0x0000002b04087220 */ /* 0x004fc80000400000 */
[C---:B------:R-:W-:Y:S01]  /*11b0*/  FMUL R0, R8.reuse, 0.63661974668502807617 ;  /* 0x3f22f98308007820 */ /* 0x040fe20000400000 */
[----:B------:R-:W-:-:S05]  /*11c0*/  FSETP.GE.AND P0, PT, |R8|, 105615, PT ;  /* 0x47ce47800800780b */ /* 0x000fca0003f06200 */
[----:B------:R-:W0:Y:S02]  /*11d0*/  F2I.NTZ R0, R0 ;  /* 0x0000000000007305 */ /* 0x000e240000203100 */
[----:B0-----:R-:W-:Y:S01]  /*11e0*/  I2FP.F32.S32 R3, R0 ;  /* 0x0000000000037245 */ /* 0x001fe20000201400 */
[----:B------:R-:W-:-:S04]  /*11f0*/  IMAD.MOV.U32 R7, RZ, RZ, R0 ;  /* 0x000000ffff077224 */ /* 0x000fc800078e0000 */
[----:B------:R-:W-:-:S04]  /*1200*/  FFMA R6, R3, -1.5707962512969970703, R8 ;  /* 0xbfc90fda03067823 */ /* 0x000fc80000000008 */
[----:B------:R-:W-:-:S04]  /*1210*/  FFMA R6, R3, -7.5497894158615963534e-08, R6 ;  /* 0xb3a2216803067823 */ /* 0x000fc80000000006 */
[----:B------:R-:W-:-:S05]  /*1220*/  FFMA R6, R3, -5.3903029534742383927e-15, R6 ;  /* 0xa7c234c503067823 */ /* 0x000fca0000000006 */
[----:B------:R-:W-:Y:S01]  /*1230*/  MOV R3, R6 ;  /* 0x0000000600037202 */ /* 0x000fe20000000f00 */
[----:B------:R-:W-:Y:S06]  /*1240*/  @!P0 BRA `(.L_x_162) ;  /* 0x0000000000dc8947 */ /* 0x000fec0003800000 */
[----:B------:R-:W-:-:S13]  /*1250*/  FSETP.NEU.AND P0, PT, |R8|, +INF , PT ;  /* 0x7f8000000800780b */ /* 0x000fda0003f0d200 */
[----:B------:R-:W-:Y:S01]  /*1260*/  @!P0 FMUL R3, RZ, R8 ;  /* 0x00000008ff038220 */ /* 0x000fe20000400000 */
[----:B------:R-:W-:Y:S01]  /*1270*/  @!P0 IMAD.MOV.U32 R0, RZ, RZ, RZ ;  /* 0x000000ffff008224 */ /* 0x000fe200078e00ff */
[----:B------:R-:W-:Y:S06]  /*1280*/  @!P0 BRA `(.L_x_162) ;  /* 0x0000000000cc8947 */ /* 0x000fec0003800000 */
[----:B------:R-:W-:Y:S01]  /*1290*/  SHF.L.U32 R3, R8, 0x8, RZ ;  /* 0x0000000808037819 */ /* 0x000fe200000006ff */
[----:B------:R-:W-:Y:S01]  /*12a0*/  IMAD.MOV.U32 R12, RZ, RZ, RZ ;  /* 0x000000ffff0c7224 */ /* 0x000fe200078e00ff */
[----:B------:R-:W-:Y:S01]  /*12b0*/  MOV R0, R1 ;  /* 0x0000000100007202 */ /* 0x000fe20000000f00 */
[----:B------:R-:W0:Y:S01]  /*12c0*/  LDCU.64 UR8, c[0x4][URZ] ;  /* 0x01000000ff0877ac */ /* 0x000e220008000a00 */
[----:B------:R-:W-:Y:S01]  /*12d0*/  LOP3.LUT R5, R3, 0x80000000, RZ, 0xfc, !PT ;  /* 0x8000000003057812 */ /* 0x000fe200078efcff */
[----:B------:R-:W-:Y:S01]  /*12e0*/  UMOV UR5, URZ ;  /* 0x000000ff00057c82 */ /* 0x000fe20008000000 */
[----:B------:R-:W-:-:S05]  /*12f0*/  UMOV UR4, URZ ;  /* 0x000000ff00047c82 */ /* 0x000fca0008000000 */
.L_x_163:
[----:B0-----:R-:W-:Y:S01]  /*1300*/  IMAD.U32 R14, RZ, RZ, UR8 ;  /* 0x00000008ff0e7e24 */ /* 0x001fe2000f8e00ff */
[----:B------:R-:W-:-:S05]  /*1310*/  MOV R15, UR9 ;  /* 0x00000009000f7c02 */ /* 0x000fca0008000f00 */
[----:B------:R-:W2:Y:S01]  /*1320*/  LDG.E.CONSTANT R10, desc[UR6][R14.64] ;  /* 0x000000060e0a7981 */ /* 0x000ea2000c1e9900 */
[----:B------:R-:W-:Y:S02]  /*1330*/  UIADD3 UR8, UP0, UPT, UR8, 0x4, URZ ;  /* 0x0000000408087890 */ /* 0x000fe4000ff1e0ff */
[----:B------:R-:W-:Y:S02]  /*1340*/  UIADD3 UR4, UPT, UPT, UR4, 0x1, URZ ;  /* 0x0000000104047890 */ /* 0x000fe4000fffe0ff */
[----:B------:R-:W-:Y:S02]  /*1350*/  UIADD3.X UR9, UPT, UPT, URZ, UR9, URZ, UP0, !UPT ;  /* 0x00000009ff097290 */ /* 0x000fe400087fe4ff */
[----:B------:R-:W-:Y:S01]  /*1360*/  UISETP.NE.AND UP0, UPT, UR4, 0x6, UPT ;  /* 0x000000060400788c */ /* 0x000fe2000bf05270 */
[----:B--2---:R-:W-:-:S03]  /*1370*/  IMAD.WIDE.U32 R10, R10, R5, RZ ;  /* 0x000000050a0a7225 */ /* 0x004fc600078e00ff */
[----:B------:R-:W-:-:S04]  /*1380*/  IADD3 R3, P0, PT, R10, R12, RZ ;  /* 0x0000000c0a037210 */ /* 0x000fc80007f1e0ff */
[----:B------:R-:W-:Y:S01]  /*1390*/  IADD3.X R12, PT, PT, R11, UR5, RZ, P0, !PT ;  /* 0x000000050b0c7c10 */ /* 0x000fe200087fe4ff */
[----:B------:R0:W-:Y:S02]  /*13a0*/  STL [R0], R3 ;  /* 0x0000000300007387 */ /* 0x0001e40000100800 */
[----:B0-----:R-:W-:Y:S01]  /*13b0*/  VIADD R0, R0, 0x4 ;  /* 0x0000000400007836 */ /* 0x001fe20000000000 */
[----:B------:R-:W-:Y:S06]  /*13c0*/  BRA.U UP0, `(.L_x_163) ;  /* 0xfffffffd00cc7547 */ /* 0x000fec000b83ffff */
[----:B------:R-:W-:Y:S01]  /*13d0*/  SHF.R.U32.HI R5, RZ, 0x17, R8 ;  /* 0x00000017ff057819 */ /* 0x000fe20000011608 */
[----:B------:R0:W-:Y:S03]  /*13e0*/  STL [R1+0x18], R12 ;  /* 0x0000180c01007387 */ /* 0x0001e60000100800 */
[C---:B------:R-:W-:Y:S02]  /*13f0*/  LOP3.LUT R0, R5.reuse, 0xe0, RZ, 0xc0, !PT ;  /* 0x000000e005007812 */ /* 0x040fe400078ec0ff */
[----:B------:R-:W-:Y:S02]  /*1400*/  LOP3.LUT P0, RZ, R5, 0x1f, RZ, 0xc0, !PT ;  /* 0x0000001f05ff7812 */ /* 0x000fe4000780c0ff */
[----:B------:R-:W-:-:S04]  /*1410*/  IADD3 R0, PT, PT, R0, -0x80, RZ ;  /* 0xffffff8000007810 */ /* 0x000fc80007ffe0ff */
[----:B------:R-:W-:-:S05]  /*1420*/  SHF.R.U32.HI R0, RZ, 0x5, R0 ;  /* 0x00000005ff007819 */ /* 0x000fca0000011600 */
[----:B------:R-:W-:-:S05]  /*1430*/  IMAD R11, R0, -0x4, R1 ;  /* 0xfffffffc000b7824 */ /* 0x000fca00078e0201 */
[----:B------:R-:W2:Y:S04]  /*1440*/  LDL R0, [R11+0x18] ;  /* 0x000018000b007983 */ /* 0x000ea80000100800 */
[----:B------:R-:W2:Y:S04]  /*1450*/  LDL R3, [R11+0x14] ;  /* 0x000014000b037983 */ /* 0x000ea80000100800 */
[----:B------:R-:W3:Y:S01]  /*1460*/  @P0 LDL R10, [R11+0x10] ;  /* 0x000010000b0a0983 */ /* 0x000ee20000100800 */
[----:B------:R-:W-:Y:S01]  /*1470*/  LOP3.LUT R5, R5, 0x1f, RZ, 0xc0, !PT ;  /* 0x0000001f05057812 */ /* 0x000fe200078ec0ff */
[----:B------:R-:W-:Y:S01]  /*1480*/  UMOV UR4, 0x54442d19 ;  /* 0x54442d1900047882 */ /* 0x000fe20000000000 */
[----:B------:R-:W-:-:S02]  /*1490*/  UMOV UR5, 0x3bf921fb ;  /* 0x3bf921fb00057882 */ /* 0x000fc40000000000 */
[-C--:B--2---:R-:W-:Y:S02]  /*14a0*/  @P0 SHF.L.W.U32.HI R0, R3, R5.reuse, R0 ;  /* 0x0000000503000219 */ /* 0x084fe40000010e00 */
[----:B---3--:R-:W-:Y:S02]  /*14b0*/  @P0 SHF.L.W.U32.HI R3, R10, R5, R3 ;  /* 0x000000050a030219 */ /* 0x008fe40000010e03 */
[----:B------:R-:W-:Y:S02]  /*14c0*/  ISETP.GE.AND P0, PT, R8, RZ, PT ;  /* 0x000000ff0800720c */ /* 0x000fe40003f06270 */
[C-C-:B------:R-:W-:Y:S01]  /*14d0*/  SHF.L.W.U32.HI R5, R3.reuse, 0x2, R0.reuse ;  /* 0x0000000203057819 */ /* 0x140fe20000010e00 */
[----:B------:R-:W-:Y:S01]  /*14e0*/  IMAD.SHL.U32 R3, R3, 0x4, RZ ;  /* 0x0000000403037824 */ /* 0x000fe200078e00ff */
[----:B------:R-:W-:Y:S02]  /*14f0*/  SHF.R.U32.HI R0, RZ, 0x1e, R0 ;  /* 0x0000001eff007819 */ /* 0x000fe40000011600 */
[----:B------:R-:W-:-:S02]  /*1500*/  SHF.R.S32.HI R10, RZ, 0x1f, R5 ;  /* 0x0000001fff0a7819 */ /* 0x000fc40000011405 */
[C---:B------:R-:W-:Y:S02]  /*1510*/  LEA.HI R0, R5.reuse, R0, RZ, 0x1 ;  /* 0x0000000005007211 */ /* 0x040fe400078f08ff */
[C---:B------:R-:W-:Y:S02]  /*1520*/  LOP3.LUT R14, R10.reuse, R3, RZ, 0x3c, !PT ;  /* 0x000000030a0e7212 */ /* 0x040fe400078e3cff */
[----:B------:R-:W-:Y:S02]  /*1530*/  LOP3.LUT R15, R10, R5, RZ, 0x3c, !PT ;  /* 0x000000050a0f7212 */ /* 0x000fe400078e3cff */
[----:B------:R-:W-:-:S04]  /*1540*/  LOP3.LUT R3, R5, R8, RZ, 0x3c, !PT ;  /* 0x0000000805037212 */ /* 0x000fc800078e3cff */
[----:B------:R-:W1:Y:S01]  /*1550*/  I2F.F64.S64 R14, R14 ;  /* 0x0000000e000e7312 */ /* 0x000e620000301c00 */
[----:B------:R-:W-:Y:S02]  /*1560*/  ISETP.GE.AND P1, PT, R3, RZ, PT ;  /* 0x000000ff0300720c */ /* 0x000fe40003f26270 */
[----:B------:R-:W-:-:S05]  /*1570*/  IADD3 R3, PT, PT, -R0, RZ, RZ ;  /* 0x000000ff00037210 */ /* 0x000fca0007ffe1ff */
[----:B------:R-:W-:Y:S01]  /*1580*/  @!P0 IMAD.MOV.U32 R0, RZ, RZ, R3 ;  /* 0x000000ffff008224 */ /* 0x000fe200078e0003 */
[----:B-1----:R-:W-:-:S10]  /*1590*/  DMUL R10, R14, UR4 ;  /* 0x000000040e0a7c28 */ /* 0x002fd40008000000 */
[----:B------:R-:W1:Y:S02]  /*15a0*/  F2F.F32.F64 R10, R10 ;  /* 0x0000000a000a7310 */ /* 0x000e640000301000 */
[----:B01----:R-:W-:-:S07]  /*15b0*/  FSEL R3, -R10, R10, !P1 ;  /* 0x0000000a0a037208 */ /* 0x003fce0004800100 */
.L_x_162:
[----:B------:R-:W-:Y:S05]  /*15c0*/  BSYNC.RECONVERGENT B0 ;  /* 0x0000000000007941 */ /* 0x000fea0003800200 */
.L_x_161:
[----:B------:R-:W-:Y:S01]  /*15d0*/  MOV R11, 0x37cbac00 ;  /* 0x37cbac00000b7802 */ /* 0x000fe20000000f00 */
[----:B------:R-:W-:Y:S01]  /*15e0*/  FMUL R10, R3, R3 ;  /* 0x00000003030a7220 */ /* 0x000fe20000400000 */
[C---:B------:R-:W-:Y:S01]  /*15f0*/  LOP3.LUT R12, R0.reuse, 0x1, RZ, 0xc0, !PT ;  /* 0x00000001000c7812 */ /* 0x040fe200078ec0ff */
[----:B------:R-:W-:Y:S01]  /*1600*/  IMAD.MOV.U32 R13, RZ, RZ, 0x3c0885e4 ;  /* 0x3c0885e4ff0d7424 */ /* 0x000fe200078e00ff */
[----:B------:R-:W-:Y:S01]  /*1610*/  IADD3 R0, PT, PT, R0, 0x1, RZ ;  /* 0x0000000100007810 */ /* 0x000fe20007ffe0ff */
[----:B------:R-:W-:Y:S01]  /*1620*/  FFMA R5, R10, R11, -0.0013887860113754868507 ;  /* 0xbab607ed0a057423 */ /* 0x000fe2000000000b */
[----:B------:R-:W-:Y:S01]  /*1630*/  ISETP.NE.U32.AND P0, PT, R12, 0x1, PT ;  /* 0x000000010c00780c */ /* 0x000fe20003f05070 */
[----:B------:R-:W-:Y:S01]  /*1640*/  IMAD.MOV.U32 R16, RZ, RZ, 0x3e2aaaa8 ;  /* 0x3e2aaaa8ff107424 */ /* 0x000fe200078e00ff */
[----:B------:R-:W-:Y:S01]  /*1650*/  LOP3.LUT P1, RZ, R0, 0x2, RZ, 0xc0, !PT ;  /* 0x0000000200ff7812 */ /* 0x000fe2000782c0ff */
[----:B------:R-:W-:Y:S01]  /*1660*/  BSSY.RECONVERGENT B0, `(.L_x_164) ;  /* 0x0000041000007945 */ /* 0x000fe20003800200 */
[----:B------:R-:W-:-:S02]  /*1670*/  FSEL R5, R5, -0.00019574658654164522886, P0 ;  /* 0xb94d415305057808 */ /* 0x000fc40000000000 */
[----:B------:R-:W-:Y:S02]  /*1680*/  FSEL R15, R13, 0.041666727513074874878, !P0 ;  /* 0x3d2aaabb0d0f7808 */ /* 0x000fe40004000000 */
[----:B------:R-:W-:Y:S02]  /*1690*/  FSEL R59, R3, 1, !P0 ;  /* 0x3f800000033b7808 */ /* 0x000fe40004000000 */
[----:B------:R-:W-:Y:S01]  /*16a0*/  FSEL R12, -R16, -0.4999999701976776123, !P0 ;  /* 0xbeffffff100c7808 */ /* 0x000fe20004000100 */
[----:B------:R-:W-:Y:S01]  /*16b0*/  FFMA R5, R10, R5, R15 ;  /* 0x000000050a057223 */ /* 0x000fe2000000000f */
[----:B------:R-:W-:Y:S01]  /*16c0*/  FSETP.GE.AND P0, PT, |R8|, 105615, PT ;  /* 0x47ce47800800780b */ /* 0x000fe20003f06200 */
[C---:B------:R-:W-:Y:S02]  /*16d0*/  FFMA R0, R10.reuse, R59, RZ ;  /* 0x0000003b0a007223 */ /* 0x040fe400000000ff */
[----:B------:R-:W-:-:S04]  /*16e0*/  FFMA R5, R10, R5, R12 ;  /* 0x000000050a057223 */ /* 0x000fc8000000000c */
[----:B------:R-:W-:Y:S01]  /*16f0*/  FFMA R59, R0, R5, R59 ;  /* 0x00000005003b7223 */ /* 0x000fe2000000003b */
[----:B------:R-:W-:Y:S01]  /*1700*/  MOV R5, R7 ;  /* 0x0000000700057202 */ /* 0x000fe20000000f00 */
[----:B------:R-:W-:Y:S02]  /*1710*/  IMAD.MOV.U32 R0, RZ, RZ, R6 ;  /* 0x000000ffff007224 */ /* 0x000fe400078e0006 */
[----:B------:R-:W-:Y:S02]  /*1720*/  @P1 FADD R59, RZ, -R59 ;  /* 0x8000003bff3b1221 */ /* 0x000fe40000000000 */
[----:B------:R-:W-:Y:S05]  /*1730*/  @!P0 BRA `(.L_x_165) ;  /* 0x0000000000cc8947 */ /* 0x000fea0003800000 */
[----:B------:R-:W-:-:S13]  /*1740*/  FSETP.NEU.AND P0, PT, |R8|, +INF , PT ;  /* 0x7f8000000800780b */ /* 0x000fda0003f0d200 */
[----:B------:R-:W-:Y:S01]  /*1750*/  @!P0 FMUL R0, RZ, R8 ;  /* 0x00000008ff008220 */ /* 0x000fe20000400000 */
[----:B------:R-:W-:Y:S01]  /*1760*/  @!P0 MOV R5, RZ ;  /* 0x000000ff00058202 */ /* 0x000fe20000000f00 */
[----:B------:R-:W-:Y:S06]  /*1770*/  @!P0 BRA `(.L_x_165) ;  /* 0x0000000000bc8947 */ /* 0x000fec0003800000 */
[----:B------:R-:W-:Y:S02]  /*1780*/  IMAD.SHL.U32 R3, R8, 0x100, RZ ;  /* 0x0000010008037824 */ /* 0x000fe400078e00ff */
[----:B------:R-:W-:Y:S02]  /*1790*/  HFMA2 R12, -RZ, RZ, 0, 0 ;  /* 0x00000000ff0c7431 */ /* 0x000fe400000001ff */
[----:B------:R-:W-:Y:S01]  /*17a0*/  IMAD.MOV.U32 R0, RZ, RZ, RZ ;  /* 0x000000ffff007224 */ /* 0x000fe200078e00ff */
[----:B------:R-:W-:Y:S01]  /*17b0*/  UMOV UR4, URZ ;  /* 0x000000ff00047c82 */ /* 0x000fe20008000000 */
[----:B------:R-:W-:-:S07]  /*17c0*/  LOP3.LUT R5, R3, 0x80000000, RZ, 0xfc, !PT ;  /* 0x8000000003057812 */ /* 0x000fce00078efcff */
.L_x_166:
[----:B0-----:R-:W0:Y:S02]  /*17d0*/  LDC.64 R14, c[0x4][RZ] ;  /* 0x01000000ff0e7b82 */ /* 0x001e240000000a00 */
[----:B0-----:R-:W-:-:S06]  /*17e0*/  IMAD.WIDE.U32 R14, R0, 0x4, R14 ;  /* 0x00000004000e7825 */ /* 0x001fcc00078e000e */
[----:B------:R-:W2:Y:S01]  /*17f0*/  LDG.E.CONSTANT R14, desc[UR6][R14.64] ;  /* 0x000000060e0e7981 */ /* 0x000ea2000c1e9900 */
[C---:B------:R-:W-:Y:S01]  /*1800*/  LEA R3, R0.reuse, R1, 0x2 ;  /* 0x0000000100037211 */ /* 0x040fe200078e10ff */
[----:B------:R-:W-:-:S05]  /*1810*/  VIADD R0, R0, 0x1 ;  /* 0x0000000100007836 */ /* 0x000fca0000000000 */
[----:B------:R-:W-:Y:S01]  /*1820*/  ISETP.NE.AND P0, PT, R0, 0x6, PT ;  /* 0x000000060000780c */ /* 0x000fe20003f05270 */
[----:B--2---:R-:W-:-:S03]  /*1830*/  IMAD.WIDE.U32 R18, R14, R5, RZ ;  /* 0x000000050e127225 */ /* 0x004fc600078e00ff */
[----:B------:R-:W-:-:S04]  /*1840*/  IADD3 R10, P1, PT, R18, R12, RZ ;  /* 0x0000000c120a7210 */ /* 0x000fc80007f3e0ff */
[----:B------:R-:W-:Y:S01]  /*1850*/  IADD3.X R12, PT, PT, R19, UR4, RZ, P1, !PT ;  /* 0x00000004130c7c10 */ /* 0x000fe20008ffe4ff */
[----:B------:R0:W-:Y:S04]  /*1860*/  STL [R3], R10 ;  /* 0x0000000a03007387 */ /* 0x0001e80000100800 */
[----:B------:R-:W-:Y:S05]  /*1870*/  @P0 BRA `(.L_x_166) ;  /* 0xfffffffc00d40947 */ /* 0x000fea000383ffff */
        /* <DEDUP_REMOVED lines=8> */
[----:B0-----:R-:W2:Y:S04]  /*1900*/  LDL R3, [R17+0x14] ;  /* 0x0000140011037983 */ /* 0x001ea80000100800 */
[----:B------:R-:W3:Y:S01]  /*1910*/  @P0 LDL R10, [R17+0x10] ;  /* 0x00001000110a0983 */ /* 0x000ee20000100800 */
[----:B------:R-:W-:Y:S01]  /*1920*/  LOP3.LUT R5, R5, 0x1f, RZ, 0xc0, !PT ;  /* 0x0000001f05057812 */ /* 0x000fe200078ec0ff */
[----:B------:R-:W-:Y:S01]  /*1930*/  UMOV UR4, 0x54442d19 ;  /* 0x54442d1900047882 */ /* 0x000fe20000000000 */
[----:B------:R-:W-:Y:S01]  /*1940*/  UMOV UR5, 0x3bf921fb ;  /* 0x3bf921fb00057882 */ /* 0x000fe20000000000 */
[----:B------:R-:W-:-:S02]  /*1950*/  ISETP.GE.AND P1, PT, R8, RZ, PT ;  /* 0x000000ff0800720c */ /* 0x000fc40003f26270 */
[-C--:B--2---:R-:W-:Y:S02]  /*1960*/  @P0 SHF.L.W.U32.HI R0, R3, R5.reuse, R0 ;  /* 0x0000000503000219 */ /* 0x084fe40000010e00 */
[----:B---3--:R-:W-:-:S04]  /*1970*/  @P0 SHF.L.W.U32.HI R3, R10, R5, R3 ;  /* 0x000000050a030219 */ /* 0x008fc80000010e03 */
[C-C-:B------:R-:W-:Y:S01]  /*1980*/  SHF.L.W.U32.HI R5, R3.reuse, 0x2, R0.reuse ;  /* 0x0000000203057819 */ /* 0x140fe20000010e00 */
[----:B------:R-:W-:Y:S01]  /*1990*/  IMAD.SHL.U32 R3, R3, 0x4, RZ ;  /* 0x0000000403037824 */ /* 0x000fe200078e00ff */
[----:B------:R-:W-:Y:S02]  /*19a0*/  SHF.R.U32.HI R0, RZ, 0x1e, R0 ;  /* 0x0000001eff007819 */ /* 0x000fe40000011600 */
[----:B------:R-:W-:-:S04]  /*19b0*/  SHF.R.S32.HI R10, RZ, 0x1f, R5 ;  /* 0x0000001fff0a7819 */ /* 0x000fc80000011405 */
[C---:B------:R-:W-:Y:S02]  /*19c0*/  LOP3.LUT R14, R10.reuse, R3, RZ, 0x3c, !PT ;  /* 0x000000030a0e7212 */ /* 0x040fe400078e3cff */
[----:B------:R-:W-:Y:S02]  /*19d0*/  LOP3.LUT R15, R10, R5, RZ, 0x3c, !PT ;  /* 0x000000050a0f7212 */ /* 0x000fe400078e3cff */
[C---:B------:R-:W-:Y:S02]  /*19e0*/  LOP3.LUT R3, R5.reuse, R8, RZ, 0x3c, !PT ;  /* 0x0000000805037212 */ /* 0x040fe400078e3cff */
[----:B------:R-:W-:Y:S02]  /*19f0*/  LEA.HI R5, R5, R0, RZ, 0x1 ;  /* 0x0000000005057211 */ /* 0x000fe400078f08ff */
[----:B------:R-:W0:Y:S01]  /*1a00*/  I2F.F64.S64 R14, R14 ;  /* 0x0000000e000e7312 */ /* 0x000e220000301c00 */
[----:B------:R-:W-:Y:S02]  /*1a10*/  ISETP.GE.AND P0, PT, R3, RZ, PT ;  /* 0x000000ff0300720c */ /* 0x000fe40003f06270 */
[----:B------:R-:W-:-:S05]  /*1a20*/  IADD3 R0, PT, PT, -R5, RZ, RZ ;  /* 0x000000ff05007210 */ /* 0x000fca0007ffe1ff */
[----:B------:R-:W-:Y:S01]  /*1a30*/  @!P1 IMAD.MOV.U32 R5, RZ, RZ, R0 ;  /* 0x000000ffff059224 */ /* 0x000fe200078e0000 */
[----:B0-----:R-:W-:-:S10]  /*1a40*/  DMUL R18, R14, UR4 ;  /* 0x000000040e127c28 */ /* 0x001fd40008000000 */
[----:B------:R-:W0:Y:S02]  /*1a50*/  F2F.F32.F64 R18, R18 ;  /* 0x0000001200127310 */ /* 0x000e240000301000 */
[----:B01----:R-:W-:-:S07]  /*1a60*/  FSEL R0, -R18, R18, !P0 ;  /* 0x0000001212007208 */ /* 0x003fce0004000100 */
.L_x_165:
[----:B------:R-:W-:Y:S05]  /*1a70*/  BSYNC.RECONVERGENT B0 ;  /* 0x0000000000007941 */ /* 0x000fea0003800200 */
.L_x_164:
[----:B------:R-:W-:Y:S01]  /*1a80*/  FMUL R10, R0, R0 ;  /* 0x00000000000a7220 */ /* 0x000fe20000400000 */
[----:B------:R-:W-:Y:S01]  /*1a90*/  LOP3.LUT R3, R5, 0x1, RZ, 0xc0, !PT ;  /* 0x0000000105037812 */ /* 0x000fe200078ec0ff */
[----:B------:R-:W-:Y:S02]  /*1aa0*/  BSSY.RECONVERGENT B0, `(.L_x_167) ;  /* 0x0000043000007945 */ /* 0x000fe40003800200 */
[----:B------:R-:W-:Y:S01]  /*1ab0*/  FFMA R11, R10, R11, -0.0013887860113754868507 ;  /* 0xbab607ed0a0b7423 */ /* 0x000fe2000000000b */
[----:B------:R-:W-:Y:S02]  /*1ac0*/  ISETP.NE.U32.AND P0, PT, R3, 0x1, PT ;  /* 0x000000010300780c */ /* 0x000fe40003f05070 */
[----:B------:R-:W-:Y:S02]  /*1ad0*/  IADD3 R3, PT, PT, R5, 0x1, RZ ;  /* 0x0000000105037810 */ /* 0x000fe40007ffe0ff */
[----:B------:R-:W-:Y:S02]  /*1ae0*/  FSEL R13, R13, 0.041666727513074874878, !P0 ;  /* 0x3d2aaabb0d0d7808 */ /* 0x000fe40004000000 */
[----:B------:R-:W-:-:S02]  /*1af0*/  FSEL R11, R11, -0.00019574658654164522886, P0 ;  /* 0xb94d41530b0b7808 */ /* 0x000fc40000000000 */
[----:B------:R-:W-:Y:S02]  /*1b00*/  FSEL R5, R0, 1, !P0 ;  /* 0x3f80000000057808 */ /* 0x000fe40004000000 */
[----:B------:R-:W-:Y:S01]  /*1b10*/  FSEL R16, -R16, -0.4999999701976776123, !P0 ;  /* 0xbeffffff10107808 */ /* 0x000fe20004000100 */
[----:B------:R-:W-:Y:S01]  /*1b20*/  FFMA R11, R10, R11, R13 ;  /* 0x0000000b0a0b7223 */ /* 0x000fe2000000000d */
[----:B------:R-:W-:Y:S01]  /*1b30*/  FSETP.GE.AND P0, PT, |R8|, 105615, PT ;  /* 0x47ce47800800780b */ /* 0x000fe20003f06200 */
[C---:B------:R-:W-:Y:S01]  /*1b40*/  FFMA R0, R10.reuse, R5, RZ ;  /* 0x000000050a007223 */ /* 0x040fe200000000ff */
[----:B------:R-:W-:Y:S01]  /*1b50*/  LOP3.LUT P1, RZ, R3, 0x2, RZ, 0xc0, !PT ;  /* 0x0000000203ff7812 */ /* 0x000fe2000782c0ff */
[----:B------:R-:W-:-:S04]  /*1b60*/  FFMA R11, R10, R11, R16 ;  /* 0x0000000b0a0b7223 */ /* 0x000fc80000000010 */
[----:B------:R-:W-:-:S08]  /*1b70*/  FFMA R5, R0, R11, R5 ;  /* 0x0000000b00057223 */ /* 0x000fd00000000005 */
[----:B------:R-:W-:Y:S01]  /*1b80*/  @P1 FADD R5, RZ, -R5 ;  /* 0x80000005ff051221 */ /* 0x000fe20000000000 */
[----:B------:R-:W-:Y:S06]  /*1b90*/  @!P0 BRA `(.L_x_168) ;  /* 0x0000000000cc8947 */ /* 0x000fec0003800000 */
[----:B------:R-:W-:-:S13]  /*1ba0*/  FSETP.NEU.AND P0, PT, |R8|, +INF , PT ;  /* 0x7f8000000800780b */ /* 0x000fda0003f0d200 */
[----:B------:R-:W-:Y:S01]  /*1bb0*/  @!P0 FMUL R6, RZ, R8 ;  /* 0x00000008ff068220 */ /* 0x000fe20000400000 */
[----:B------:R-:W-:Y:S01]  /*1bc0*/  @!P0 IMAD.MOV.U32 R7, RZ, RZ, RZ ;  /* 0x000000ffff078224 */ /* 0x000fe200078e00ff */
[----:B------:R-:W-:Y:S06]  /*1bd0*/  @!P0 BRA `(.L_x_168) ;  /* 0x0000000000bc8947 */ /* 0x000fec0003800000 */
[----:B------:R-:W-:Y:S01]  /*1be0*/  SHF.L.U32 R3, R8, 0x8, RZ ;  /* 0x0000000808037819 */ /* 0x000fe200000006ff */
[----:B------:R-:W-:Y:S01]  /*1bf0*/  IMAD.MOV.U32 R10, RZ, RZ, RZ ;  /* 0x000000ffff0a7224 */ /* 0x000fe200078e00ff */
[----:B------:R-:W-:Y:S01]  /*1c00*/  MOV R0, RZ ;  /* 0x000000ff00007202 */ /* 0x000fe20000000f00 */
[----:B------:R-:W-:Y:S01]  /*1c10*/  UMOV UR4, URZ ;  /* 0x000000ff00047c82 */ /* 0x000fe20008000000 */
[----:B------:R-:W-:-:S07]  /*1c20*/  LOP3.LUT R11, R3, 0x80000000, RZ, 0xfc, !PT ;  /* 0x80000000030b7812 */ /* 0x000fce00078efcff */
.L_x_169:
[----:B0-----:R-:W0:Y:S02]  /*1c30*/  LDC.64 R6, c[0x4][RZ] ;  /* 0x01000000ff067b82 */ /* 0x001e240000000a00 */
[----:B0-----:R-:W-:-:S06]  /*1c40*/  IMAD.WIDE.U32 R6, R0, 0x4, R6 ;  /* 0x0000000400067825 */ /* 0x001fcc00078e0006 */
[----:B------:R-:W2:Y:S01]  /*1c50*/  LDG.E.CONSTANT R6, desc[UR6][R6.64] ;  /* 0x0000000606067981 */ /* 0x000ea2000c1e9900 */
[C---:B------:R-:W-:Y:S01]  /*1c60*/  IMAD R3, R0.reuse, 0x4, R1 ;  /* 0x0000000400037824 */ /* 0x040fe200078e0201 */
[----:B------:R-:W-:-:S04]  /*1c70*/  IADD3 R0, PT, PT, R0, 0x1, RZ ;  /* 0x0000000100007810 */ /* 0x000fc80007ffe0ff */
        /* <DEDUP_REMOVED lines=9> */
[----:B------:R-:W-:-:S03]  /*1d10*/  LOP3.LUT P0, RZ, R7, 0x1f, RZ, 0xc0, !PT ;  /* 0x0000001f07ff7812 */ /* 0x000fc6000780c0ff */
[----:B------:R-:W-:-:S05]  /*1d20*/  VIADD R0, R0, 0xffffff80 ;  /* 0xffffff8000007836 */ /* 0x000fca0000000000 */
        /* <DEDUP_REMOVED lines=11> */
[C-C-:B------:R-:W-:Y:S02]  /*1de0*/  SHF.L.W.U32.HI R7, R3.reuse, 0x2, R0.reuse ;  /* 0x0000000203077819 */ /* 0x140fe40000010e00 */
[----:B------:R-:W-:Y:S02]  /*1df0*/  SHF.L.U32 R3, R3, 0x2, RZ ;  /* 0x0000000203037819 */ /* 0x000fe400000006ff */
[----:B------:R-:W-:Y:S02]  /*1e00*/  SHF.R.S32.HI R6, RZ, 0x1f, R7 ;  /* 0x0000001fff067819 */ /* 0x000fe40000011407 */
[----:B------:R-:W-:Y:S02]  /*1e10*/  SHF.R.U32.HI R0, RZ, 0x1e, R0 ;  /* 0x0000001eff007819 */ /* 0x000fe40000011600 */
[C---:B------:R-:W-:Y:S02]  /*1e20*/  LOP3.LUT R12, R6.reuse, R3, RZ, 0x3c, !PT ;  /* 0x00000003060c7212 */ /* 0x040fe400078e3cff */
[----:B------:R-:W-:-:S02]  /*1e30*/  LOP3.LUT R13, R6, R7, RZ, 0x3c, !PT ;  /* 0x00000007060d7212 */ /* 0x000fc400078e3cff */
[C---:B------:R-:W-:Y:S02]  /*1e40*/  LOP3.LUT R3, R7.reuse, R8, RZ, 0x3c, !PT ;  /* 0x0000000807037212 */ /* 0x040fe400078e3cff */
[----:B------:R-:W-:Y:S02]  /*1e50*/  LEA.HI R7, R7, R0, RZ, 0x1 ;  /* 0x0000000007077211 */ /* 0x000fe400078f08ff */
[----:B------:R-:W1:Y:S01]  /*1e60*/  I2F.F64.S64 R12, R12 ;  /* 0x0000000c000c7312 */ /* 0x000e620000301c00 */
[----:B------:R-:W-:Y:S02]  /*1e70*/  ISETP.GE.AND P0, PT, R3, RZ, PT ;  /* 0x000000ff0300720c */ /* 0x000fe40003f06270 */
[----:B------:R-:W-:-:S05]  /*1e80*/  IMAD.MOV R0, RZ, RZ, -R7 ;  /* 0x000000ffff007224 */ /* 0x000fca00078e0a07 */
[----:B------:R-:W-:Y:S01]  /*1e90*/  @!P1 MOV R7, R0 ;  /* 0x0000000000079202 */ /* 0x000fe20000000f00 */
[----:B-1----:R-:W-:-:S10]  /*1ea0*/  DMUL R10, R12, UR4 ;  /* 0x000000040c0a7c28 */ /* 0x002fd40008000000 */
[----:B------:R-:W0:Y:S02]  /*1eb0*/  F2F.F32.F64 R10, R10 ;  /* 0x0000000a000a7310 */ /* 0x000e240000301000 */
[----:B0-----:R-:W-:-:S07]  /*1ec0*/  FSEL R6, -R10, R10, !P0 ;  /* 0x0000000a0a067208 */ /* 0x001fce0004000100 */
.L_x_168:
[----:B------:R-:W-:Y:S05]  /*1ed0*/  BSYNC.RECONVERGENT B0 ;  /* 0x0000000000007941 */ /* 0x000fea0003800200 */
.L_x_167:
        /* <DEDUP_REMOVED lines=13> */
.L_x_171:
[----:B------:R-:W-:Y:S05]  /*1fb0*/  BSYNC.RECONVERGENT B2 ;  /* 0x0000000000027941 */ /* 0x000fea0003800200 */
.L_x_170:
[----:B------:R-:W-:Y:S01]  /*1fc0*/  LOP3.LUT R10, R7, 0x1, RZ, 0xc0, !PT ;  /* 0x00000001070a7812 */ /* 0x000fe200078ec0ff */
[----:B------:R-:W-:Y:S02]  /*1fd0*/  IMAD.MOV.U32 R0, RZ, RZ, 0x37cbac00 ;  /* 0x37cbac00ff007424 */ /* 0x000fe400078e00ff */
[----:B------:R-:W-:Y:S01]  /*1fe0*/  FMUL R11, R6, R6 ;  /* 0x00000006060b7220 */ /* 0x000fe20000400000 */
[----:B------:R-:W-:Y:S01]  /*1ff0*/  IMAD.MOV.U32 R12, RZ, RZ, 0x3e2aaaa8 ;  /* 0x3e2aaaa8ff0c7424 */ /* 0x000fe200078e00ff */
[----:B------:R-:W-:Y:S01]  /*2000*/  ISETP.NE.U32.AND P0, PT, R10, 0x1, PT ;  /* 0x000000010a00780c */ /* 0x000fe20003f05070 */
[----:B------:R-:W-:Y:S02]  /*2010*/  HFMA2 R10, -RZ, RZ, 1.0078125, -8.98838043212890625e-05 ;  /* 0x3c0885e4ff0a7431 */ /* 0x000fe400000001ff */
[----:B------:R-:W-:Y:S01]  /*2020*/  FFMA R0, R11, R0, -0.0013887860113754868507 ;  /* 0xbab607ed0b007423 */ /* 0x000fe20000000000 */
[----:B------:R-:W-:Y:S01]  /*2030*/  LOP3.LUT P1, RZ, R7, 0x2, RZ, 0xc0, !PT ;  /* 0x0000000207ff7812 */ /* 0x000fe2000782c0ff */
[----:B------:R-:W0:Y:S01]  /*2040*/  MUFU.RCP R13, R8 ;  /* 0x00000008000d7308 */ /* 0x000e220000001000 */
[----:B------:R-:W-:Y:S01]  /*2050*/  FSEL R7, -R12, -0.4999999701976776123, P0 ;  /* 0xbeffffff0c077808 */ /* 0x000fe20000000100 */
[----:B------:R-:W-:Y:S01]  /*2060*/  BSSY.RECONVERGENT B2, `(.L_x_172) ;  /* 0x0000014000027945 */ /* 0x000fe20003800200 */
[----:B------:R-:W-:-:S02]  /*2070*/  FSEL R0, R0, -0.00019574658654164522886, !P0 ;  /* 0xb94d415300007808 */ /* 0x000fc40004000000 */
[----:B------:R-:W-:Y:S02]  /*2080*/  FSEL R6, R6, 1, P0 ;  /* 0x3f80000006067808 */ /* 0x000fe40000000000 */
[----:B------:R-:W-:-:S05]  /*2090*/  FSEL R10, R10, 0.041666727513074874878, P0 ;  /* 0x3d2aaabb0a0a7808 */ /* 0x000fca0000000000 */
[----:B------:R-:W-:-:S04]  /*20a0*/  FFMA R0, R11, R0, R10 ;  /* 0x000000000b007223 */ /* 0x000fc8000000000a */
[C---:B------:R-:W-:Y:S01]  /*20b0*/  FFMA R0, R11.reuse, R0, R7 ;  /* 0x000000000b007223 */ /* 0x040fe20000000007 */
[----:B------:R-:W-:-:S04]  /*20c0*/  FFMA R11, R11, R6, RZ ;  /* 0x000000060b0b7223 */ /* 0x000fc800000000ff */
[----:B------:R-:W-:Y:S01]  /*20d0*/  FFMA R59, R11, R0, R6 ;  /* 0x000000000b3b7223 */ /* 0x000fe20000000006 */
[----:B0-----:R-:W-:-:S03]  /*20e0*/  FFMA R6, -R8, R13, 1 ;  /* 0x3f80000008067423 */ /* 0x001fc6000000010d */
[----:B------:R-:W-:Y:S01]  /*20f0*/  @P1 FADD R59, RZ, -R59 ;  /* 0x8000003bff3b1221 */ /* 0x000fe20000000000 */
[----:B------:R-:W-:-:S03]  /*2100*/  FFMA R6, R13, R6, R13 ;  /* 0x000000060d067223 */ /* 0x000fc6000000000d */
[----:B------:R-:W0:Y:S01]  /*2110*/  FCHK P0, R59, R8 ;  /* 0x000000083b007302 */ /* 0x000e220000000000 */
[----:B------:R-:W-:-:S04]  /*2120*/  FFMA R7, R6, R59, RZ ;  /* 0x0000003b06077223 */ /* 0x000fc800000000ff */
[----:B------:R-:W-:-:S04]  /*2130*/  FFMA R0, -R8, R7, R59 ;  /* 0x0000000708007223 */ /* 0x000fc8000000013b */
[----:B------:R-:W-:Y:S01]  /*2140*/  FFMA R6, R6, R0, R7 ;  /* 0x0000000006067223 */ /* 0x000fe20000000007 */
[----:B0-----:R-:W-:Y:S06]  /*2150*/  @!P0 BRA `(.L_x_173) ;  /* 0x0000000000108947 */ /* 0x001fec0003800000 */
[----:B------:R-:W-:Y:S02]  /*2160*/  MOV R0, R8 ;  /* 0x0000000800007202 */ /* 0x000fe40000000f00 */
[----:B------:R-:W-:-:S07]  /*2170*/  MOV R48, 0x2190 ;  /* 0x0000219000307802 */ /* 0x000fce0000000f00 */
[----:B------:R-:W-:Y:S05]  /*2180*/  CALL.REL.NOINC `($__internal_2_$__cuda_sm3x_div_rn_noftz_f32_slowpath) ;  /* 0x0000010400d87944 */ /* 0x000fea0003c00000 */
[----:B------:R-:W-:-:S07]  /*2190*/  IMAD.MOV.U32 R6, RZ, RZ, R0 ;  /* 0x000000ffff067224 */ /* 0x000fce00078e0000 */
.L_x_173:
[----:B------:R-:W-:Y:S05]  /*21a0*/  BSYNC.RECONVERGENT B2 ;  /* 0x0000000000027941 */ /* 0x000fea0003800200 */
.L_x_172:
[----:B------:R-:W-:Y:S01]  /*21b0*/  FMUL R10, R8, R8 ;  /* 0x00000008080a7220 */ /* 0x000fe20000400000 */
[----:B------:R-:W-:Y:S03]  /*21c0*/  BSSY.RECONVERGENT B2, `(.L_x_174) ;  /* 0x000000d000027945 */ /* 0x000fe60003800200 */
[----:B------:R-:W0:Y:S08]  /*21d0*/  MUFU.RCP R0, R10 ;  /* 0x0000000a00007308 */ /* 0x000e300000001000 */
        /* <DEDUP_REMOVED lines=8> */
[----:B------:R-:W-:Y:S02]  /*2260*/  MOV R0, R10 ;  /* 0x0000000a00007202 */ /* 0x000fe40000000f00 */
[----:B------:R-:W-:-:S07]  /*2270*/  MOV R48, 0x2290 ;  /* 0x0000229000307802 */ /* 0x000fce0000000f00 */
[----:B------:R-:W-:Y:S05]  /*2280*/  CALL.REL.NOINC `($__internal_2_$__cuda_sm3x_div_rn_noftz_f32_slowpath) ;  /* 0x0000010400987944 */ /* 0x000fea0003c00000 */
.L_x_175:
[----:B------:R-:W-:Y:S05]  /*2290*/  BSYNC.RECONVERGENT B2 ;  /* 0x0000000000027941 */ /* 0x000fea0003800200 */
.L_x_174:
[----:B------:R-:W-:Y:S01]  /*22a0*/  FADD R5, R0, -R6 ;  /* 0x8000000600057221 */ /* 0x000fe20000000000 */
[----:B------:R-:W0:Y:S01]  /*22b0*/  LDC.64 R14, c[0x0][0x380] ;  /* 0x0000e000ff0e7b82 */ /* 0x000e220000000a00 */
[----:B------:R-:W1:Y:S01]  /*22c0*/  LDCU.64 UR4, c[0x0][0x410] ;  /* 0x00008200ff0477ac */ /* 0x000e620008000a00 */
[----:B------:R-:W-:Y:S01]  /*22d0*/  FFMA R31, RZ, R36, RZ ;  /* 0x00000024ff1f7223 */ /* 0x000fe200000000ff */
[----:B------:R-:W-:Y:S01]  /*22e0*/  FMUL R19, R4, R5 ;  /* 0x0000000504137220 */ /* 0x000fe20000400000 */
[----:B------:R-:W-:-:S03]  /*22f0*/  FMUL R5, RZ, R25 ;  /* 0x00000019ff057220 */ /* 0x000fc60000400000 */
[C---:B------:R-:W-:Y:S01]  /*2300*/  FMUL R21, R19.reuse, R40 ;  /* 0x0000002813157220 */ /* 0x040fe20000400000 */
[----:B------:R-:W2:Y:S01]  /*2310*/  LDC.64 R16, c[0x0][0x390] ;  /* 0x0000e400ff107b82 */ /* 0x000ea20000000a00 */
[----:B------:R-:W-:Y:S02]  /*2320*/  FFMA R23, RZ, R38, R5 ;  /* 0x00000026ff177223 */ /* 0x000fe40000000005 */
[-C--:B------:R-:W-:Y:S01]  /*2330*/  FMUL R0, R44, R21.reuse ;  /* 0x000000152c007220 */ /* 0x080fe20000400000 */
[----:B------:R-:W-:Y:S01]  /*2340*/  FMUL R8, RZ, R21 ;  /* 0x00000015ff087220 */ /* 0x000fe20000400000 */
[C---:B------:R-:W-:Y:S01]  /*2350*/  FMUL R21, R19.reuse, R39 ;  /* 0x0000002713157220 */ /* 0x040fe20000400000 */
[----:B------:R-:W-:Y:S01]  /*2360*/  FMUL R19, R19, R42 ;  /* 0x0000002a13137220 */ /* 0x000fe20000400000 */
[CC--:B------:R-:W-:Y:S01]  /*2370*/  FFMA R27, R23.reuse, R3.reuse, R0 ;  /* 0x00000003171b7223 */ /* 0x0c0fe20000000000 */
[----:B------:R-:W3:Y:S01]  /*2380*/  LDC.64 R12, c[0x0][0x3a0] ;  /* 0x0000e800ff0c7b82 */ /* 0x000ee20000000a00 */
[----:B------:R-:W-:Y:S01]  /*2390*/  FMUL R0, RZ, R24 ;  /* 0x00000018ff007220 */ /* 0x000fe20000400000 */
[----:B------:R-:W-:Y:S01]  /*23a0*/  FFMA R33, R23, R3, R8 ;  /* 0x0000000317217223 */ /* 0x000fe20000000008 */
[----:B-1----:R-:W-:-:S02]  /*23b0*/  IMAD R23, R9, UR5, R46 ;  /* 0x0000000509177c24 */ /* 0x002fc4000f8e022e */
[C---:B------:R-:W-:Y:S01]  /*23c0*/  FMUL R8, R44.reuse, R19 ;  /* 0x000000132c087220 */ /* 0x040fe20000400000 */
[----:B------:R-:W-:Y:S01]  /*23d0*/  FFMA R29, RZ, R37, R0 ;  /* 0x00000025ff1d7223 */ /* 0x000fe20000000000 */
[-C--:B------:R-:W-:Y:S01]  /*23e0*/  FMUL R0, R44, R21.reuse ;  /* 0x000000152c007220 */ /* 0x080fe20000400000 */
[----:B------:R-:W-:Y:S01]  /*23f0*/  FMUL R18, RZ, R21 ;  /* 0x00000015ff127220 */ /* 0x000fe20000400000 */
[----:B------:R-:W1:Y:S01]  /*2400*/  LDC.64 R10, c[0x0][0x388] ;  /* 0x0000e200ff0a7b82 */ /* 0x000e620000000a00 */
[----:B0-----:R-:W-:-:S04]  /*2410*/  IMAD.WIDE R14, R23, 0x4, R14 ;  /* 0x00000004170e7825 */ /* 0x001fc800078e020e */
[----:B------:R-:W-:Y:S01]  /*2420*/  FMUL R20, RZ, R19 ;  /* 0x00000013ff147220 */ /* 0x000fe20000400000 */
[-C--:B------:R-:W-:Y:S01]  /*2430*/  FFMA R19, R29, R3.reuse, R0 ;  /* 0x000000031d137223 */ /* 0x080fe20000000000 */
[-C--:B------:R-:W-:Y:S01]  /*2440*/  FFMA R21, R31, R3.reuse, R8 ;  /* 0x000000031f157223 */ /* 0x080fe20000000008 */
[-C--:B------:R-:W-:Y:S01]  /*2450*/  FFMA R29, R29, R3.reuse, R18 ;  /* 0x000000031d1d7223 */ /* 0x080fe20000000012 */
[----:B------:R-:W-:Y:S01]  /*2460*/  FFMA R3, R31, R3, R20 ;  /* 0x000000031f037223 */ /* 0x000fe20000000014 */
[----:B------:R0:W-:Y:S01]  /*2470*/  STG.E desc[UR6][R14.64], R27 ;  /* 0x0000001b0e007986 */ /* 0x0001e2000c101906 */
[----:B------:R-:W4:Y:S01]  /*2480*/  LDC.64 R6, c[0x0][0x398] ;  /* 0x0000e600ff067b82 */ /* 0x000f220000000a00 */
[----:B--2---:R-:W-:-:S04]  /*2490*/  IMAD.WIDE R16, R23, 0x4, R16 ;  /* 0x0000000417107825 */ /* 0x004fc800078e0210 */
[----:B------:R-:W-:Y:S01]  /*24a0*/  VIADD R9, R9, 0x1 ;  /* 0x0000000109097836 */ /* 0x000fe20000000000 */
[----:B------:R0:W-:Y:S02]  /*24b0*/  STG.E desc[UR6][R16.64], R19 ;  /* 0x0000001310007986 */ /* 0x0001e4000c101906 */
[----:B------:R-:W2:Y:S01]  /*24c0*/  LDC.64 R4, c[0x0][0x3a8] ;  /* 0x0000ea00ff047b82 */ /* 0x000ea20000000a00 */
[----:B---3--:R-:W-:Y:S01]  /*24d0*/  IMAD.WIDE R12, R23, 0x4, R12 ;  /* 0x00000004170c7825 */ /* 0x008fe200078e020c */
[----:B------:R-:W-:-:S04]  /*24e0*/  ISETP.NE.AND P0, PT, R9, UR4, PT ;  /* 0x0000000409007c0c */ /* 0x000fc8000bf05270 */
[----:B------:R0:W-:Y:S01]  /*24f0*/  STG.E desc[UR6][R12.64], R21 ;  /* 0x000000150c007986 */ /* 0x0001e2000c101906 */
[----:B-1----:R-:W-:-:S05]  /*2500*/  IMAD.WIDE R10, R23, 0x4, R10 ;  /* 0x00000004170a7825 */ /* 0x002fca00078e020a */
[----:B------:R0:W-:Y:S01]  /*2510*/  STG.E desc[UR6][R10.64], R33 ;  /* 0x000000210a007986 */ /* 0x0001e2000c101906 */
[----:B----4-:R-:W-:-:S05]  /*2520*/  IMAD.WIDE R6, R23, 0x4, R6 ;  /* 0x0000000417067825 */ /* 0x010fca00078e0206 */
[----:B------:R0:W-:Y:S01]  /*2530*/  STG.E desc[UR6][R6.64], R29 ;  /* 0x0000001d06007986 */ /* 0x0001e2000c101906 */
[----:B--2---:R-:W-:-:S05]  /*2540*/  IMAD.WIDE R4, R23, 0x4, R4 ;  /* 0x0000000417047825 */ /* 0x004fca00078e0204 */
[----:B------:R0:W-:Y:S01]  /*2550*/  STG.E desc[UR6][R4.64], R3 ;  /* 0x0000000304007986 */ /* 0x0001e2000c101906 */
[----:B------:R-:W-:Y:S05]  /*2560*/  @P0 BRA `(.L_x_176) ;  /* 0xffffffe800f40947 */ /* 0x000fea000383ffff */
.L_x_160:
[C---:B------:R-:W-:Y:S01]  /*2570*/  FMUL R0, R2.reuse, 0.63661974668502807617 ;  /* 0x3f22f98302007820 */ /* 0x040fe20000400000 */
[----:B------:R-:W-:Y:S01]  /*2580*/  FSETP.GE.AND P0, PT, |R2|, 105615, PT ;  /* 0x47ce47800200780b */ /* 0x000fe20003f06200 */
[----:B------:R-:W-:Y:S04]  /*2590*/  BSSY.RECONVERGENT B0, `(.L_x_177) ;  /* 0x000003c000007945 */ /* 0x000fe80003800200 */
[----:B------:R-:W0:Y:S02]  /*25a0*/  F2I.NTZ R0, R0 ;  /* 0x0000000000007305 */ /* 0x000e240000203100 */
[-C--:B0-----:R-:W-:Y:S02]  /*25b0*/  I2FP.F32.S32 R3, R0.reuse ;  /* 0x0000000000037245 */ /* 0x081fe40000201400 */
[----:B------:R-:W-:-:S03]  /*25c0*/  MOV R7, R0 ;  /* 0x0000000000077202 */ /* 0x000fc60000000f00 */
[----:B------:R-:W-:-:S04]  /*25d0*/  FFMA R4, R3, -1.5707962512969970703, R2 ;  /* 0xbfc90fda03047823 */ /* 0x000fc80000000002 */
[----:B------:R-:W-:-:S04]  /*25e0*/  FFMA R4, R3, -7.5497894158615963534e-08, R4 ;  /* 0xb3a2216803047823 */ /* 0x000fc80000000004 */
[----:B------:R-:W-:-:S04]  /*25f0*/  FFMA R20, R3, -5.3903029534742383927e-15, R4 ;  /* 0xa7c234c503147823 */ /* 0x000fc80000000004 */
[----:B------:R-:W-:Y:S01]  /*2600*/  IMAD.MOV.U32 R3, RZ, RZ, R20 ;  /* 0x000000ffff037224 */ /* 0x000fe200078e0014 */
[----:B------:R-:W-:Y:S06]  /*2610*/  @!P0 BRA `(.L_x_178) ;  /* 0x0000000000cc8947 */ /* 0x000fec0003800000 */
[----:B------:R-:W-:-:S13]  /*2620*/  FSETP.NEU.AND P0, PT, |R2|, +INF , PT ;  /* 0x7f8000000200780b */ /* 0x000fda0003f0d200 */
[----:B------:R-:W-:Y:S01]  /*2630*/  @!P0 FMUL R3, RZ, R2 ;  /* 0x00000002ff038220 */ /* 0x000fe20000400000 */
[----:B------:R-:W-:Y:S01]  /*2640*/  @!P0 MOV R0, RZ ;  /* 0x000000ff00008202 */ /* 0x000fe20000000f00 */
[----:B------:R-:W-:Y:S06]  /*2650*/  @!P0 BRA `(.L_x_178) ;  /* 0x0000000000bc8947 */ /* 0x000fec0003800000 */
[----:B------:R-:W0:Y:S01]  /*2660*/  LDC.64 R10, c[0x4][RZ] ;  /* 0x01000000ff0a7b82 */ /* 0x000e220000000a00 */
[----:B------:R-:W-:Y:S02]  /*2670*/  IMAD.SHL.U32 R3, R2, 0x100, RZ ;  /* 0x0000010002037824 */ /* 0x000fe400078e00ff */
[----:B------:R-:W-:Y:S02]  /*2680*/  HFMA2 R6, -RZ, RZ, 0, 0 ;  /* 0x00000000ff067431 */ /* 0x000fe400000001ff */
[----:B------:R-:W-:Y:S01]  /*2690*/  IMAD.MOV.U32 R0, RZ, RZ, RZ ;  /* 0x000000ffff007224 */ /* 0x000fe200078e00ff */
[----:B------:R-:W-:Y:S01]  /*26a0*/  UMOV UR4, URZ ;  /* 0x000000ff00047c82 */ /* 0x000fe20008000000 */
[----:B------:R-:W-:-:S07]  /*26b0*/  LOP3.LUT R13, R3, 0x80000000, RZ, 0xfc, !PT ;  /* 0x80000000030d7812 */ /* 0x000fce00078efcff */
.L_x_179:
[----:B0-----:R-:W-:-:S06]  /*26c0*/  IMAD.WIDE.U32 R4, R0, 0x4, R10 ;  /* 0x0000000400047825 */ /* 0x001fcc00078e000a */
[----:B------:R-:W2:Y:S01]  /*26d0*/  LDG.E.CONSTANT R4, desc[UR6][R4.64] ;  /* 0x0000000604047981 */ /* 0x000ea2000c1e9900 */
[C---:B-1----:R-:W-:Y:S01]  /*26e0*/  LEA R3, R0.reuse, R1, 0x2 ;  /* 0x0000000100037211 */ /* 0x042fe200078e10ff */
        /* <DEDUP_REMOVED lines=15> */
[----:B-1----:R-:W2:Y:S04]  /*27e0*/  LDL R3, [R10+0x14] ;  /* 0x000014000a037983 */ /* 0x002ea80000100800 */
        /* <DEDUP_REMOVED lines=22> */
.L_x_178:
[----:B------:R-:W-:Y:S05]  /*2950*/  BSYNC.RECONVERGENT B0 ;  /* 0x0000000000007941 */ /* 0x000fea0003800200 */
.L_x_177:
[----:B------:R-:W-:Y:S01]  /*2960*/  MOV R12, 0x37cbac00 ;  /* 0x37cbac00000c7802 */ /* 0x000fe20000000f00 */
[----:B------:R-:W-:Y:S01]  /*2970*/  FMUL R5, R3, R3 ;  /* 0x0000000303057220 */ /* 0x000fe20000400000 */
[----:B------:R-:W-:Y:S01]  /*2980*/  LOP3.LUT R6, R0, 0x1, RZ, 0xc0, !PT ;  /* 0x0000000100067812 */ /* 0x000fe200078ec0ff */
[----:B------:R-:W-:Y:S01]  /*2990*/  IMAD.MOV.U32 R11, RZ, RZ, 0x3c0885e4 ;  /* 0x3c0885e4ff0b7424 */ /* 0x000fe200078e00ff */
[----:B------:R-:W-:Y:S01]  /*29a0*/  BSSY.RECONVERGENT B0, `(.L_x_180) ;  /* 0x0000044000007945 */ /* 0x000fe20003800200 */
[----:B------:R-:W-:Y:S01]  /*29b0*/  FFMA R4, R5, R12, -0.0013887860113754868507 ;  /* 0xbab607ed05047423 */ /* 0x000fe2000000000c */
[----:B------:R-:W-:Y:S01]  /*29c0*/  ISETP.NE.U32.AND P0, PT, R6, 0x1, PT ;  /* 0x000000010600780c */ /* 0x000fe20003f05070 */
[----:B------:R-:W-:Y:S01]  /*29d0*/  IMAD.MOV.U32 R10, RZ, RZ, 0x3e2aaaa8 ;  /* 0x3e2aaaa8ff0a7424 */ /* 0x000fe200078e00ff */
[----:B------:R-:W-:Y:S02]  /*29e0*/  IADD3 R6, PT, PT, R0, 0x1, RZ ;  /* 0x0000000100067810 */ /* 0x000fe40007ffe0ff */
[----:B------:R-:W-:-:S02]  /*29f0*/  FSEL R4, R4, -0.00019574658654164522886, P0 ;  /* 0xb94d415304047808 */ /* 0x000fc40000000000 */
[----:B------:R-:W-:Y:S02]  /*2a00*/  FSEL R0, R11, 0.041666727513074874878, !P0 ;  /* 0x3d2aaabb0b007808 */ /* 0x000fe40004000000 */
[----:B------:R-:W-:Y:S02]  /*2a10*/  FSEL R22, R3, 1, !P0 ;  /* 0x3f80000003167808 */ /* 0x000fe40004000000 */
[----:B------:R-:W-:Y:S01]  /*2a20*/  FSEL R9, -R10, -0.4999999701976776123, !P0 ;  /* 0xbeffffff0a097808 */ /* 0x000fe20004000100 */
[C---:B------:R-:W-:Y:S01]  /*2a30*/  FFMA R0, R5.reuse, R4, R0 ;  /* 0x0000000405007223 */ /* 0x040fe20000000000 */
        /* <DEDUP_REMOVED lines=16> */
.L_x_182:
        /* <DEDUP_REMOVED lines=30> */
[----:B------:R-:W-:Y:S02]  /*2d20*/  SHF.R.S32.HI R4, RZ, 0x1f, R5 ;  /* 0x0000001fff047819 */ /* 0x000fe40000011405 */
[----:B------:R-:W-:Y:S02]  /*2d30*/  LEA.HI R7, R5, R0, RZ, 0x1 ;  /* 0x0000000005077211 */ /* 0x000fe400078f08ff */
[C---:B------:R-:W-:Y:S02]  /*2d40*/  LOP3.LUT R8, R4.reuse, R3, RZ, 0x3c, !PT ;  /* 0x0000000304087212 */ /* 0x040fe400078e3cff */
[----:B------:R-:W-:-:S02]  /*2d50*/  LOP3.LUT R9, R4, R5, RZ, 0x3c, !PT ;  /* 0x0000000504097212 */ /* 0x000fc400078e3cff */
[----:B------:R-:W-:Y:S02]  /*2d60*/  LOP3.LUT R2, R5, R2, RZ, 0x3c, !PT ;  /* 0x0000000205027212 */ /* 0x000fe400078e3cff */
[----:B------:R-:W-:Y:S02]  /*2d70*/  IADD3 R0, PT, PT, -R7, RZ, RZ ;  /* 0x000000ff07007210 */ /* 0x000fe40007ffe1ff */
[----:B------:R-:W0:Y:S01]  /*2d80*/  I2F.F64.S64 R8, R8 ;  /* 0x0000000800087312 */ /* 0x000e220000301c00 */
[----:B------:R-:W-:Y:S02]  /*2d90*/  ISETP.GE.AND P0, PT, R2, RZ, PT ;  /* 0x000000ff0200720c */ /* 0x000fe40003f06270 */
[----:B------:R-:W-:Y:S01]  /*2da0*/  @!P1 IMAD.MOV.U32 R7, RZ, RZ, R0 ;  /* 0x000000ffff079224 */ /* 0x000fe200078e0000 */
[----:B0-----:R-:W-:-:S10]  /*2db0*/  DMUL R14, R8, UR4 ;  /* 0x00000004080e7c28 */ /* 0x001fd40008000000 */
[----:B------:R-:W0:Y:S02]  /*2dc0*/  F2F.F32.F64 R14, R14 ;  /* 0x0000000e000e7310 */ /* 0x000e240000301000 */
[----:B01----:R-:W-:-:S07]  /*2dd0*/  FSEL R20, -R14, R14, !P0 ;  /* 0x0000000e0e147208 */ /* 0x003fce0004000100 */
.L_x_181:
[----:B------:R-:W-:Y:S05]  /*2de0*/  BSYNC.RECONVERGENT B0 ;  /* 0x0000000000007941 */ /* 0x000fea0003800200 */
.L_x_180:
[----:B------:R-:W-:Y:S01]  /*2df0*/  FMUL R13, R20, R20 ;  /* 0x00000014140d7220 */ /* 0x000fe20000400000 */
[C---:B------:R-:W-:Y:S01]  /*2e00*/  LOP3.LUT R0, R7.reuse, 0x1, RZ, 0xc0, !PT ;  /* 0x0000000107007812 */ /* 0x040fe200078ec0ff */
[----:B------:R-:W0:Y:S01]  /*2e10*/  LDC.64 R2, c[0x0][0x3d0] ;  /* 0x0000f400ff027b82 */ /* 0x000e220000000a00 */
[----:B------:R-:W-:Y:S01]  /*2e20*/  LOP3.LUT P1, RZ, R7, 0x2, RZ, 0xc0, !PT ;  /* 0x0000000207ff7812 */ /* 0x000fe2000782c0ff */
[----:B------:R-:W-:Y:S01]  /*2e30*/  FFMA R12, R13, R12, -0.0013887860113754868507 ;  /* 0xbab607ed0d0c7423 */ /* 0x000fe2000000000c */
[----:B------:R-:W-:Y:S01]  /*2e40*/  ISETP.NE.U32.AND P0, PT, R0, 0x1, PT ;  /* 0x000000010000780c */ /* 0x000fe20003f05070 */
[----:B------:R-:W-:Y:S02]  /*2e50*/  HFMA2 R19, -RZ, RZ, 1.875, 0 ;  /* 0x3f800000ff137431 */ /* 0x000fe400000001ff */
[----:B------:R-:W-:Y:S01]  /*2e60*/  FADD R17, -R22, -RZ ;  /* 0x800000ff16117221 */ /* 0x000fe20000000100 */
[----:B------:R-:W-:Y:S01]  /*2e70*/  FSEL R0, R11, 0.041666727513074874878, P0 ;  /* 0x3d2aaabb0b007808 */ /* 0x000fe20000000000 */
[----:B------:R-:W1:Y:S01]  /*2e80*/  LDC.64 R4, c[0x0][0x3e8] ;  /* 0x0000fa00ff047b82 */ /* 0x000e620000000a00 */
[----:B------:R-:W-:-:S02]  /*2e90*/  FSEL R12, R12, -0.00019574658654164522886, !P0 ;  /* 0xb94d41530c0c7808 */ /* 0x000fc40004000000 */
[----:B------:R-:W-:-:S03]  /*2ea0*/  FSEL R20, R20, 1, P0 ;  /* 0x3f80000014147808 */ /* 0x000fc60000000000 */
[C---:B------:R-:W-:Y:S01]  /*2eb0*/  FFMA R0, R13.reuse, R12, R0 ;  /* 0x0000000c0d007223 */ /* 0x040fe20000000000 */
[----:B------:R-:W-:Y:S01]  /*2ec0*/  FSEL R12, -R10, -0.4999999701976776123, P0 ;  /* 0xbeffffff0a0c7808 */ /* 0x000fe20000000100 */
[----:B------:R-:W2:Y:S04]  /*2ed0*/  LDC.64 R6, c[0x0][0x3d8] ;  /* 0x0000f600ff067b82 */ /* 0x000ea80000000a00 */
[C---:B------:R-:W-:Y:S01]  /*2ee0*/  FFMA R0, R13.reuse, R0, R12 ;  /* 0x000000000d007223 */ /* 0x040fe2000000000c */
[----:B------:R-:W-:-:S03]  /*2ef0*/  FFMA R13, R13, R20, RZ ;  /* 0x000000140d0d7223 */ /* 0x000fc600000000ff */
[----:B------:R-:W3:Y:S01]  /*2f00*/  LDC.64 R8, c[0x0][0x3f0] ;  /* 0x0000fc00ff087b82 */ /* 0x000ee20000000a00 */
[----:B------:R-:W-:Y:S01]  /*2f10*/  FFMA R20, R13, R0, R20 ;  /* 0x000000000d147223 */ /* 0x000fe20000000014 */
[----:B0-----:R-:W-:Y:S03]  /*2f20*/  STG.E desc[UR6][R2.64], R22 ;  /* 0x0000001602007986 */ /* 0x001fe6000c101906 */
[----:B------:R-:W-:-:S03]  /*2f30*/  @P1 FADD R20, RZ, -R20 ;  /* 0x80000014ff141221 */ /* 0x000fc60000000000 */
[----:B------:R-:W0:Y:S01]  /*2f40*/  LDC.64 R10, c[0x0][0x400] ;  /* 0x00010000ff0a7b82 */ /* 0x000e220000000a00 */
[----:B------:R-:W-:-:S05]  /*2f50*/  FADD R15, -R20, -RZ ;  /* 0x800000ff140f7221 */ /* 0x000fca0000000100 */
[----:B------:R4:W-:Y:S02]  /*2f60*/  STG.E desc[UR6][R2.64+0x4], R15 ;  /* 0x0000040f02007986 */ /* 0x0009e4000c101906 */
[----:B------:R-:W5:Y:S02]  /*2f70*/  LDC R0, c[0x0][0x408] ;  /* 0x00010200ff007b82 */ /* 0x000f640000000800 */
[----:B-1----:R-:W-:Y:S04]  /*2f80*/  STG.E desc[UR6][R4.64], R15 ;  /* 0x0000000f04007986 */ /* 0x002fe8000c101906 */
[----:B------:R1:W-:Y:S02]  /*2f90*/  STG.E desc[UR6][R4.64+0x4], R17 ;  /* 0x0000041104007986 */ /* 0x0003e4000c101906 */
[----:B------:R-:W4:Y:S02]  /*2fa0*/  LDC R12, c[0x0][0x410] ;  /* 0x00010400ff0c7b82 */ /* 0x000f240000000800 */
[----:B--2---:R2:W-:Y:S04]  /*2fb0*/  STG.E desc[UR6][R6.64], R19 ;  /* 0x0000001306007986 */ /* 0x0045e8000c101906 */
[----:B---3--:R2:W-:Y:S04]  /*2fc0*/  STG.E desc[UR6][R8.64], RZ ;  /* 0x000000ff08007986 */ /* 0x0085e8000c101906 */
[----:B0-----:R-:W3:Y:S01]  /*2fd0*/  LDG.E R10, desc[UR6][R10.64+0x4] ;  /* 0x000004060a0a7981 */ /* 0x001ee2000c1e1900 */
[----:B-----5:R-:W-:Y:S01]  /*2fe0*/  FMUL R13, R0, 4 ;  /* 0x40800000000d7820 */ /* 0x020fe20000400000 */
[----:B----4-:R-:W-:-:S03]  /*2ff0*/  ISETP.GE.AND P4, PT, R12, 0x1, PT ;  /* 0x000000010c00780c */ /* 0x010fc60003f86270 */
[----:B---3--:R-:W-:Y:S01]  /*3000*/  FMUL R0, R13, R10 ;  /* 0x0000000a0d007220 */ /* 0x008fe20000400000 */
[----:B------:R-:W-:-:S03]  /*3010*/  FMUL R59, R10, 3 ;  /* 0x404000000a3b7820 */ /* 0x000fc60000400000 */
[----:B------:R-:W0:Y:S08]  /*3020*/  MUFU.RCP R13, R0 ;  /* 0x00000000000d7308 */ /* 0x000e300000001000 */
[----:B------:R-:W3:Y:S01]  /*3030*/  FCHK P0, R59, R0 ;  /* 0x000000003b007302 */ /* 0x000ee20000000000 */
[----:B0-----:R-:W-:-:S04]  /*3040*/  FFMA R2, -R0, R13, 1 ;  /* 0x3f80000000027423 */ /* 0x001fc8000000010d */
[----:B------:R-:W-:-:S04]  /*3050*/  FFMA R2, R13, R2, R13 ;  /* 0x000000020d027223 */ /* 0x000fc8000000000d */
[----:B------:R-:W-:-:S04]  /*3060*/  FFMA R3, R59, R2, RZ ;  /* 0x000000023b037223 */ /* 0x000fc800000000ff */
[----:B-1----:R-:W-:-:S04]  /*3070*/  FFMA R4, -R0, R3, R59 ;  /* 0x0000000300047223 */ /* 0x002fc8000000013b */
[----:B------:R-:W-:Y:S01]  /*3080*/  FFMA R2, R2, R4, R3 ;  /* 0x0000000402027223 */ /* 0x000fe20000000003 */
[----:B--23--:R-:W-:Y:S06]  /*3090*/  @!P0 BRA `(.L_x_183) ;  /* 0x00000000000c8947 */ /* 0x00cfec0003800000 */
[----:B------:R-:W-:-:S07]  /*30a0*/  MOV R48, 0x30c0 ;  /* 0x000030c000307802 */ /* 0x000fce0000000f00 */
[----:B------:R-:W-:Y:S05]  /*30b0*/  CALL.REL.NOINC `($__internal_2_$__cuda_sm3x_div_rn_noftz_f32_slowpath) ;  /* 0x000000f8000c7944 */ /* 0x000fea0003c00000 */
[----:B------:R-:W-:-:S07]  /*30c0*/  IMAD.MOV.U32 R2, RZ, RZ, R0 ;  /* 0x000000ffff027224 */ /* 0x000fce00078e0000 */
.L_x_183:
[----:B------:R-:W-:Y:S01]  /*30d0*/  IADD3 R0, PT, PT, R2, -0xd000000, RZ ;  /* 0xf300000002007810 */ /* 0x000fe20007ffe0ff */
[----:B------:R0:W1:Y:S01]  /*30e0*/  MUFU.RSQ R3, R2 ;  /* 0x0000000200037308 */ /* 0x0000620000001400 */
[----:B------:R-:W-:Y:S02]  /*30f0*/  BSSY.RECONVERGENT B0, `(.L_x_184) ;  /* 0x000000c000007945 */ /* 0x000fe40003800200 */
[----:B------:R-:W-:-:S13]  /*3100*/  ISETP.GT.U32.AND P0, PT, R0, 0x727fffff, PT ;  /* 0x727fffff0000780c */ /* 0x000fda0003f04070 */
[----:B0-----:R-:W-:Y:S05]  /*3110*/  @!P0 BRA `(.L_x_185) ;  /* 0x0000000000148947 */ /* 0x001fea0003800000 */
[----:B------:R-:W-:Y:S01]  /*3120*/  IMAD.MOV.U32 R0, RZ, RZ, R2 ;  /* 0x000000ffff007224 */ /* 0x000fe200078e0002 */
[----:B------:R-:W-:-:S07]  /*3130*/  MOV R13, 0x3150 ;  /* 0x00003150000d7802 */ /* 0x000fce0000000f00 */
[----:B-1----:R-:W-:Y:S05]  /*3140*/  CALL.REL.NOINC `($__internal_1_$__cuda_sm20_sqrt_rn_f32_slowpath) ;  /* 0x000000f400907944 */ /* 0x002fea0003c00000 */
[----:B------:R-:W-:Y:S01]  /*3150*/  MOV R5, R3 ;  /* 0x0000000300057202 */ /* 0x000fe20000000f00 */
[----:B------:R-:W-:Y:S06]  /*3160*/  BRA `(.L_x_186) ;  /* 0x0000000000107947 */ /* 0x000fec0003800000 */
.L_x_185:
[C---:B-1----:R-:W-:Y:S01]  /*3170*/  FMUL.FTZ R5, R3.reuse, R2 ;  /* 0x0000000203057220 */ /* 0x042fe20000410000 */
[----:B------:R-:W-:-:S03]  /*3180*/  FMUL.FTZ R0, R3, 0.5 ;  /* 0x3f00000003007820 */ /* 0x000fc60000410000 */
[----:B------:R-:W-:-:S04]  /*3190*/  FFMA R2, -R5, R5, R2 ;  /* 0x0000000505027223 */ /* 0x000fc80000000102 */
[----:B------:R-:W-:-:S07]  /*31a0*/  FFMA R5, R2, R0, R5 ;  /* 0x0000000002057223 */ /* 0x000fce0000000005 */
.L_x_186:
[----:B------:R-:W-:Y:S05]  /*31b0*/  BSYNC.RECONVERGENT B0 ;  /* 0x0000000000007941 */ /* 0x000fea0003800200 */
.L_x_184:
[----:B------:R-:W-:Y:S05]  /*31c0*/  @!P4 BRA `(.L_x_187) ;  /* 0x0000001c00e4c947 */ /* 0x000fea0003800000 */
[----:B------:R-:W0:Y:S02]  /*31d0*/  LDC.64 R2, c[0x0][0x3d0] ;  /* 0x0000f400ff027b82 */ /* 0x000e240000000a00 */
[----:B0-----:R-:W2:Y:S01]  /*31e0*/  LDG.E R2, desc[UR6][R2.64] ;  /* 0x0000000602027981 */ /* 0x001ea2000c1e1900 */
[----:B------:R-:W-:Y:S01]  /*31f0*/  FMUL R7, R20, -R5 ;  /* 0x8000000514077220 */ /* 0x000fe20000400000 */
[----:B------:R-:W-:-:S03]  /*3200*/  IMAD.MOV.U32 R15, RZ, RZ, RZ ;  /* 0x000000ffff0f7224 */ /* 0x000fc600078e00ff */
[C---:B------:R-:W-:Y:S01]  /*3210*/  FMUL R0, R7.reuse, R38 ;  /* 0x0000002607007220 */ /* 0x040fe20000400000 */
[C---:B------:R-:W-:Y:S01]  /*3220*/  FMUL R9, R7.reuse, R37 ;  /* 0x0000002507097220 */ /* 0x040fe20000400000 */
[----:B------:R-:W-:Y:S02]  /*3230*/  FFMA R7, R7, R36, RZ ;  /* 0x0000002407077223 */ /* 0x000fe400000000ff */
[----:B------:R-:W-:Y:S01]  /*3240*/  FFMA R11, RZ, R25, R0 ;  /* 0x00000019ff0b7223 */ /* 0x000fe20000000000 */
[----:B------:R-:W-:Y:S01]  /*3250*/  FFMA R9, RZ, R24, R9 ;  /* 0x00000018ff097223 */ /* 0x000fe20000000009 */
[----:B--2---:R-:W-:-:S07]  /*3260*/  FMUL R5, R2, R5 ;  /* 0x0000000502057220 */ /* 0x004fce0000400000 */
.L_x_213:
[----:B--2---:R-:W0:Y:S01]  /*3270*/  LDC.64 R2, c[0x0][0x3c8] ;  /* 0x0000f200ff027b82 */ /* 0x004e220000000a00 */
[----:B------:R-:W1:Y:S02]  /*3280*/  LDCU UR4, c[0x0][0x40c] ;  /* 0x00008180ff0477ac */ /* 0x000e640008000800 */
[----:B-1----:R-:W-:-:S04]  /*3290*/  IMAD R13, R15, UR4, R15 ;  /* 0x000000040f0d7c24 */ /* 0x002fc8000f8e020f */
[----:B0-----:R-:W-:-:S05]  /*32a0*/  IMAD.WIDE R2, R13, 0x4, R2 ;  /* 0x000000040d027825 */ /* 0x001fca00078e0202 */
[----:B------:R-:W2:Y:S01]  /*32b0*/  LDG.E R6, desc[UR6][R2.64+0x4] ;  /* 0x0000040602067981 */ /* 0x000ea2000c1e1900 */
[----:B------:R-:W-:Y:S01]  /*32c0*/  BSSY.RECONVERGENT B0, `(.L_x_188) ;  /* 0x000003f000007945 */ /* 0x000fe20003800200 */
[----:B--2---:R-:W-:-:S04]  /*32d0*/  FMUL R4, R6, R43 ;  /* 0x0000002b06047220 */ /* 0x004fc80000400000 */
[C---:B------:R-:W-:Y:S01]  /*32e0*/  FMUL R0, R4.reuse, 0.63661974668502807617 ;  /* 0x3f22f98304007820 */ /* 0x040fe20000400000 */
[----:B------:R-:W-:-:S05]  /*32f0*/  FSETP.GE.AND P0, PT, |R4|, 105615, PT ;  /* 0x47ce47800400780b */ /* 0x000fca0003f06200 */
        /* <DEDUP_REMOVED lines=17> */
.L_x_190:
        /* <DEDUP_REMOVED lines=11> */
[----:B0-----:R-:W-:Y:S01]  /*34c0*/  SHF.R.U32.HI R13, RZ, 0x17, R4 ;  /* 0x00000017ff0d7819 */ /* 0x001fe20000011604 */
        /* <DEDUP_REMOVED lines=19> */
[C---:B0-----:R-:W-:Y:S02]  /*3600*/  LOP3.LUT R8, R13.reuse, R4, RZ, 0x3c, !PT ;  /* 0x000000040d087212 */ /* 0x041fe400078e3cff */
[C---:B------:R-:W-:Y:S02]  /*3610*/  LOP3.LUT R16, R2.reuse, R3, RZ, 0x3c, !PT ;  /* 0x0000000302107212 */ /* 0x040fe400078e3cff */
[----:B------:R-:W-:Y:S02]  /*3620*/  LOP3.LUT R17, R2, R13, RZ, 0x3c, !PT ;  /* 0x0000000d02117212 */ /* 0x000fe400078e3cff */
[----:B------:R-:W-:Y:S02]  /*3630*/  LEA.HI R0, R13, R0, RZ, 0x1 ;  /* 0x000000000d007211 */ /* 0x000fe400078f08ff */
[----:B------:R-:W-:Y:S02]  /*3640*/  ISETP.GE.AND P1, PT, R8, RZ, PT ;  /* 0x000000ff0800720c */ /* 0x000fe40003f26270 */
[----:B------:R-:W0:Y:S01]  /*3650*/  I2F.F64.S64 R16, R16 ;  /* 0x0000001000107312 */ /* 0x000e220000301c00 */
[----:B------:R-:W-:-:S05]  /*3660*/  IADD3 R8, PT, PT, -R0, RZ, RZ ;  /* 0x000000ff00087210 */ /* 0x000fca0007ffe1ff */
[----:B------:R-:W-:Y:S01]  /*3670*/  @!P0 IMAD.MOV.U32 R0, RZ, RZ, R8 ;  /* 0x000000ffff008224 */ /* 0x000fe200078e0008 */
[----:B0-----:R-:W-:-:S10]  /*3680*/  DMUL R2, R16, UR4 ;  /* 0x0000000410027c28 */ /* 0x001fd40008000000 */
[----:B------:R-:W0:Y:S02]  /*3690*/  F2F.F32.F64 R2, R2 ;  /* 0x0000000200027310 */ /* 0x000e240000301000 */
[----:B0-----:R-:W-:-:S07]  /*36a0*/  FSEL R8, -R2, R2, !P1 ;  /* 0x0000000202087208 */ /* 0x001fce0004800100 */
.L_x_189:
[----:B------:R-:W-:Y:S05]  /*36b0*/  BSYNC.RECONVERGENT B0 ;  /* 0x0000000000007941 */ /* 0x000fea0003800200 */
.L_x_188:
[----:B------:R-:W-:Y:S01]  /*36c0*/  MOV R18, 0x37cbac00 ;  /* 0x37cbac0000127802 */ /* 0x000fe20000000f00 */
[----:B------:R-:W-:Y:S01]  /*36d0*/  FMUL R3, R8, R8 ;  /* 0x0000000808037220 */ /* 0x000fe20000400000 */
[----:B------:R-:W-:Y:S01]  /*36e0*/  LOP3.LUT R13, R0, 0x1, RZ, 0xc0, !PT ;  /* 0x00000001000d7812 */ /* 0x000fe200078ec0ff */
[----:B------:R-:W-:Y:S01]  /*36f0*/  IMAD.MOV.U32 R17, RZ, RZ, 0x3c0885e4 ;  /* 0x3c0885e4ff117424 */ /* 0x000fe200078e00ff */
[----:B------:R-:W-:Y:S01]  /*3700*/  FSETP.GE.AND P4, PT, |R4|, 105615, PT ;  /* 0x47ce47800400780b */ /* 0x000fe20003f86200 */
[----:B------:R-:W-:Y:S01]  /*3710*/  FFMA R2, R3, R18, -0.0013887860113754868507 ;  /* 0xbab607ed03027423 */ /* 0x000fe20000000012 */
[----:B------:R-:W-:Y:S01]  /*3720*/  ISETP.NE.U32.AND P0, PT, R13, 0x1, PT ;  /* 0x000000010d00780c */ /* 0x000fe20003f05070 */
[----:B------:R-:W-:Y:S01]  /*3730*/  IMAD.MOV.U32 R19, RZ, RZ, 0x3e2aaaa8 ;  /* 0x3e2aaaa8ff137424 */ /* 0x000fe200078e00ff */
[----:B------:R-:W-:Y:S01]  /*3740*/  IADD3 R13, PT, PT, R0, 0x1, RZ ;  /* 0x00000001000d7810 */ /* 0x000fe20007ffe0ff */
[----:B------:R-:W-:Y:S01]  /*3750*/  BSSY.RECONVERGENT B0, `(.L_x_191) ;  /* 0x0000041000007945 */ /* 0x000fe20003800200 */
[----:B------:R-:W-:-:S02]  /*3760*/  FSEL R2, R2, -0.00019574658654164522886, P0 ;  /* 0xb94d415302027808 */ /* 0x000fc40000000000 */
[----:B------:R-:W-:Y:S02]  /*3770*/  FSEL R0, R17, 0.041666727513074874878, !P0 ;  /* 0x3d2aaabb11007808 */ /* 0x000fe40004000000 */
[----:B------:R-:W-:Y:S02]  /*3780*/  LOP3.LUT P1, RZ, R13, 0x2, RZ, 0xc0, !PT ;  /* 0x000000020dff7812 */ /* 0x000fe4000782c0ff */
[----:B------:R-:W-:Y:S01]  /*3790*/  FSEL R8, R8, 1, !P0 ;  /* 0x3f80000008087808 */ /* 0x000fe20004000000 */
[----:B------:R-:W-:Y:S01]  /*37a0*/  FFMA R0, R3, R2, R0 ;  /* 0x0000000203007223 */ /* 0x000fe20000000000 */
[----:B------:R-:W-:-:S03]  /*37b0*/  FSEL R21, -R19, -0.4999999701976776123, !P0 ;  /* 0xbeffffff13157808 */ /* 0x000fc60004000100 */
[C---:B------:R-:W-:Y:S02]  /*37c0*/  FFMA R13, R3.reuse, R8, RZ ;  /* 0x00000008030d7223 */ /* 0x040fe400000000ff */
[----:B------:R-:W-:-:S04]  /*37d0*/  FFMA R0, R3, R0, R21 ;  /* 0x0000000003007223 */ /* 0x000fc80000000015 */
[----:B------:R-:W-:Y:S01]  /*37e0*/  FFMA R8, R13, R0, R8 ;  /* 0x000000000d087223 */ /* 0x000fe20000000008 */
[----:B------:R-:W-:Y:S01]  /*37f0*/  MOV R13, R12 ;  /* 0x0000000c000d7202 */ /* 0x000fe20000000f00 */
[----:B------:R-:W-:Y:S02]  /*3800*/  IMAD.MOV.U32 R0, RZ, RZ, R10 ;  /* 0x000000ffff007224 */ /* 0x000fe400078e000a */
        /* <DEDUP_REMOVED lines=11> */
.L_x_193:
[----:B0-----:R-:W0:Y:S02]  /*38c0*/  LDC.64 R2, c[0x4][RZ] ;  /* 0x01000000ff027b82 */ /* 0x001e240000000a00 */
[----:B0-----:R-:W-:-:S05]  /*38d0*/  IMAD.WIDE.U32 R26, R0, 0x4, R2 ;  /* 0x00000004001a7825 */ /* 0x001fca00078e0002 */
        /* <DEDUP_REMOVED lines=33> */
[----:B------:R-:W1:Y:S01]  /*3af0*/  I2F.F64.S64 R2, R2 ;  /* 0x0000000200027312 */ /* 0x000e620000301c00 */
[----:B------:R-:W-:Y:S02]  /*3b00*/  ISETP.GE.AND P0, PT, R14, RZ, PT ;  /* 0x000000ff0e00720c */ /* 0x000fe40003f06270 */
[----:B------:R-:W-:-:S05]  /*3b10*/  IADD3 R0, PT, PT, -R13, RZ, RZ ;  /* 0x000000ff0d007210 */ /* 0x000fca0007ffe1ff */
[----:B------:R-:W-:Y:S01]  /*3b20*/  @!P1 IMAD.MOV.U32 R13, RZ, RZ, R0 ;  /* 0x000000ffff0d9224 */ /* 0x000fe200078e0000 */
[----:B-1----:R-:W-:-:S10]  /*3b30*/  DMUL R26, R2, UR4 ;  /* 0x00000004021a7c28 */ /* 0x002fd40008000000 */
[----:B------:R-:W1:Y:S02]  /*3b40*/  F2F.F32.F64 R26, R26 ;  /* 0x0000001a001a7310 */ /* 0x000e640000301000 */
[----:B01----:R-:W-:-:S07]  /*3b50*/  FSEL R0, -R26, R26, !P0 ;  /* 0x0000001a1a007208 */ /* 0x003fce0004000100 */
.L_x_192:
[----:B------:R-:W-:Y:S05]  /*3b60*/  BSYNC.RECONVERGENT B0 ;  /* 0x0000000000007941 */ /* 0x000fea0003800200 */
.L_x_191:
[----:B------:R-:W-:Y:S01]  /*3b70*/  FMUL R3, R0, R0 ;  /* 0x0000000000037220 */ /* 0x000fe20000400000 */
[C---:B------:R-:W-:Y:S01]  /*3b80*/  LOP3.LUT R2, R13.reuse, 0x1, RZ, 0xc0, !PT ;  /* 0x000000010d027812 */ /* 0x040fe200078ec0ff */
[----:B------:R-:W0:Y:S01]  /*3b90*/  MUFU.RCP R21, R4 ;  /* 0x0000000400157308 */ /* 0x000e220000001000 */
[----:B------:R-:W-:Y:S01]  /*3ba0*/  LOP3.LUT P1, RZ, R13, 0x2, RZ, 0xc0, !PT ;  /* 0x000000020dff7812 */ /* 0x000fe2000782c0ff */
[----:B------:R-:W-:Y:S01]  /*3bb0*/  FFMA R18, R3, R18, -0.0013887860113754868507 ;  /* 0xbab607ed03127423 */ /* 0x000fe20000000012 */
[----:B------:R-:W-:Y:S01]  /*3bc0*/  ISETP.NE.U32.AND P0, PT, R2, 0x1, PT ;  /* 0x000000010200780c */ /* 0x000fe20003f05070 */
[----:B------:R-:W-:Y:S03]  /*3bd0*/  BSSY.RECONVERGENT B2, `(.L_x_194) ;  /* 0x0000015000027945 */ /* 0x000fe60003800200 */
[----:B------:R-:W-:Y:S02]  /*3be0*/  FSEL R2, R17, 0.041666727513074874878, P0 ;  /* 0x3d2aaabb11027808 */ /* 0x000fe40000000000 */
[----:B------:R-:W-:-:S02]  /*3bf0*/  FSEL R18, R18, -0.00019574658654164522886, !P0 ;  /* 0xb94d415312127808 */ /* 0x000fc40004000000 */
[----:B------:R-:W-:Y:S02]  /*3c00*/  FSEL R19, -R19, -0.4999999701976776123, P0 ;  /* 0xbeffffff13137808 */ /* 0x000fe40000000100 */
[----:B------:R-:W-:Y:S01]  /*3c10*/  FSEL R0, R0, 1, P0 ;  /* 0x3f80000000007808 */ /* 0x000fe20000000000 */
        /* <DEDUP_REMOVED lines=16> */
.L_x_195:
[----:B------:R-:W-:Y:S05]  /*3d20*/  BSYNC.RECONVERGENT B2 ;  /* 0x0000000000027941 */ /* 0x000fea0003800200 */
.L_x_194:
[----:B------:R-:W-:Y:S01]  /*3d30*/  FMUL R3, R4, R4 ;  /* 0x0000000404037220 */ /* 0x000fe20000400000 */
[----:B------:R-:W-:Y:S03]  /*3d40*/  BSSY.RECONVERGENT B2, `(.L_x_196) ;  /* 0x000000d000027945 */ /* 0x000fe60003800200 */
[----:B------:R-:W0:Y:S08]  /*3d50*/  MUFU.RCP R0, R3 ;  /* 0x0000000300007308 */ /* 0x000e300000001000 */
[----:B------:R-:W1:Y:S01]  /*3d60*/  FCHK P0, R8, R3 ;  /* 0x0000000308007302 */ /* 0x000e620000000000 */
[----:B0-----:R-:W-:-:S04]  /*3d70*/  FFMA R13, -R3, R0, 1 ;  /* 0x3f800000030d7423 */ /* 0x001fc80000000100 */
[----:B------:R-:W-:-:S04]  /*3d80*/  FFMA R13, R0, R13, R0 ;  /* 0x0000000d000d7223 */ /* 0x000fc80000000000 */
[----:B------:R-:W-:-:S04]  /*3d90*/  FFMA R0, R8, R13, RZ ;  /* 0x0000000d08007223 */ /* 0x000fc800000000ff */
[----:B------:R-:W-:-:S04]  /*3da0*/  FFMA R14, -R3, R0, R8 ;  /* 0x00000000030e7223 */ /* 0x000fc80000000108 */
[----:B------:R-:W-:Y:S01]  /*3db0*/  FFMA R0, R13, R14, R0 ;  /* 0x0000000e0d007223 */ /* 0x000fe20000000000 */
[----:B-1----:R-:W-:Y:S06]  /*3dc0*/  @!P0 BRA `(.L_x_197) ;  /* 0x0000000000108947 */ /* 0x002fec0003800000 */
[----:B------:R-:W-:Y:S01]  /*3dd0*/  MOV R59, R8 ;  /* 0x00000008003b7202 */ /* 0x000fe20000000f00 */
[----:B------:R-:W-:Y:S01]  /*3de0*/  IMAD.MOV.U32 R0, RZ, RZ, R3 ;  /* 0x000000ffff007224 */ /* 0x000fe200078e0003 */
[----:B------:R-:W-:-:S07]  /*3df0*/  MOV R48, 0x3e10 ;  /* 0x00003e1000307802 */ /* 0x000fce0000000f00 */
[----:B------:R-:W-:Y:S05]  /*3e00*/  CALL.REL.NOINC `($__internal_2_$__cuda_sm3x_div_rn_noftz_f32_slowpath) ;  /* 0x000000e800b87944 */ /* 0x000fea0003c00000 */
.L_x_197:
[----:B------:R-:W-:Y:S05]  /*3e10*/  BSYNC.RECONVERGENT B2 ;  /* 0x0000000000027941 */ /* 0x000fea0003800200 */
.L_x_196:
[----:B------:R-:W-:Y:S01]  /*3e20*/  BSSY.RECONVERGENT B0, `(.L_x_198) ;  /* 0x0000038000007945 */ /* 0x000fe20003800200 */
[----:B------:R-:W-:Y:S01]  /*3e30*/  FADD R2, R0, R2 ;  /* 0x0000000200027221 */ /* 0x000fe20000000000 */
[----:B------:R-:W-:Y:S01]  /*3e40*/  MOV R17, R12 ;  /* 0x0000000c00117202 */ /* 0x000fe20000000f00 */
        /* <DEDUP_REMOVED lines=11> */
.L_x_200:
        /* <DEDUP_REMOVED lines=42> */
.L_x_199:
[----:B------:R-:W-:Y:S05]  /*41a0*/  BSYNC.RECONVERGENT B0 ;  /* 0x0000000000007941 */ /* 0x000fea0003800200 */
.L_x_198:
[----:B------:R-:W-:Y:S01]  /*41b0*/  MOV R21, 0x37cbac00 ;  /* 0x37cbac0000157802 */ /* 0x000fe20000000f00 */
[----:B------:R-:W-:Y:S01]  /*41c0*/  FMUL R8, R0, R0 ;  /* 0x0000000000087220 */ /* 0x000fe20000400000 */
[C---:B------:R-:W-:Y:S01]  /*41d0*/  LOP3.LUT R14, R17.reuse, 0x1, RZ, 0xc0, !PT ;  /* 0x00000001110e7812 */ /* 0x040fe200078ec0ff */
        /* <DEDUP_REMOVED lines=8> */
[----:B------:R-:W-:Y:S02]  /*4260*/  LOP3.LUT P1, RZ, R14, 0x2, RZ, 0xc0, !PT ;  /* 0x000000020eff7812 */ /* 0x000fe4000782c0ff */
[----:B------:R-:W-:Y:S01]  /*4270*/  FSEL R13, R0, 1, !P0 ;  /* 0x3f800000000d7808 */ /* 0x000fe20004000000 */
[----:B------:R-:W-:Y:S01]  /*4280*/  FFMA R17, R8, R17, R19 ;  /* 0x0000001108117223 */ /* 0x000fe20000000013 */
[----:B------:R-:W-:Y:S02]  /*4290*/  FSEL R14, -R28, -0.4999999701976776123, !P0 ;  /* 0xbeffffff1c0e7808 */ /* 0x000fe40004000100 */
[----:B------:R-:W-:Y:S01]  /*42a0*/  MOV R19, R12 ;  /* 0x0000000c00137202 */ /* 0x000fe20000000f00 */
[C---:B------:R-:W-:Y:S02]  /*42b0*/  FFMA R0, R8.reuse, R13, RZ ;  /* 0x0000000d08007223 */ /* 0x040fe400000000ff */
[----:B------:R-:W-:-:S04]  /*42c0*/  FFMA R14, R8, R17, R14 ;  /* 0x00000011080e7223 */ /* 0x000fc8000000000e */
[----:B------:R-:W-:Y:S01]  /*42d0*/  FFMA R13, R0, R14, R13 ;  /* 0x0000000e000d7223 */ /* 0x000fe2000000000d */
[----:B------:R-:W-:-:S03]  /*42e0*/  IMAD.MOV.U32 R0, RZ, RZ, R10 ;  /* 0x000000ffff007224 */ /* 0x000fc600078e000a */
        /* <DEDUP_REMOVED lines=11> */
.L_x_203:
        /* <DEDUP_REMOVED lines=20> */
[----:B0-----:R-:W3:Y:S01]  /*44e0*/  @P0 LDL R8, [R18+0x10] ;  /* 0x0000100012080983 */ /* 0x001ee20000100800 */
        /* <DEDUP_REMOVED lines=21> */
.L_x_202:
[----:B------:R-:W-:Y:S05]  /*4640*/  BSYNC.RECONVERGENT B0 ;  /* 0x0000000000007941 */ /* 0x000fea0003800200 */
.L_x_201:
[----:B------:R-:W-:Y:S01]  /*4650*/  FMUL R8, R0, R0 ;  /* 0x0000000000087220 */ /* 0x000fe20000400000 */
[C---:B------:R-:W-:Y:S01]  /*4660*/  LOP3.LUT R14, R19.reuse, 0x1, RZ, 0xc0, !PT ;  /* 0x00000001130e7812 */ /* 0x040fe200078ec0ff */
[----:B------:R-:W-:Y:S01]  /*4670*/  FMUL R16, R4, R3 ;  /* 0x0000000304107220 */ /* 0x000fe20000400000 */
[----:B------:R-:W-:Y:S01]  /*4680*/  BSSY.RECONVERGENT B2, `(.L_x_204) ;  /* 0x000001b000027945 */ /* 0x000fe20003800200 */
[----:B------:R-:W-:Y:S01]  /*4690*/  FFMA R21, R8, R21, -0.0013887860113754868507 ;  /* 0xbab607ed08157423 */ /* 0x000fe20000000015 */
[----:B------:R-:W-:Y:S02]  /*46a0*/  ISETP.NE.U32.AND P0, PT, R14, 0x1, PT ;  /* 0x000000010e00780c */ /* 0x000fe40003f05070 */
[----:B------:R-:W-:Y:S02]  /*46b0*/  IADD3 R14, PT, PT, R19, 0x1, RZ ;  /* 0x00000001130e7810 */ /* 0x000fe40007ffe0ff */
[----:B------:R-:W-:Y:S02]  /*46c0*/  FSEL R23, R23, 0.041666727513074874878, !P0 ;  /* 0x3d2aaabb17177808 */ /* 0x000fe40004000000 */
[----:B------:R-:W-:-:S02]  /*46d0*/  FSEL R21, R21, -0.00019574658654164522886, P0 ;  /* 0xb94d415315157808 */ /* 0x000fc40000000000 */
[----:B------:R-:W-:Y:S02]  /*46e0*/  LOP3.LUT P1, RZ, R14, 0x2, RZ, 0xc0, !PT ;  /* 0x000000020eff7812 */ /* 0x000fe4000782c0ff */
[----:B------:R-:W-:Y:S01]  /*46f0*/  FSEL R28, -R28, -0.4999999701976776123, !P0 ;  /* 0xbeffffff1c1c7808 */ /* 0x000fe20004000100 */
[----:B------:R-:W-:Y:S01]  /*4700*/  FFMA R21, R8, R21, R23 ;  /* 0x0000001508157223 */ /* 0x000fe20000000017 */
[----:B------:R-:W-:Y:S01]  /*4710*/  FSEL R0, R0, 1, !P0 ;  /* 0x3f80000000007808 */ /* 0x000fe20004000000 */
[----:B------:R-:W0:Y:S02]  /*4720*/  MUFU.RCP R14, R16 ;  /* 0x00000010000e7308 */ /* 0x000e240000001000 */
[C---:B------:R-:W-:Y:S02]  /*4730*/  FFMA R21, R8.reuse, R21, R28 ;  /* 0x0000001508157223 */ /* 0x040fe4000000001c */
[----:B------:R-:W-:-:S04]  /*4740*/  FFMA R17, R8, R0, RZ ;  /* 0x0000000008117223 */ /* 0x000fc800000000ff */
[----:B------:R-:W-:-:S04]  /*4750*/  FFMA R0, R17, R21, R0 ;  /* 0x0000001511007223 */ /* 0x000fc80000000000 */
[----:B------:R-:W-:-:S04]  /*4760*/  @P1 FADD R0, RZ, -R0 ;  /* 0x80000000ff001221 */ /* 0x000fc80000000000 */
[----:B------:R-:W-:Y:S01]  /*4770*/  FADD R59, R0, R0 ;  /* 0x00000000003b7221 */ /* 0x000fe20000000000 */
[----:B0-----:R-:W-:-:S03]  /*4780*/  FFMA R17, -R16, R14, 1 ;  /* 0x3f80000010117423 */ /* 0x001fc6000000010e */
[----:B------:R-:W0:Y:S01]  /*4790*/  FCHK P0, R59, R16 ;  /* 0x000000103b007302 */ /* 0x000e220000000000 */
[----:B------:R-:W-:-:S04]  /*47a0*/  FFMA R8, R14, R17, R14 ;  /* 0x000000110e087223 */ /* 0x000fc8000000000e */
[----:B------:R-:W-:-:S04]  /*47b0*/  FFMA R17, R59, R8, RZ ;  /* 0x000000083b117223 */ /* 0x000fc800000000ff */
[----:B------:R-:W-:-:S04]  /*47c0*/  FFMA R0, -R16, R17, R59 ;  /* 0x0000001110007223 */ /* 0x000fc8000000013b */
[----:B------:R-:W-:Y:S01]  /*47d0*/  FFMA R8, R8, R0, R17 ;  /* 0x0000000008087223 */ /* 0x000fe20000000011 */
[----:B0-----:R-:W-:Y:S06]  /*47e0*/  @!P0 BRA `(.L_x_205) ;  /* 0x0000000000108947 */ /* 0x001fec0003800000 */
[----:B------:R-:W-:Y:S01]  /*47f0*/  IMAD.MOV.U32 R0, RZ, RZ, R16 ;  /* 0x000000ffff007224 */ /* 0x000fe200078e0010 */
[----:B------:R-:W-:-:S07]  /*4800*/  MOV R48, 0x4820 ;  /* 0x0000482000307802 */ /* 0x000fce0000000f00 */
[----:B------:R-:W-:Y:S05]  /*4810*/  CALL.REL.NOINC `($__internal_2_$__cuda_sm3x_div_rn_noftz_f32_slowpath) ;  /* 0x000000e000347944 */ /* 0x000fea0003c00000 */
[----:B------:R-:W-:-:S07]  /*4820*/  MOV R8, R0 ;  /* 0x0000000000087202 */ /* 0x000fce0000000f00 */
.L_x_205:
[----:B------:R-:W-:Y:S05]  /*4830*/  BSYNC.RECONVERGENT B2 ;  /* 0x0000000000027941 */ /* 0x000fea0003800200 */
.L_x_204:
        /* <DEDUP_REMOVED lines=13> */
.L_x_207:
[----:B------:R-:W-:Y:S05]  /*4910*/  BSYNC.RECONVERGENT B2 ;  /* 0x0000000000027941 */ /* 0x000fea0003800200 */
.L_x_206:
[----:B------:R-:W-:Y:S01]  /*4920*/  BSSY.RECONVERGENT B0, `(.L_x_208) ;  /* 0x0000036000007945 */ /* 0x000fe20003800200 */
[----:B------:R-:W-:-:S03]  /*4930*/  FADD R8, R0, -R8 ;  /* 0x8000000800087221 */ /* 0x000fc60000000000 */
[----:B------:R-:W-:Y:S05]  /*4940*/  @!P4 BRA `(.L_x_209) ;  /* 0x0000000000ccc947 */ /* 0x000fea0003800000 */
[----:B------:R-:W-:-:S13]  /*4950*/  FSETP.NEU.AND P0, PT, |R4|, +INF , PT ;  /* 0x7f8000000400780b */ /* 0x000fda0003f0d200 */
[----:B------:R-:W-:Y:S01]  /*4960*/  @!P0 FMUL R10, RZ, R4 ;  /* 0x00000004ff0a8220 */ /* 0x000fe20000400000 */
[----:B------:R-:W-:Y:S01]  /*4970*/  @!P0 IMAD.MOV.U32 R12, RZ, RZ, RZ ;  /* 0x000000ffff0c8224 */ /* 0x000fe200078e00ff */
[----:B------:R-:W-:Y:S06]  /*4980*/  @!P0 BRA `(.L_x_209) ;  /* 0x0000000000bc8947 */ /* 0x000fec0003800000 */
[----:B------:R-:W-:Y:S01]  /*4990*/  SHF.L.U32 R10, R4, 0x8, RZ ;  /* 0x00000008040a7819 */ /* 0x000fe200000006ff */
[----:B------:R-:W-:Y:S02]  /*49a0*/  HFMA2 R0, -RZ, RZ, 0, 0 ;  /* 0x00000000ff007431 */ /* 0x000fe400000001ff */
[----:B------:R-:W-:Y:S01]  /*49b0*/  IMAD.MOV.U32 R12, RZ, RZ, RZ ;  /* 0x000000ffff0c7224 */ /* 0x000fe200078e00ff */
[----:B------:R-:W-:Y:S01]  /*49c0*/  UMOV UR4, URZ ;  /* 0x000000ff00047c82 */ /* 0x000fe20008000000 */
[----:B------:R-:W-:-:S07]  /*49d0*/  LOP3.LUT R21, R10, 0x80000000, RZ, 0xfc, !PT ;  /* 0x800000000a157812 */ /* 0x000fce00078efcff */
.L_x_210:
[----:B0-----:R-:W0:Y:S02]  /*49e0*/  LDC.64 R18, c[0x4][RZ] ;  /* 0x01000000ff127b82 */ /* 0x001e240000000a00 */
[----:B0-----:R-:W-:-:S05]  /*49f0*/  IMAD.WIDE.U32 R18, R0, 0x4, R18 ;  /* 0x0000000400127825 */ /* 0x001fca00078e0012 */
        /* <DEDUP_REMOVED lines=31> */
[C---:B-1----:R-:W-:Y:S02]  /*4bf0*/  LEA.HI R12, R17.reuse, R0, RZ, 0x1 ;  /* 0x00000000110c7211 */ /* 0x042fe400078f08ff */
[----:B------:R-:W-:Y:S02]  /*4c00*/  LOP3.LUT R4, R17, R4, RZ, 0x3c, !PT ;  /* 0x0000000411047212 */ /* 0x000fe400078e3cff */
[----:B------:R-:W0:Y:S01]  /*4c10*/  I2F.F64.S64 R18, R18 ;  /* 0x0000001200127312 */ /* 0x000e220000301c00 */
[----:B------:R-:W-:Y:S01]  /*4c20*/  IMAD.MOV R0, RZ, RZ, -R12 ;  /* 0x000000ffff007224 */ /* 0x000fe200078e0a0c */
[----:B------:R-:W-:-:S04]  /*4c30*/  ISETP.GE.AND P0, PT, R4, RZ, PT ;  /* 0x000000ff0400720c */ /* 0x000fc80003f06270 */
[----:B------:R-:W-:Y:S01]  /*4c40*/  @!P1 MOV R12, R0 ;  /* 0x00000000000c9202 */ /* 0x000fe20000000f00 */
[----:B0-----:R-:W-:-:S10]  /*4c50*/  DMUL R26, R18, UR4 ;  /* 0x00000004121a7c28 */ /* 0x001fd40008000000 */
[----:B------:R-:W0:Y:S02]  /*4c60*/  F2F.F32.F64 R26, R26 ;  /* 0x0000001a001a7310 */ /* 0x000e240000301000 */
[----:B0-----:R-:W-:-:S07]  /*4c70*/  FSEL R10, -R26, R26, !P0 ;  /* 0x0000001a1a0a7208 */ /* 0x001fce0004000100 */
.L_x_209:
[----:B------:R-:W-:Y:S05]  /*4c80*/  BSYNC.RECONVERGENT B0 ;  /* 0x0000000000007941 */ /* 0x000fea0003800200 */
.L_x_208:
        /* <DEDUP_REMOVED lines=8> */
[----:B------:R-:W-:Y:S01]  /*4d10*/  BSSY.RECONVERGENT B2, `(.L_x_211) ;  /* 0x0000016000027945 */ /* 0x000fe20003800200 */
[----:B------:R-:W-:Y:S01]  /*4d20*/  FSEL R17, -R17, -0.4999999701976776123, P0 ;  /* 0xbeffffff11117808 */ /* 0x000fe20000000100 */
[----:B------:R-:W0:Y:S01]  /*4d30*/  MUFU.RCP R12, R3 ;  /* 0x00000003000c7308 */ /* 0x000e220000001000 */
        /* <DEDUP_REMOVED lines=8> */
[----:B------:R-:W-:-:S04]  /*4dc0*/  @P1 FADD R0, RZ, -R0 ;  /* 0x80000000ff001221 */ /* 0x000fc80000000000 */
[----:B------:R-:W-:Y:S01]  /*4dd0*/  FADD R59, R0, R0 ;  /* 0x00000000003b7221 */ /* 0x000fe20000000000 */
        /* <DEDUP_REMOVED lines=9> */
.L_x_212:
[----:B------:R-:W-:Y:S05]  /*4e70*/  BSYNC.RECONVERGENT B2 ;  /* 0x0000000000027941 */ /* 0x000fea0003800200 */
.L_x_211:
[----:B------:R-:W0:Y:S01]  /*4e80*/  LDC.64 R12, c[0x0][0x410] ;  /* 0x00010400ff0c7b82 */ /* 0x000e220000000a00 */
[----:B------:R-:W-:Y:S01]  /*4e90*/  FADD R3, R8, -R0 ;  /* 0x8000000008037221 */ /* 0x000fe20000000000 */
[----:B------:R-:W-:-:S03]  /*4ea0*/  FFMA R14, RZ, R36, RZ ;  /* 0x00000024ff0e7223 */ /* 0x000fc600000000ff */
[----:B------:R-:W-:Y:S01]  /*4eb0*/  FMUL R21, R6, R3 ;  /* 0x0000000306157220 */ /* 0x000fe20000400000 */
[----:B------:R-:W-:Y:S02]  /*4ec0*/  FMUL R3, RZ, R25 ;  /* 0x00000019ff037220 */ /* 0x000fe40000400000 */
[----:B------:R-:W1:Y:S01]  /*4ed0*/  LDC.64 R30, c[0x0][0x380] ;  /* 0x0000e000ff1e7b82 */ /* 0x000e620000000a00 */
[----:B------:R-:W-:Y:S01]  /*4ee0*/  FMUL R0, R21, R40 ;  /* 0x0000002815007220 */ /* 0x000fe20000400000 */
[----:B------:R-:W-:-:S03]  /*4ef0*/  FFMA R6, RZ, R38, R3 ;  /* 0x00000026ff067223 */ /* 0x000fc60000000003 */
[-C--:B------:R-:W-:Y:S01]  /*4f00*/  FMUL R3, RZ, R0.reuse ;  /* 0x00000000ff037220 */ /* 0x080fe20000400000 */
[----:B------:R-:W-:Y:S02]  /*4f10*/  FMUL R0, R5, R0 ;  /* 0x0000000005007220 */ /* 0x000fe40000400000 */
[----:B------:R-:W2:Y:S01]  /*4f20*/  LDC.64 R32, c[0x0][0x390] ;  /* 0x0000e400ff207b82 */ /* 0x000ea20000000a00 */
[----:B------:R-:W-:Y:S01]  /*4f30*/  FFMA R3, R6, R2, R3 ;  /* 0x0000000206037223 */ /* 0x000fe20000000003 */
[----:B------:R-:W-:-:S04]  /*4f40*/  FMUL R6, RZ, R24 ;  /* 0x00000018ff067220 */ /* 0x000fc80000400000 */
[----:B------:R-:W-:Y:S01]  /*4f50*/  FFMA R10, RZ, R37, R6 ;  /* 0x00000025ff0a7223 */ /* 0x000fe20000000006 */
[----:B------:R-:W-:Y:S01]  /*4f60*/  FMUL R6, R21, R42 ;  /* 0x0000002a15067220 */ /* 0x000fe20000400000 */
[----:B------:R-:W3:Y:S01]  /*4f70*/  LDC.64 R28, c[0x0][0x3a0] ;  /* 0x0000e800ff1c7b82 */ /* 0x000ee20000000a00 */
[----:B0-----:R-:W-:Y:S01]  /*4f80*/  IMAD R4, R12, 0x2, R15 ;  /* 0x000000020c047824 */ /* 0x001fe200078e020f */
[----:B------:R-:W-:Y:S01]  /*4f90*/  IADD3 R15, PT, PT, R15, 0x1, RZ ;  /* 0x000000010f0f7810 */ /* 0x000fe20007ffe0ff */
[----:B------:R-:W-:Y:S02]  /*4fa0*/  FMUL R35, RZ, R6 ;  /* 0x00000006ff237220 */ /* 0x000fe40000400000 */
[----:B------:R-:W-:Y:S02]  /*4fb0*/  IMAD R13, R4, R13, R46 ;  /* 0x0000000d040d7224 */ /* 0x000fe400078e022e */
[----:B------:R-:W-:Y:S01]  /*4fc0*/  FMUL R4, R21, R39 ;  /* 0x0000002715047220 */ /* 0x000fe20000400000 */
[----:B------:R-:W-:Y:S01]  /*4fd0*/  FFMA R21, R11, R2, R0 ;  /* 0x000000020b157223 */ /* 0x000fe20000000000 */
[----:B------:R-:W0:Y:S01]  /*4fe0*/  LDC.64 R16, c[0x0][0x388] ;  /* 0x0000e200ff107b82 */ /* 0x000e220000000a00 */
[----:B-1----:R-:W-:-:S04]  /*4ff0*/  IMAD.WIDE R30, R13, 0x4, R30 ;  /* 0x000000040d1e7825 */ /* 0x002fc800078e021e */
[-C--:B------:R-:W-:Y:S01]  /*5000*/  FMUL R23, RZ, R4.reuse ;  /* 0x00000004ff177220 */ /* 0x080fe20000400000 */
[C---:B------:R-:W-:Y:S01]  /*5010*/  FMUL R8, R5.reuse, R4 ;  /* 0x0000000405087220 */ /* 0x040fe20000400000 */
[----:B------:R-:W-:Y:S01]  /*5020*/  FMUL R4, R5, R6 ;  /* 0x0000000605047220 */ /* 0x000fe20000400000 */
[-C--:B------:R-:W-:Y:S01]  /*5030*/  FFMA R47, R14, R2.reuse, R35 ;  /* 0x000000020e2f7223 */ /* 0x080fe20000000023 */
[-C--:B------:R-:W-:Y:S01]  /*5040*/  FFMA R45, R10, R2.reuse, R23 ;  /* 0x000000020a2d7223 */ /* 0x080fe20000000017 */
[----:B------:R-:W-:Y:S01]  /*5050*/  FFMA R23, R9, R2, R8 ;  /* 0x0000000209177223 */ /* 0x000fe20000000008 */
[----:B------:R-:W1:Y:S01]  /*5060*/  LDC.64 R26, c[0x0][0x398] ;  /* 0x0000e600ff1a7b82 */ /* 0x000e620000000a00 */
[----:B--2---:R-:W-:-:S04]  /*5070*/  IMAD.WIDE R32, R13, 0x4, R32 ;  /* 0x000000040d207825 */ /* 0x004fc800078e0220 */
[----:B------:R-:W-:Y:S01]  /*5080*/  FFMA R35, R7, R2, R4 ;  /* 0x0000000207237223 */ /* 0x000fe20000000004 */
[----:B------:R2:W-:Y:S01]  /*5090*/  STG.E desc[UR6][R30.64], R21 ;  /* 0x000000151e007986 */ /* 0x0005e2000c101906 */
[----:B------:R-:W-:-:S03]  /*50a0*/  ISETP.NE.AND P0, PT, R15, R12, PT ;  /* 0x0000000c0f00720c */ /* 0x000fc60003f05270 */
[----:B------:R2:W-:Y:S01]  /*50b0*/  STG.E desc[UR6][R32.64], R23 ;  /* 0x0000001720007986 */ /* 0x0005e2000c101906 */
[----:B------:R-:W4:Y:S01]  /*50c0*/  LDC.64 R18, c[0x0][0x3a8] ;  /* 0x0000ea00ff127b82 */ /* 0x000f220000000a00 */
[----:B---3--:R-:W-:-:S05]  /*50d0*/  IMAD.WIDE R28, R13, 0x4, R28 ;  /* 0x000000040d1c7825 */ /* 0x008fca00078e021c */
[----:B------:R2:W-:Y:S01]  /*50e0*/  STG.E desc[UR6][R28.64], R35 ;  /* 0x000000231c007986 */ /* 0x0005e2000c101906 */
[----:B0-----:R-:W-:-:S05]  /*50f0*/  IMAD.WIDE R16, R13, 0x4, R16 ;  /* 0x000000040d107825 */ /* 0x001fca00078e0210 */
[----:B------:R2:W-:Y:S01]  /*5100*/  STG.E desc[UR6][R16.64], R3 ;  /* 0x0000000310007986 */ /* 0x0005e2000c101906 */
[----:B-1----:R-:W-:-:S05]  /*5110*/  IMAD.WIDE R26, R13, 0x4, R26 ;  /* 0x000000040d1a7825 */ /* 0x002fca00078e021a */
[----:B------:R2:W-:Y:S01]  /*5120*/  STG.E desc[UR6][R26.64], R45 ;  /* 0x0000002d1a007986 */ /* 0x0005e2000c101906 */
[----:B----4-:R-:W-:-:S05]  /*5130*/  IMAD.WIDE R18, R13, 0x4, R18 ;  /* 0x000000040d127825 */ /* 0x010fca00078e0212 */
[----:B------:R2:W-:Y:S01]  /*5140*/  STG.E desc[UR6][R18.64], R47 ;  /* 0x0000002f12007986 */ /* 0x0005e2000c101906 */
[----:B------:R-:W-:Y:S05]  /*5150*/  @P0 BRA `(.L_x_213) ;  /* 0xffffffe000440947 */ /* 0x000fea000383ffff */
.L_x_187:
[----:B--2---:R-:W0:Y:S08]  /*5160*/  LDC.64 R2, c[0x0][0x400] ;  /* 0x00010000ff027b82 */ /* 0x004e300000000a00 */
[----:B------:R-:W1:Y:S01]  /*5170*/  LDC R4, c[0x0][0x408] ;  /* 0x00010200ff047b82 */ /* 0x000e620000000800 */
[----:B0-----:R-:W2:Y:S04]  /*5180*/  LDG.E R0, desc[UR6][R2.64+0x8] ;  /* 0x0000080602007981 */ /* 0x001ea8000c1e1900 */
[----:B------:R-:W3:Y:S01]  /*5190*/  LDG.E R59, desc[UR6][R2.64] ;  /* 0x00000006023b7981 */ /* 0x000ee2000c1e1900 */
[----:B-1----:R-:W-:-:S04]  /*51a0*/  FMUL R5, R4, 4 ;  /* 0x4080000004057820 */ /* 0x002fc80000400000 */
[----:B--2---:R-:W-:-:S04]  /*51b0*/  FMUL R0, R5, R0 ;  /* 0x0000000005007220 */ /* 0x004fc80000400000 */
[----:B------:R-:W0:Y:S01]  /*51c0*/  MUFU.RCP R5, R0 ;  /* 0x0000000000057308 */ /* 0x000e220000001000 */
[----:B---3--:R-:W-:-:S07]  /*51d0*/  FMUL R59, R59, 3 ;  /* 0x404000003b3b7820 */ /* 0x008fce0000400000 */
[----:B------:R-:W1:Y:S01]  /*51e0*/  FCHK P0, R59, R0 ;  /* 0x000000003b007302 */ /* 0x000e620000000000 */
[----:B0-----:R-:W-:-:S04]  /*51f0*/  FFMA R4, -R0, R5, 1 ;  /* 0x3f80000000047423 */ /* 0x001fc80000000105 */
[----:B------:R-:W-:-:S04]  /*5200*/  FFMA R4, R5, R4, R5 ;  /* 0x0000000405047223 */ /* 0x000fc80000000005 */
[----:B------:R-:W-:-:S04]  /*5210*/  FFMA R5, R59, R4, RZ ;  /* 0x000000043b057223 */ /* 0x000fc800000000ff */
[----:B------:R-:W-:-:S04]  /*5220*/  FFMA R6, -R0, R5, R59 ;  /* 0x0000000500067223 */ /* 0x000fc8000000013b */
[----:B------:R-:W-:Y:S01]  /*5230*/  FFMA R4, R4, R6, R5 ;  /* 0x0000000604047223 */ /* 0x000fe20000000005 */
[----:B-1----:R-:W-:Y:S06]  /*5240*/  @!P0 BRA `(.L_x_214) ;  /* 0x00000000000c8947 */ /* 0x002fec0003800000 */
[----:B------:R-:W-:-:S07]  /*5250*/  MOV R48, 0x5270 ;  /* 0x0000527000307802 */ /* 0x000fce0000000f00 */
[----:B------:R-:W-:Y:S05]  /*5260*/  CALL.REL.NOINC `($__internal_2_$__cuda_sm3x_div_rn_noftz_f32_slowpath) ;  /* 0x000000d400a07944 */ /* 0x000fea0003c00000 */
[----:B------:R-:W-:-:S07]  /*5270*/  IMAD.MOV.U32 R4, RZ, RZ, R0 ;  /* 0x000000ffff047224 */ /* 0x000fce00078e0000 */
.L_x_214:
        /* <DEDUP_REMOVED lines=10> */
.L_x_216:
[C---:B-1----:R-:W-:Y:S01]  /*5320*/  FMUL.FTZ R3, R5.reuse, R4 ;  /* 0x0000000405037220 */ /* 0x042fe20000410000 */
[----:B------:R-:W-:-:S03]  /*5330*/  FMUL.FTZ R8, R5, 0.5 ;  /* 0x3f00000005087820 */ /* 0x000fc60000410000 */
[----:B------:R-:W-:-:S04]  /*5340*/  FFMA R4, -R3, R3, R4 ;  /* 0x0000000303047223 */ /* 0x000fc80000000104 */
[----:B------:R-:W-:-:S07]  /*5350*/  FFMA R8, R4, R8, R3 ;  /* 0x0000000804087223 */ /* 0x000fce0000000003 */
.L_x_217:
[----:B------:R-:W-:Y:S05]  /*5360*/  BSYNC.RECONVERGENT B0 ;  /* 0x0000000000007941 */ /* 0x000fea0003800200 */
.L_x_215:
[C---:B------:R-:W-:Y:S01]  /*5370*/  FMUL R0, R41.reuse, 0.63661974668502807617 ;  /* 0x3f22f98329007820 */ /* 0x040fe20000400000 */
[----:B------:R-:W-:Y:S01]  /*5380*/  FSETP.GE.AND P0, PT, |R41|, 105615, PT ;  /* 0x47ce47802900780b */ /* 0x000fe20003f06200 */
[----:B------:R-:W-:Y:S04]  /*5390*/  BSSY.RECONVERGENT B0, `(.L_x_218) ;  /* 0x000003c000007945 */ /* 0x000fe80003800200 */
        /* <DEDUP_REMOVED lines=17> */
.L_x_220:
        /* <DEDUP_REMOVED lines=14> */
[----:B------:R-:W-:-:S03]  /*5590*/  LOP3.LUT P0, RZ, R4, 0x1f, RZ, 0xc0, !PT ;  /* 0x0000001f04ff7812 */ /* 0x000fc6000780c0ff */
[----:B------:R-:W-:-:S05]  /*55a0*/  VIADD R0, R0, 0xffffff80 ;  /* 0xffffff8000007836 */ /* 0x000fca0000000000 */
        /* <DEDUP_REMOVED lines=11> */
[C---:B------:R-:W-:Y:S02]  /*5660*/  SHF.L.W.U32.HI R2, R3.reuse, 0x2, R0 ;  /* 0x0000000203027819 */ /* 0x040fe40000010e00 */
[----:B------:R-:W-:Y:S02]  /*5670*/  SHF.L.U32 R3, R3, 0x2, RZ ;  /* 0x0000000203037819 */ /* 0x000fe400000006ff */
[----:B------:R-:W-:-:S04]  /*5680*/  SHF.R.S32.HI R4, RZ, 0x1f, R2 ;  /* 0x0000001fff047819 */ /* 0x000fc80000011402 */
[C---:B------:R-:W-:Y:S02]  /*5690*/  LOP3.LUT R10, R4.reuse, R3, RZ, 0x3c, !PT ;  /* 0x00000003040a7212 */ /* 0x040fe400078e3cff */
[----:B------:R-:W-:Y:S02]  /*56a0*/  LOP3.LUT R11, R4, R2, RZ, 0x3c, !PT ;  /* 0x00000002040b7212 */ /* 0x000fe400078e3cff */
[----:B------:R-:W-:Y:S02]  /*56b0*/  SHF.R.U32.HI R3, RZ, 0x1e, R0 ;  /* 0x0000001eff037819 */ /* 0x000fe40000011600 */
[C---:B------:R-:W-:Y:S02]  /*56c0*/  LOP3.LUT R4, R2.reuse, R41, RZ, 0x3c, !PT ;  /* 0x0000002902047212 */ /* 0x040fe400078e3cff */
[----:B------:R-:W1:Y:S01]  /*56d0*/  I2F.F64.S64 R10, R10 ;  /* 0x0000000a000a7312 */ /* 0x000e620000301c00 */
[----:B------:R-:W-:Y:S02]  /*56e0*/  LEA.HI R0, R2, R3, RZ, 0x1 ;  /* 0x0000000302007211 */ /* 0x000fe400078f08ff */
[----:B------:R-:W-:-:S03]  /*56f0*/  ISETP.GE.AND P1, PT, R4, RZ, PT ;  /* 0x000000ff0400720c */ /* 0x000fc60003f26270 */
[----:B------:R-:W-:-:S05]  /*5700*/  IMAD.MOV R2, RZ, RZ, -R0 ;  /* 0x000000ffff027224 */ /* 0x000fca00078e0a00 */
[----:B------:R-:W-:Y:S01]  /*5710*/  @!P0 MOV R0, R2 ;  /* 0x0000000200008202 */ /* 0x000fe20000000f00 */
[----:B-1----:R-:W-:-:S10]  /*5720*/  DMUL R12, R10, UR4 ;  /* 0x000000040a0c7c28 */ /* 0x002fd40008000000 */
[----:B------:R-:W1:Y:S02]  /*5730*/  F2F.F32.F64 R12, R12 ;  /* 0x0000000c000c7310 */ /* 0x000e640000301000 */
[----:B01----:R-:W-:-:S07]  /*5740*/  FSEL R4, -R12, R12, !P1 ;  /* 0x0000000c0c047208 */ /* 0x003fce0004800100 */
.L_x_219:
[----:B------:R-:W-:Y:S05]  /*5750*/  BSYNC.RECONVERGENT B0 ;  /* 0x0000000000007941 */ /* 0x000fea0003800200 */
.L_x_218:
[----:B------:R-:W0:Y:S01]  /*5760*/  LDC.64 R2, c[0x0][0x3d0] ;  /* 0x0000f400ff027b82 */ /* 0x000e220000000a00 */
[----:B------:R-:W-:Y:S01]  /*5770*/  LOP3.LUT R6, R0, 0x1, RZ, 0xc0, !PT ;  /* 0x0000000100067812 */ /* 0x000fe200078ec0ff */
[----:B------:R-:W-:Y:S02]  /*5780*/  IMAD.MOV.U32 R10, RZ, RZ, 0x37cbac00 ;  /* 0x37cbac00ff0a7424 */ /* 0x000fe400078e00ff */
[----:B------:R-:W-:Y:S01]  /*5790*/  FMUL R11, R4, R4 ;  /* 0x00000004040b7220 */ /* 0x000fe20000400000 */
[----:B------:R-:W-:Y:S01]  /*57a0*/  ISETP.NE.U32.AND P0, PT, R6, 0x1, PT ;  /* 0x000000010600780c */ /* 0x000fe20003f05070 */
[----:B------:R-:W-:Y:S02]  /*57b0*/  HFMA2 R6, -RZ, RZ, 1.0078125, -8.98838043212890625e-05 ;  /* 0x3c0885e4ff067431 */ /* 0x000fe400000001ff */
[----:B------:R-:W-:Y:S01]  /*57c0*/  FFMA R12, R11, R10, -0.0013887860113754868507 ;  /* 0xbab607ed0b0c7423 */ /* 0x000fe2000000000a */
[----:B------:R-:W-:Y:S01]  /*57d0*/  VIADD R0, R0, 0x1 ;  /* 0x0000000100007836 */ /* 0x000fe20000000000 */
[----:B------:R-:W-:-:S03]  /*57e0*/  MOV R13, 0x3e2aaaa8 ;  /* 0x3e2aaaa8000d7802 */ /* 0x000fc60000000f00 */
[----:B------:R-:W-:Y:S02]  /*57f0*/  FSEL R12, R12, -0.00019574658654164522886, P0 ;  /* 0xb94d41530c0c7808 */ /* 0x000fe40000000000 */
[----:B------:R-:W-:Y:S02]  /*5800*/  FSEL R6, R6, 0.041666727513074874878, !P0 ;  /* 0x3d2aaabb06067808 */ /* 0x000fe40004000000 */
[----:B------:R-:W-:Y:S02]  /*5810*/  LOP3.LUT P1, RZ, R0, 0x2, RZ, 0xc0, !PT ;  /* 0x0000000200ff7812 */ /* 0x000fe4000782c0ff */
[----:B------:R-:W-:Y:S01]  /*5820*/  FSEL R0, R4, 1, !P0 ;  /* 0x3f80000004007808 */ /* 0x000fe20004000000 */
[----:B------:R-:W-:Y:S01]  /*5830*/  FFMA R6, R11, R12, R6 ;  /* 0x0000000c0b067223 */ /* 0x000fe20000000006 */
[----:B0-----:R0:W5:Y:S01]  /*5840*/  LDG.E R9, desc[UR6][R2.64+0x4] ;  /* 0x0000040602097981 */ /* 0x001162000c1e1900 */
[----:B------:R-:W-:Y:S01]  /*5850*/  BSSY.RECONVERGENT B0, `(.L_x_221) ;  /* 0x000003e000007945 */ /* 0x000fe20003800200 */
[----:B0-----:R-:W-:Y:S01]  /*5860*/  FSEL R3, -R13, -0.4999999701976776123, !P0 ;  /* 0xbeffffff0d037808 */ /* 0x001fe20004000100 */
[----:B------:R-:W-:Y:S01]  /*5870*/  IMAD.MOV.U32 R2, RZ, RZ, R5 ;  /* 0x000000ffff027224 */ /* 0x000fe200078e0005 */
[----:B------:R-:W-:-:S03]  /*5880*/  FSETP.GE.AND P0, PT, |R41|, 105615, PT ;  /* 0x47ce47802900780b */ /* 0x000fc60003f06200 */
[C---:B------:R-:W-:Y:S01]  /*5890*/  FFMA R3, R11.reuse, R6, R3 ;  /* 0x000000060b037223 */ /* 0x040fe20000000003 */
[----:B------:R-:W-:-:S04]  /*58a0*/  FFMA R11, R11, R0, RZ ;  /* 0x000000000b0b7223 */ /* 0x000fc800000000ff */
[----:B------:R-:W-:Y:S01]  /*58b0*/  FFMA R3, R11, R3, R0 ;  /* 0x000000030b037223 */ /* 0x000fe20000000000 */
[----:B------:R-:W-:-:S03]  /*58c0*/  MOV R0, R7 ;  /* 0x0000000700007202 */ /* 0x000fc60000000f00 */
[----:B------:R-:W-:-:S04]  /*58d0*/  @P1 FADD R3, RZ, -R3 ;  /* 0x80000003ff031221 */ /* 0x000fc80000000000 */
[----:B------:R-:W-:Y:S01]  /*58e0*/  FMUL R12, R3, R8 ;  /* 0x00000008030c7220 */ /* 0x000fe20000400000 */
        /* <DEDUP_REMOVED lines=10> */
.L_x_223:
        /* <DEDUP_REMOVED lines=42> */
.L_x_222:
[----:B------:R-:W-:Y:S05]  /*5c30*/  BSYNC.RECONVERGENT B0 ;  /* 0x0000000000007941 */ /* 0x000fea0003800200 */
.L_x_221:
[----:B------:R-:W-:Y:S01]  /*5c40*/  FMUL R3, R0, R0 ;  /* 0x0000000000037220 */ /* 0x000fe20000400000 */
[----:B------:R-:W-:Y:S01]  /*5c50*/  LOP3.LUT R6, R2, 0x1, RZ, 0xc0, !PT ;  /* 0x0000000102067812 */ /* 0x000fe200078ec0ff */
[----:B------:R-:W-:Y:S01]  /*5c60*/  IMAD.MOV.U32 R13, RZ, RZ, 0x3d2aaabb ;  /* 0x3d2aaabbff0d7424 */ /* 0x000fe200078e00ff */
[----:B------:R-:W-:Y:S01]  /*5c70*/  MOV R11, 0x3effffff ;  /* 0x3effffff000b7802 */ /* 0x000fe20000000f00 */
[----:B------:R-:W-:Y:S01]  /*5c80*/  FFMA R4, R3, R10, -0.0013887860113754868507 ;  /* 0xbab607ed03047423 */ /* 0x000fe2000000000a */
[----:B------:R-:W-:Y:S01]  /*5c90*/  ISETP.NE.U32.AND P0, PT, R6, 0x1, PT ;  /* 0x000000010600780c */ /* 0x000fe20003f05070 */
[----:B------:R-:W-:Y:S01]  /*5ca0*/  BSSY.RECONVERGENT B0, `(.L_x_224) ;  /* 0x0000043000007945 */ /* 0x000fe20003800200 */
[----:B------:R-:W-:Y:S01]  /*5cb0*/  LOP3.LUT P1, RZ, R2, 0x2, RZ, 0xc0, !PT ;  /* 0x0000000202ff7812 */ /* 0x000fe2000782c0ff */
[----:B------:R-:W-:Y:S01]  /*5cc0*/  IMAD.MOV.U32 R2, RZ, RZ, R5 ;  /* 0x000000ffff027224 */ /* 0x000fe200078e0005 */
[----:B------:R-:W-:Y:S02]  /*5cd0*/  FSEL R4, R4, -0.00019574658654164522886, !P0 ;  /* 0xb94d415304047808 */ /* 0x000fe40004000000 */
[----:B------:R-:W-:-:S02]  /*5ce0*/  FSEL R6, R13, 0.0083327032625675201416, !P0 ;  /* 0x3c0885e40d067808 */ /* 0x000fc40004000000 */
[----:B------:R-:W-:Y:S02]  /*5cf0*/  FSEL R0, R0, 1, P0 ;  /* 0x3f80000000007808 */ /* 0x000fe40000000000 */
[----:B------:R-:W-:Y:S01]  /*5d00*/  FSEL R17, -R11, -0.16666662693023681641, !P0 ;  /* 0xbe2aaaa80b117808 */ /* 0x000fe20004000100 */
[----:B------:R-:W-:Y:S01]  /*5d10*/  FFMA R4, R3, R4, R6 ;  /* 0x0000000403047223 */ /* 0x000fe20000000006 */
[----:B------:R-:W-:Y:S01]  /*5d20*/  FSETP.GE.AND P0, PT, |R41|, 105615, PT ;  /* 0x47ce47802900780b */ /* 0x000fe20003f06200 */
[C---:B------:R-:W-:Y:S02]  /*5d30*/  FFMA R15, R3.reuse, R0, RZ ;  /* 0x00000000030f7223 */ /* 0x040fe400000000ff */
[----:B------:R-:W-:-:S04]  /*5d40*/  FFMA R4, R3, R4, R17 ;  /* 0x0000000403047223 */ /* 0x000fc80000000011 */
        /* <DEDUP_REMOVED lines=14> */
.L_x_226:
        /* <DEDUP_REMOVED lines=42> */
.L_x_225:
[----:B------:R-:W-:Y:S05]  /*60d0*/  BSYNC.RECONVERGENT B0 ;  /* 0x0000000000007941 */ /* 0x000fea0003800200 */
.L_x_224:
[----:B------:R-:W-:Y:S01]  /*60e0*/  FMUL R3, R0, R0 ;  /* 0x0000000000037220 */ /* 0x000fe20000400000 */
[----:B------:R-:W-:Y:S01]  /*60f0*/  LOP3.LUT R6, R2, 0x1, RZ, 0xc0, !PT ;  /* 0x0000000102067812 */ /* 0x000fe200078ec0ff */
[----:B------:R-:W-:Y:S02]  /*6100*/  BSSY.RECONVERGENT B0, `(.L_x_227) ;  /* 0x0000046000007945 */ /* 0x000fe40003800200 */
[----:B------:R-:W-:Y:S01]  /*6110*/  FFMA R4, R3, R10, -0.0013887860113754868507 ;  /* 0xbab607ed03047423 */ /* 0x000fe2000000000a */
[----:B------:R-:W-:Y:S01]  /*6120*/  ISETP.NE.U32.AND P0, PT, R6, 0x1, PT ;  /* 0x000000010600780c */ /* 0x000fe20003f05070 */
[----:B------:R-:W-:-:S03]  /*6130*/  VIADD R6, R2, 0x1 ;  /* 0x0000000102067836 */ /* 0x000fc60000000000 */
[----:B------:R-:W-:Y:S02]  /*6140*/  FSEL R4, R4, -0.00019574658654164522886, P0 ;  /* 0xb94d415304047808 */ /* 0x000fe40000000000 */
[----:B------:R-:W-:Y:S02]  /*6150*/  FSEL R2, R13, 0.0083327032625675201416, P0 ;  /* 0x3c0885e40d027808 */ /* 0x000fe40000000000 */
[----:B------:R-:W-:Y:S02]  /*6160*/  LOP3.LUT P1, RZ, R6, 0x2, RZ, 0xc0, !PT ;  /* 0x0000000206ff7812 */ /* 0x000fe4000782c0ff */
[----:B------:R-:W-:Y:S01]  /*6170*/  FSEL R0, R0, 1, !P0 ;  /* 0x3f80000000007808 */ /* 0x000fe20004000000 */
[----:B------:R-:W-:Y:S01]  /*6180*/  FFMA R2, R3, R4, R2 ;  /* 0x0000000403027223 */ /* 0x000fe20000000002 */
[----:B------:R-:W-:Y:S02]  /*6190*/  FSEL R17, -R11, -0.16666662693023681641, P0 ;  /* 0xbe2aaaa80b117808 */ /* 0x000fe40000000100 */
[----:B------:R-:W-:Y:S01]  /*61a0*/  FSETP.GE.AND P0, PT, |R41|, 105615, PT ;  /* 0x47ce47802900780b */ /* 0x000fe20003f06200 */
[----:B------:R-:W-:-:S02]  /*61b0*/  FFMA R15, R3, R0, RZ ;  /* 0x00000000030f7223 */ /* 0x000fc400000000ff */
[----:B------:R-:W-:-:S04]  /*61c0*/  FFMA R2, R3, R2, R17 ;  /* 0x0000000203027223 */ /* 0x000fc80000000011 */
[----:B------:R-:W-:Y:S01]  /*61d0*/  FFMA R15, R15, R2, R0 ;  /* 0x000000020f0f7223 */ /* 0x000fe20000000000 */
[----:B------:R-:W-:Y:S01]  /*61e0*/  MOV R2, R5 ;  /* 0x0000000500027202 */ /* 0x000fe20000000f00 */
[----:B------:R-:W-:Y:S02]  /*61f0*/  IMAD.MOV.U32 R0, RZ, RZ, R7 ;  /* 0x000000ffff007224 */ /* 0x000fe400078e0007 */
[----:B------:R-:W-:-:S04]  /*6200*/  @P1 FADD R15, RZ, -R15 ;  /* 0x8000000fff0f1221 */ /* 0x000fc80000000000 */
[----:B------:R-:W-:Y:S01]  /*6210*/  FMUL R17, R22, -R15 ;  /* 0x8000000f16117220 */ /* 0x000fe20000400000 */
        /* <DEDUP_REMOVED lines=10> */
.L_x_229:
        /* <DEDUP_REMOVED lines=27> */
[C---:B------:R-:W-:Y:S01]  /*6470*/  SHF.L.W.U32.HI R2, R3.reuse, 0x2, R0 ;  /* 0x0000000203027819 */ /* 0x040fe20000010e00 */
[----:B------:R-:W-:-:S03]  /*6480*/  IMAD.SHL.U32 R3, R3, 0x4, RZ ;  /* 0x0000000403037824 */ /* 0x000fc600078e00ff */
[----:B------:R-:W-:-:S04]  /*6490*/  SHF.R.S32.HI R4, RZ, 0x1f, R2 ;  /* 0x0000001fff047819 */ /* 0x000fc80000011402 */
[C---:B------:R-:W-:Y:S02]  /*64a0*/  LOP3.LUT R14, R4.reuse, R3, RZ, 0x3c, !PT ;  /* 0x00000003040e7212 */ /* 0x040fe400078e3cff */
[----:B------:R-:W-:Y:S02]  /*64b0*/  LOP3.LUT R15, R4, R2, RZ, 0x3c, !PT ;  /* 0x00000002040f7212 */ /* 0x000fe400078e3cff */
[----:B------:R-:W-:Y:S02]  /*64c0*/  SHF.R.U32.HI R3, RZ, 0x1e, R0 ;  /* 0x0000001eff037819 */ /* 0x000fe40000011600 */
[C---:B------:R-:W-:Y:S02]  /*64d0*/  LOP3.LUT R0, R2.reuse, R41, RZ, 0x3c, !PT ;  /* 0x0000002902007212 */ /* 0x040fe400078e3cff */
[----:B------:R-:W1:Y:S01]  /*64e0*/  I2F.F64.S64 R14, R14 ;  /* 0x0000000e000e7312 */ /* 0x000e620000301c00 */
[----:B------:R-:W-:Y:S02]  /*64f0*/  LEA.HI R2, R2, R3, RZ, 0x1 ;  /* 0x0000000302027211 */ /* 0x000fe400078f08ff */
[----:B------:R-:W-:-:S02]  /*6500*/  ISETP.GE.AND P0, PT, R0, RZ, PT ;  /* 0x000000ff0000720c */ /* 0x000fc40003f06270 */
[----:B------:R-:W-:-:S05]  /*6510*/  IADD3 R0, PT, PT, -R2, RZ, RZ ;  /* 0x000000ff02007210 */ /* 0x000fca0007ffe1ff */
[----:B------:R-:W-:Y:S01]  /*6520*/  @!P1 IMAD.MOV.U32 R2, RZ, RZ, R0 ;  /* 0x000000ffff029224 */ /* 0x000fe200078e0000 */
[----:B-1----:R-:W-:-:S10]  /*6530*/  DMUL R18, R14, UR4 ;  /* 0x000000040e127c28 */ /* 0x002fd40008000000 */
[----:B------:R-:W1:Y:S02]  /*6540*/  F2F.F32.F64 R18, R18 ;  /* 0x0000001200127310 */ /* 0x000e640000301000 */
[----:B01----:R-:W-:-:S07]  /*6550*/  FSEL R0, -R18, R18, !P0 ;  /* 0x0000001212007208 */ /* 0x003fce0004000100 */
.L_x_228:
[----:B------:R-:W-:Y:S05]  /*6560*/  BSYNC.RECONVERGENT B0 ;  /* 0x0000000000007941 */ /* 0x000fea0003800200 */
.L_x_227:
[----:B------:R-:W-:Y:S01]  /*6570*/  FMUL R3, R0, R0 ;  /* 0x0000000000037220 */ /* 0x000fe20000400000 */
[C---:B------:R-:W-:Y:S01]  /*6580*/  LOP3.LUT R6, R2.reuse, 0x1, RZ, 0xc0, !PT ;  /* 0x0000000102067812 */ /* 0x040fe200078ec0ff */
[----:B------:R-:W-:Y:S01]  /*6590*/  BSSY.RECONVERGENT B0, `(.L_x_230) ;  /* 0x0000045000007945 */ /* 0x000fe20003800200 */
[----:B------:R-:W-:Y:S01]  /*65a0*/  LOP3.LUT P1, RZ, R2, 0x2, RZ, 0xc0, !PT ;  /* 0x0000000202ff7812 */ /* 0x000fe2000782c0ff */
[----:B------:R-:W-:Y:S01]  /*65b0*/  FFMA R4, R3, R10, -0.0013887860113754868507 ;  /* 0xbab607ed03047423 */ /* 0x000fe2000000000a */
[----:B------:R-:W-:Y:S02]  /*65c0*/  ISETP.NE.U32.AND P0, PT, R6, 0x1, PT ;  /* 0x000000010600780c */ /* 0x000fe40003f05070 */
[----:B------:R-:W-:Y:S02]  /*65d0*/  MOV R2, R5 ;  /* 0x0000000500027202 */ /* 0x000fe40000000f00 */
        /* <DEDUP_REMOVED lines=9> */
[----:B------:R-:W-:-:S03]  /*6670*/  IMAD.MOV.U32 R0, RZ, RZ, R7 ;  /* 0x000000ffff007224 */ /* 0x000fc600078e0007 */
        /* <DEDUP_REMOVED lines=12> */
.L_x_232:
        /* <DEDUP_REMOVED lines=42> */
.L_x_231:
[----:B------:R-:W-:Y:S05]  /*69e0*/  BSYNC.RECONVERGENT B0 ;  /* 0x0000000000007941 */ /* 0x000fea0003800200 */
.L_x_230:
[----:B------:R-:W-:Y:S01]  /*69f0*/  FMUL R3, R0, R0 ;  /* 0x0000000000037220 */ /* 0x000fe20000400000 */
[C---:B------:R-:W-:Y:S01]  /*6a00*/  LOP3.LUT R6, R2.reuse, 0x1, RZ, 0xc0, !PT ;  /* 0x0000000102067812 */ /* 0x040fe200078ec0ff */
[----:B------:R-:W-:Y:S01]  /*6a10*/  BSSY.RECONVERGENT B0, `(.L_x_233) ;  /* 0x0000043000007945 */ /* 0x000fe20003800200 */
[----:B------:R-:W-:Y:S01]  /*6a20*/  LOP3.LUT P1, RZ, R2, 0x2, RZ, 0xc0, !PT ;  /* 0x0000000202ff7812 */ /* 0x000fe2000782c0ff */
[----:B------:R-:W-:Y:S01]  /*6a30*/  FFMA R4, R3, R10, -0.0013887860113754868507 ;  /* 0xbab607ed03047423 */ /* 0x000fe2000000000a */
[----:B------:R-:W-:-:S04]  /*6a40*/  ISETP.NE.U32.AND P0, PT, R6, 0x1, PT ;  /* 0x000000010600780c */ /* 0x000fc80003f05070 */
[----:B------:R-:W-:Y:S02]  /*6a50*/  FSEL R4, R4, -0.00019574658654164522886, !P0 ;  /* 0xb94d415304047808 */ /* 0x000fe40004000000 */
[----:B------:R-:W-:Y:S02]  /*6a60*/  FSEL R6, R13, 0.0083327032625675201416, !P0 ;  /* 0x3c0885e40d067808 */ /* 0x000fe40004000000 */
[----:B------:R-:W-:Y:S02]  /*6a70*/  FSEL R0, R0, 1, P0 ;  /* 0x3f80000000007808 */ /* 0x000fe40000000000 */
[----:B------:R-:W-:Y:S01]  /*6a80*/  FSEL R21, -R11, -0.16666662693023681641, !P0 ;  /* 0xbe2aaaa80b157808 */ /* 0x000fe20004000100 */
[----:B------:R-:W-:Y:S01]  /*6a90*/  FFMA R4, R3, R4, R6 ;  /* 0x0000000403047223 */ /* 0x000fe20000000006 */
[----:B------:R-:W-:Y:S01]  /*6aa0*/  FSETP.GE.AND P0, PT, |R41|, 105615, PT ;  /* 0x47ce47802900780b */ /* 0x000fe20003f06200 */
[C---:B------:R-:W-:Y:S02]  /*6ab0*/  FFMA R15, R3.reuse, R0, RZ ;  /* 0x00000000030f7223 */ /* 0x040fe400000000ff */
[----:B------:R-:W-:-:S04]  /*6ac0*/  FFMA R4, R3, R4, R21 ;  /* 0x0000000403047223 */ /* 0x000fc80000000015 */
[----:B------:R-:W-:-:S04]  /*6ad0*/  FFMA R0, R15, R4, R0 ;  /* 0x000000040f007223 */ /* 0x000fc80000000000 */
[----:B------:R-:W-:-:S04]  /*6ae0*/  @P1 FADD R0, RZ, -R0 ;  /* 0x80000000ff001221 */ /* 0x000fc80000000000 */
[----:B-----5:R-:W-:Y:S01]  /*6af0*/  FMUL R21, R9, R0 ;  /* 0x0000000009157220 */ /* 0x020fe20000400000 */
        /* <DEDUP_REMOVED lines=10> */
.L_x_235:
        /* <DEDUP_REMOVED lines=26> */
[----:B---3--:R-:W-:Y:S02]  /*6d40*/  @P0 SHF.L.W.U32.HI R3, R2, R4, R3 ;  /* 0x0000000402030219 */ /* 0x008fe40000010e03 */
[--C-:B------:R-:W-:Y:S02]  /*6d50*/  SHF.R.U32.HI R5, RZ, 0x1e, R0.reuse ;  /* 0x0000001eff057819 */ /* 0x100fe40000011600 */
[C---:B------:R-:W-:Y:S01]  /*6d60*/  SHF.L.W.U32.HI R2, R3.reuse, 0x2, R0 ;  /* 0x0000000203027819 */ /* 0x040fe20000010e00 */
[----:B------:R-:W-:-:S03]  /*6d70*/  IMAD.SHL.U32 R3, R3, 0x4, RZ ;  /* 0x0000000403037824 */ /* 0x000fc600078e00ff */
[----:B------:R-:W-:Y:S02]  /*6d80*/  SHF.R.S32.HI R4, RZ, 0x1f, R2 ;  /* 0x0000001fff047819 */ /* 0x000fe40000011402 */
[----:B------:R-:W-:Y:S02]  /*6d90*/  LOP3.LUT R0, R2, R41, RZ, 0x3c, !PT ;  /* 0x0000002902007212 */ /* 0x000fe400078e3cff */
[C---:B------:R-:W-:Y:S02]  /*6da0*/  LOP3.LUT R14, R4.reuse, R3, RZ, 0x3c, !PT ;  /* 0x00000003040e7212 */ /* 0x040fe400078e3cff */
[----:B------:R-:W-:Y:S02]  /*6db0*/  LOP3.LUT R15, R4, R2, RZ, 0x3c, !PT ;  /* 0x00000002040f7212 */ /* 0x000fe400078e3cff */
[----:B------:R-:W-:Y:S02]  /*6dc0*/  LEA.HI R5, R2, R5, RZ, 0x1 ;  /* 0x0000000502057211 */ /* 0x000fe400078f08ff */
[----:B------:R-:W-:-:S02]  /*6dd0*/  ISETP.GE.AND P0, PT, R0, RZ, PT ;  /* 0x000000ff0000720c */ /* 0x000fc40003f06270 */
[----:B------:R-:W0:Y:S01]  /*6de0*/  I2F.F64.S64 R14, R14 ;  /* 0x0000000e000e7312 */ /* 0x000e220000301c00 */
[----:B------:R-:W-:-:S05]  /*6df0*/  IADD3 R0, PT, PT, -R5, RZ, RZ ;  /* 0x000000ff05007210 */ /* 0x000fca0007ffe1ff */
[----:B------:R-:W-:Y:S01]  /*6e00*/  @!P1 IMAD.MOV.U32 R5, RZ, RZ, R0 ;  /* 0x000000ffff059224 */ /* 0x000fe200078e0000 */
[----:B0-----:R-:W-:-:S10]  /*6e10*/  DMUL R26, R14, UR4 ;  /* 0x000000040e1a7c28 */ /* 0x001fd40008000000 */
[----:B------:R-:W0:Y:S02]  /*6e20*/  F2F.F32.F64 R26, R26 ;  /* 0x0000001a001a7310 */ /* 0x000e240000301000 */
[----:B01----:R-:W-:-:S07]  /*6e30*/  FSEL R7, -R26, R26, !P0 ;  /* 0x0000001a1a077208 */ /* 0x003fce0004000100 */
.L_x_234:
[----:B------:R-:W-:Y:S05]  /*6e40*/  BSYNC.RECONVERGENT B0 ;  /* 0x0000000000007941 */ /* 0x000fea0003800200 */
.L_x_233:
[----:B------:R-:W0:Y:S01]  /*6e50*/  LDCU UR4, c[0x0][0x410] ;  /* 0x00008200ff0477ac */ /* 0x000e220008000800 */
[-C--:B------:R-:W-:Y:S01]  /*6e60*/  FMUL R21, R21, -R8.reuse ;  /* 0x8000000815157220 */ /* 0x080fe20000400000 */
[-C--:B------:R-:W-:Y:S01]  /*6e70*/  FMUL R3, R19, R8.reuse ;  /* 0x0000000813037220 */ /* 0x080fe20000400000 */
[----:B------:R-:W-:Y:S01]  /*6e80*/  FMUL R15, R17, R8 ;  /* 0x00000008110f7220 */ /* 0x000fe20000400000 */
[----:B0-----:R-:W-:-:S09]  /*6e90*/  UISETP.GE.AND UP0, UPT, UR4, 0x1, UPT ;  /* 0x000000010400788c */ /* 0x001fd2000bf06270 */
[----:B------:R-:W-:Y:S05]  /*6ea0*/  BRA.U !UP0, `(.L_x_236) ;  /* 0x0000002108887547 */ /* 0x000fea000b800000 */
[----:B------:R-:W-:Y:S01]  /*6eb0*/  FMUL R17, R7, R7 ;  /* 0x0000000707117220 */ /* 0x000fe20000400000 */
[C---:B------:R-:W-:Y:S01]  /*6ec0*/  LOP3.LUT R0, R5.reuse, 0x1, RZ, 0xc0, !PT ;  /* 0x0000000105007812 */ /* 0x040fe200078ec0ff */
[----:B------:R-:W-:Y:S01]  /*6ed0*/  FMUL R4, RZ, R21 ;  /* 0x00000015ff047220 */ /* 0x000fe20000400000 */
[----:B------:R-:W-:Y:S01]  /*6ee0*/  IADD3 R5, PT, PT, R5, 0x1, RZ ;  /* 0x0000000105057810 */ /* 0x000fe20007ffe0ff */
[----:B------:R-:W-:Y:S01]  /*6ef0*/  FFMA R10, R17, R10, -0.0013887860113754868507 ;  /* 0xbab607ed110a7423 */ /* 0x000fe2000000000a */
[----:B------:R-:W-:Y:S01]  /*6f00*/  ISETP.NE.U32.AND P0, PT, R0, 0x1, PT ;  /* 0x000000010000780c */ /* 0x000fe20003f05070 */
[----:B------:R-:W-:Y:S01]  /*6f10*/  IMAD.MOV.U32 R23, RZ, RZ, RZ ;  /* 0x000000ffff177224 */ /* 0x000fe200078e00ff */
[----:B------:R-:W-:Y:S02]  /*6f20*/  LOP3.LUT P1, RZ, R5, 0x2, RZ, 0xc0, !PT ;  /* 0x0000000205ff7812 */ /* 0x000fe4000782c0ff */
[----:B------:R-:W-:Y:S02]  /*6f30*/  FSEL R2, R13, 0.0083327032625675201416, P0 ;  /* 0x3c0885e40d027808 */ /* 0x000fe40000000000 */
[----:B------:R-:W-:-:S02]  /*6f40*/  FSEL R10, R10, -0.00019574658654164522886, P0 ;  /* 0xb94d41530a0a7808 */ /* 0x000fc40000000000 */
[----:B------:R-:W-:Y:S01]  /*6f50*/  FSEL R0, R7, 1, !P0 ;  /* 0x3f80000007007808 */ /* 0x000fe20004000000 */
[----:B------:R-:W-:Y:S01]  /*6f60*/  FMUL R7, R9, R16 ;  /* 0x0000001009077220 */ /* 0x000fe20000400000 */
[----:B------:R-:W-:Y:S01]  /*6f70*/  FSEL R11, -R11, -0.16666662693023681641, P0 ;  /* 0xbe2aaaa80b0b7808 */ /* 0x000fe20000000100 */
[C---:B------:R-:W-:Y:S02]  /*6f80*/  FFMA R2, R17.reuse, R10, R2 ;  /* 0x0000000a11027223 */ /* 0x040fe40000000002 */
[C---:B------:R-:W-:Y:S02]  /*6f90*/  FFMA R5, R17.reuse, R0, RZ ;  /* 0x0000000011057223 */ /* 0x040fe400000000ff */
[----:B------:R-:W-:-:S04]  /*6fa0*/  FFMA R2, R17, R2, R11 ;  /* 0x0000000211027223 */ /* 0x000fc8000000000b */
[----:B------:R-:W-:Y:S01]  /*6fb0*/  FFMA R0, R5, R2, R0 ;  /* 0x0000000205007223 */ /* 0x000fe20000000000 */
[----:B------:R-:W-:Y:S01]  /*6fc0*/  FMUL R2, R21, R24 ;  /* 0x0000001815027220 */ /* 0x000fe20000400000 */
[----:B------:R-:W-:Y:S02]  /*6fd0*/  FMUL R5, R12, R9 ;  /* 0x000000090c057220 */ /* 0x000fe40000400000 */
[----:B------:R-:W-:Y:S01]  /*6fe0*/  @P1 FADD R0, RZ, -R0 ;  /* 0x80000000ff001221 */ /* 0x000fe20000000000 */
[----:B------:R-:W-:-:S03]  /*6ff0*/  FFMA R17, R15, R37, R2 ;  /* 0x000000250f117223 */ /* 0x000fc60000000002 */
[----:B------:R-:W-:Y:S01]  /*7000*/  FMUL R11, R9, R0 ;  /* 0x00000000090b7220 */ /* 0x000fe20000400000 */
[----:B------:R-:W-:-:S03]  /*7010*/  FMUL R0, R21, R25 ;  /* 0x0000001915007220 */ /* 0x000fc60000400000 */
[----:B------:R-:W-:Y:S01]  /*7020*/  FMUL R11, R11, R8 ;  /* 0x000000080b0b7220 */ /* 0x000fe20000400000 */
[C---:B------:R-:W-:Y:S01]  /*7030*/  FFMA R19, R15.reuse, R38, R0 ;  /* 0x000000260f137223 */ /* 0x040fe20000000000 */
[----:B------:R-:W-:Y:S02]  /*7040*/  FFMA R15, R15, R36, R4 ;  /* 0x000000240f0f7223 */ /* 0x000fe40000000004 */
[C---:B------:R-:W-:Y:S01]  /*7050*/  FMUL R0, R11.reuse, R25 ;  /* 0x000000190b007220 */ /* 0x040fe20000400000 */
[----:B------:R-:W-:Y:S01]  /*7060*/  FMUL R2, R11, R24 ;  /* 0x000000180b027220 */ /* 0x000fe20000400000 */
[----:B------:R-:W-:Y:S02]  /*7070*/  FMUL R9, RZ, R11 ;  /* 0x0000000bff097220 */ /* 0x000fe40000400000 */
[C---:B------:R-:W-:Y:S01]  /*7080*/  FFMA R13, R3.reuse, R38, R0 ;  /* 0x00000026030d7223 */ /* 0x040fe20000000000 */
[C---:B------:R-:W-:Y:S01]  /*7090*/  FFMA R11, R3.reuse, R37, R2 ;  /* 0x00000025030b7223 */ /* 0x040fe20000000002 */
[----:B------:R-:W-:-:S07]  /*70a0*/  FFMA R9, R3, R36, R9 ;  /* 0x0000002403097223 */ /* 0x000fce0000000009 */
.L_x_262:
[----:B-1----:R-:W0:Y:S01]  /*70b0*/  LDC.64 R2, c[0x0][0x3c8] ;  /* 0x0000f200ff027b82 */ /* 0x002e220000000a00 */
        /* <DEDUP_REMOVED lines=25> */
.L_x_239:
        /* <DEDUP_REMOVED lines=42> */
.L_x_238:
[----:B------:R-:W-:Y:S05]  /*74f0*/  BSYNC.RECONVERGENT B0 ;  /* 0x0000000000007941 */ /* 0x000fea0003800200 */
.L_x_237:
        /* <DEDUP_REMOVED lines=11> */
[----:B------:R-:W-:Y:S02]  /*75b0*/  FSEL R0, R28, 0.0083327032625675201416, P0 ;  /* 0x3c0885e41c007808 */ /* 0x000fe40000000000 */
[----:B------:R-:W-:Y:S02]  /*75c0*/  LOP3.LUT P1, RZ, R14, 0x2, RZ, 0xc0, !PT ;  /* 0x000000020eff7812 */ /* 0x000fe4000782c0ff */
[----:B------:R-:W-:Y:S01]  /*75d0*/  FSEL R8, R8, 1, !P0 ;  /* 0x3f80000008087808 */ /* 0x000fe20004000000 */
[----:B------:R-:W-:Y:S01]  /*75e0*/  FFMA R0, R3, R2, R0 ;  /* 0x0000000203007223 */ /* 0x000fe20000000000 */
[----:B------:R-:W-:-:S03]  /*75f0*/  FSEL R27, -R29, -0.16666662693023681641, P0 ;  /* 0xbe2aaaa81d1b7808 */ /* 0x000fc60000000100 */
        /* <DEDUP_REMOVED lines=16> */
.L_x_242:
        /* <DEDUP_REMOVED lines=42> */
.L_x_241:
[----:B------:R-:W-:Y:S05]  /*79a0*/  BSYNC.RECONVERGENT B0 ;  /* 0x0000000000007941 */ /* 0x000fea0003800200 */
.L_x_240:
[----:B------:R-:W-:Y:S01]  /*79b0*/  FMUL R3, R0, R0 ;  /* 0x0000000000037220 */ /* 0x000fe20000400000 */
[C---:B------:R-:W-:Y:S01]  /*79c0*/  LOP3.LUT R2, R21.reuse, 0x1, RZ, 0xc0, !PT ;  /* 0x0000000115027812 */ /* 0x040fe200078ec0ff */
[----:B------:R-:W0:Y:S01]  /*79d0*/  MUFU.RCP R27, R4 ;  /* 0x00000004001b7308 */ /* 0x000e220000001000 */
[----:B------:R-:W-:Y:S01]  /*79e0*/  LOP3.LUT P1, RZ, R21, 0x2, RZ, 0xc0, !PT ;  /* 0x0000000215ff7812 */ /* 0x000fe2000782c0ff */
[----:B------:R-:W-:Y:S01]  /*79f0*/  FFMA R18, R3, R18, -0.0013887860113754868507 ;  /* 0xbab607ed03127423 */ /* 0x000fe20000000012 */
[----:B------:R-:W-:Y:S01]  /*7a00*/  ISETP.NE.U32.AND P0, PT, R2, 0x1, PT ;  /* 0x000000010200780c */ /* 0x000fe20003f05070 */
[----:B------:R-:W-:Y:S03]  /*7a10*/  BSSY.RECONVERGENT B2, `(.L_x_243) ;  /* 0x0000015000027945 */ /* 0x000fe60003800200 */
[----:B------:R-:W-:Y:S02]  /*7a20*/  FSEL R28, R28, 0.0083327032625675201416, !P0 ;  /* 0x3c0885e41c1c7808 */ /* 0x000fe40004000000 */
[----:B------:R-:W-:-:S02]  /*7a30*/  FSEL R18, R18, -0.00019574658654164522886, !P0 ;  /* 0xb94d415312127808 */ /* 0x000fc40004000000 */
[----:B------:R-:W-:Y:S02]  /*7a40*/  FSEL R29, -R29, -0.16666662693023681641, !P0 ;  /* 0xbe2aaaa81d1d7808 */ /* 0x000fe40004000100 */
        /* <DEDUP_REMOVED lines=17> */
.L_x_244:
[----:B------:R-:W-:Y:S05]  /*7b60*/  BSYNC.RECONVERGENT B2 ;  /* 0x0000000000027941 */ /* 0x000fea0003800200 */
.L_x_243:
        /* <DEDUP_REMOVED lines=14> */
.L_x_246:
[----:B------:R-:W-:Y:S05]  /*7c50*/  BSYNC.RECONVERGENT B2 ;  /* 0x0000000000027941 */ /* 0x000fea0003800200 */
.L_x_245:
        /* <DEDUP_REMOVED lines=14> */
.L_x_249:
        /* <DEDUP_REMOVED lines=42> */
.L_x_248:
[----:B------:R-:W-:Y:S05]  /*7fe0*/  BSYNC.RECONVERGENT B0 ;  /* 0x0000000000007941 */ /* 0x000fea0003800200 */
.L_x_247:
        /* <DEDUP_REMOVED lines=10> */
[----:B------:R-:W-:Y:S02]  /*8090*/  FSEL R29, R30, 0.0083327032625675201416, P0 ;  /* 0x3c0885e41e1d7808 */ /* 0x000fe40000000000 */
[----:B------:R-:W-:Y:S02]  /*80a0*/  LOP3.LUT P1, RZ, R16, 0x2, RZ, 0xc0, !PT ;  /* 0x0000000210ff7812 */ /* 0x000fe4000782c0ff */
[----:B------:R-:W-:Y:S01]  /*80b0*/  FSEL R21, R0, 1, !P0 ;  /* 0x3f80000000157808 */ /* 0x000fe20004000000 */
[----:B------:R-:W-:Y:S01]  /*80c0*/  FFMA R27, R8, R27, R29 ;  /* 0x0000001b081b7223 */ /* 0x000fe2000000001d */
[----:B------:R-:W-:Y:S02]  /*80d0*/  FSEL R14, -R32, -0.16666662693023681641, P0 ;  /* 0xbe2aaaa8200e7808 */ /* 0x000fe40000000100 */
        /* <DEDUP_REMOVED lines=16> */
.L_x_252:
        /* <DEDUP_REMOVED lines=42> */
.L_x_251:
[----:B------:R-:W-:Y:S05]  /*8480*/  BSYNC.RECONVERGENT B0 ;  /* 0x0000000000007941 */ /* 0x000fea0003800200 */
.L_x_250:
[----:B------:R-:W-:Y:S01]  /*8490*/  FMUL R27, R0, R0 ;  /* 0x00000000001b7220 */ /* 0x000fe20000400000 */
[----:B------:R-:W-:Y:S01]  /*84a0*/  LOP3.LUT R8, R31, 0x1, RZ, 0xc0, !PT ;  /* 0x000000011f087812 */ /* 0x000fe200078ec0ff */
[----:B------:R-:W-:Y:S01]  /*84b0*/  FMUL R14, R4, R3 ;  /* 0x00000003040e7220 */ /* 0x000fe20000400000 */
[----:B------:R-:W-:Y:S01]  /*84c0*/  BSSY.RECONVERGENT B2, `(.L_x_253) ;  /* 0x000001b000027945 */ /* 0x000fe20003800200 */
[----:B------:R-:W-:Y:S01]  /*84d0*/  FFMA R18, R27, R18, -0.0013887860113754868507 ;  /* 0xbab607ed1b127423 */ /* 0x000fe20000000012 */
[----:B------:R-:W-:Y:S02]  /*84e0*/  ISETP.NE.U32.AND P0, PT, R8, 0x1, PT ;  /* 0x000000010800780c */ /* 0x000fe40003f05070 */
[----:B------:R-:W-:Y:S02]  /*84f0*/  IADD3 R8, PT, PT, R31, 0x1, RZ ;  /* 0x000000011f087810 */ /* 0x000fe40007ffe0ff */
[----:B------:R-:W-:Y:S02]  /*8500*/  FSEL R30, R30, 0.0083327032625675201416, P0 ;  /* 0x3c0885e41e1e7808 */ /* 0x000fe40000000000 */
[----:B------:R-:W-:-:S02]  /*8510*/  FSEL R18, R18, -0.00019574658654164522886, P0 ;  /* 0xb94d415312127808 */ /* 0x000fc40000000000 */
[----:B------:R-:W-:Y:S02]  /*8520*/  FSEL R29, -R32, -0.16666662693023681641, P0 ;  /* 0xbe2aaaa8201d7808 */ /* 0x000fe40000000100 */
[----:B------:R-:W-:Y:S01]  /*8530*/  LOP3.LUT P1, RZ, R8, 0x2, RZ, 0xc0, !PT ;  /* 0x0000000208ff7812 */ /* 0x000fe2000782c0ff */
[C---:B------:R-:W-:Y:S01]  /*8540*/  FFMA R18, R27.reuse, R18, R30 ;  /* 0x000000121b127223 */ /* 0x040fe2000000001e */
        /* <DEDUP_REMOVED lines=18> */
.L_x_254:
[----:B------:R-:W-:Y:S05]  /*8670*/  BSYNC.RECONVERGENT B2 ;  /* 0x0000000000027941 */ /* 0x000fea0003800200 */
.L_x_253:
        /* <DEDUP_REMOVED lines=13> */
.L_x_256:
[----:B------:R-:W-:Y:S05]  /*8750*/  BSYNC.RECONVERGENT B2 ;  /* 0x0000000000027941 */ /* 0x000fea0003800200 */
.L_x_255:
        /* <DEDUP_REMOVED lines=12> */
.L_x_259:
        /* <DEDUP_REMOVED lines=42> */
.L_x_258:
[----:B------:R-:W-:Y:S05]  /*8ac0*/  BSYNC.RECONVERGENT B0 ;  /* 0x0000000000007941 */ /* 0x000fea0003800200 */
.L_x_257:
[----:B------:R-:W-:Y:S01]  /*8ad0*/  LOP3.LUT R4, R12, 0x1, RZ, 0xc0, !PT ;  /* 0x000000010c047812 */ /* 0x000fe200078ec0ff */
[----:B------:R-:W-:Y:S02]  /*8ae0*/  IMAD.MOV.U32 R0, RZ, RZ, 0x37cbac00 ;  /* 0x37cbac00ff007424 */ /* 0x000fe400078e00ff */
[----:B------:R-:W-:Y:S01]  /*8af0*/  FMUL R21, R10, R10 ;  /* 0x0000000a0a157220 */ /* 0x000fe20000400000 */
[----:B------:R-:W-:Y:S01]  /*8b00*/  IMAD.MOV.U32 R27, RZ, RZ, 0x3effffff ;  /* 0x3effffffff1b7424 */ /* 0x000fe200078e00ff */
[----:B------:R-:W-:Y:S01]  /*8b10*/  ISETP.NE.U32.AND P0, PT, R4, 0x1, PT ;  /* 0x000000010400780c */ /* 0x000fe20003f05070 */
[----:B------:R-:W-:Y:S02]  /*8b20*/  HFMA2 R4, -RZ, RZ, 1.291015625, -0.052581787109375 ;  /* 0x3d2aaabbff047431 */ /* 0x000fe400000001ff */
[----:B------:R-:W-:Y:S01]  /*8b30*/  FFMA R0, R21, R0, -0.0013887860113754868507 ;  /* 0xbab607ed15007423 */ /* 0x000fe20000000000 */
[----:B------:R-:W-:Y:S01]  /*8b40*/  LOP3.LUT P1, RZ, R12, 0x2, RZ, 0xc0, !PT ;  /* 0x000000020cff7812 */ /* 0x000fe2000782c0ff */
[----:B------:R-:W-:Y:S01]  /*8b50*/  BSSY.RECONVERGENT B2, `(.L_x_260) ;  /* 0x0000016000027945 */ /* 0x000fe20003800200 */
[----:B------:R-:W-:Y:S01]  /*8b60*/  FSEL R27, -R27, -0.16666662693023681641, !P0 ;  /* 0xbe2aaaa81b1b7808 */ /* 0x000fe20004000100 */
[----:B------:R-:W0:Y:S01]  /*8b70*/  MUFU.RCP R12, R3 ;  /* 0x00000003000c7308 */ /* 0x000e220000001000 */
[----:B------:R-:W-:-:S02]  /*8b80*/  FSEL R0, R0, -0.00019574658654164522886, !P0 ;  /* 0xb94d415300007808 */ /* 0x000fc40004000000 */
[----:B------:R-:W-:Y:S02]  /*8b90*/  FSEL R10, R10, 1, P0 ;  /* 0x3f8000000a0a7808 */ /* 0x000fe40000000000 */
[----:B------:R-:W-:-:S05]  /*8ba0*/  FSEL R4, R4, 0.0083327032625675201416, !P0 ;  /* 0x3c0885e404047808 */ /* 0x000fca0004000000 */
        /* <DEDUP_REMOVED lines=16> */
.L_x_261:
[----:B------:R-:W-:Y:S05]  /*8cb0*/  BSYNC.RECONVERGENT B2 ;  /* 0x0000000000027941 */ /* 0x000fea0003800200 */
.L_x_260:
[----:B------:R-:W0:Y:S01]  /*8cc0*/  LDC.64 R28, c[0x0][0x410] ;  /* 0x00010400ff1c7b82 */ /* 0x000e220000000a00 */
[----:B------:R-:W-:-:S04]  /*8cd0*/  FADD R3, R8, -R0 ;  /* 0x8000000008037221 */ /* 0x000fc80000000000 */
[----:B------:R-:W-:-:S03]  /*8ce0*/  FMUL R3, R6, R3 ;  /* 0x0000000306037220 */ /* 0x000fc60000400000 */
[----:B------:R-:W1:Y:S01]  /*8cf0*/  LDC.64 R26, c[0x0][0x380] ;  /* 0x0000e000ff1a7b82 */ /* 0x000e620000000a00 */
[C---:B------:R-:W-:Y:S01]  /*8d00*/  FMUL R4, R3.reuse, R40 ;  /* 0x0000002803047220 */ /* 0x040fe20000400000 */
[C---:B------:R-:W-:Y:S01]  /*8d10*/  FMUL R6, R3.reuse, R39 ;  /* 0x0000002703067220 */ /* 0x040fe20000400000 */
[----:B------:R-:W-:Y:S02]  /*8d20*/  FMUL R8, R3, R42 ;  /* 0x0000002a03087220 */ /* 0x000fe40000400000 */
[-C--:B------:R-:W-:Y:S01]  /*8d30*/  FMUL R10, R5, R4.reuse ;  /* 0x00000004050a7220 */ /* 0x080fe20000400000 */
[----:B------:R-:W-:Y:S01]  /*8d40*/  FMUL R12, R7, R4 ;  /* 0x00000004070c7220 */ /* 0x000fe20000400000 */
[-C--:B------:R-:W-:Y:S01]  /*8d50*/  FMUL R4, R5, R6.reuse ;  /* 0x0000000605047220 */ /* 0x080fe20000400000 */
[----:B------:R-:W2:Y:S01]  /*8d60*/  LDC.64 R50, c[0x0][0x390] ;  /* 0x0000e400ff327b82 */ /* 0x000ea20000000a00 */
[----:B------:R-:W-:Y:S01]  /*8d70*/  FMUL R14, R7, R6 ;  /* 0x00000006070e7220 */ /* 0x000fe20000400000 */
[-C--:B------:R-:W-:Y:S01]  /*8d80*/  FMUL R6, R5, R8.reuse ;  /* 0x0000000805067220 */ /* 0x080fe20000400000 */
[----:B------:R-:W-:Y:S01]  /*8d90*/  FMUL R8, R7, R8 ;  /* 0x0000000807087220 */ /* 0x000fe20000400000 */
[-C--:B------:R-:W-:Y:S01]  /*8da0*/  FFMA R45, R19, R2.reuse, R10 ;  /* 0x00000002132d7223 */ /* 0x080fe2000000000a */
[-C--:B------:R-:W-:Y:S01]  /*8db0*/  FFMA R47, R17, R2.reuse, R4 ;  /* 0x00000002112f7223 */ /* 0x080fe20000000004 */
[-C--:B------:R-:W-:Y:S01]  /*8dc0*/  FFMA R6, R15, R2.reuse, R6 ;  /* 0x000000020f067223 */ /* 0x080fe20000000006 */
[----:B------:R-:W-:Y:S01]  /*8dd0*/  FFMA R21, R13, R2, R12 ;  /* 0x000000020d157223 */ /* 0x000fe2000000000c */
[----:B------:R-:W3:Y:S01]  /*8de0*/  LDC.64 R30, c[0x0][0x3a0] ;  /* 0x0000e800ff1e7b82 */ /* 0x000ee20000000a00 */
[----:B0-----:R-:W-:-:S02]  /*8df0*/  IMAD R0, R28, 0x3, R23 ;  /* 0x000000031c007824 */ /* 0x001fc400078e0217 */
[-C--:B------:R-:W-:Y:S01]  /*8e00*/  FFMA R14, R11, R2.reuse, R14 ;  /* 0x000000020b0e7223 */ /* 0x080fe2000000000e */
[----:B------:R-:W-:Y:S01]  /*8e10*/  FFMA R8, R9, R2, R8 ;  /* 0x0000000209087223 */ /* 0x000fe20000000008 */
[----:B------:R-:W-:-:S03]  /*8e20*/  IMAD R3, R0, R29, R46 ;  /* 0x0000001d00037224 */ /* 0x000fc600078e022e */
[----:B------:R-:W0:Y:S01]  /*8e30*/  LDC.64 R32, c[0x0][0x388] ;  /* 0x0000e200ff207b82 */ /* 0x000e220000000a00 */
[----:B-1----:R-:W-:-:S05]  /*8e40*/  IMAD.WIDE R52, R3, 0x4, R26 ;  /* 0x0000000403347825 */ /* 0x002fca00078e021a */
[----:B------:R1:W-:Y:S02]  /*8e50*/  STG.E desc[UR6][R52.64], R45 ;  /* 0x0000002d34007986 */ /* 0x0003e4000c101906 */
[----:B------:R-:W4:Y:S01]  /*8e60*/  LDC.64 R34, c[0x0][0x398] ;  /* 0x0000e600ff227b82 */ /* 0x000f220000000a00 */
[----:B--2---:R-:W-:-:S05]  /*8e70*/  IMAD.WIDE R60, R3, 0x4, R50 ;  /* 0x00000004033c7825 */ /* 0x004fca00078e0232 */
[----:B------:R2:W-:Y:S02]  /*8e80*/  STG.E desc[UR6][R60.64], R47 ;  /* 0x0000002f3c007986 */ /* 0x0005e4000c101906 */
[----:B------:R-:W5:Y:S01]  /*8e90*/  LDC.64 R48, c[0x0][0x3a8] ;  /* 0x0000ea00ff307b82 */ /* 0x000f620000000a00 */
[----:B---3--:R-:W-:-:S05]  /*8ea0*/  IMAD.WIDE R58, R3, 0x4, R30 ;  /* 0x00000004033a7825 */ /* 0x008fca00078e021e */
[----:B------:R-:W-:Y:S01]  /*8eb0*/  STG.E desc[UR6][R58.64], R6 ;  /* 0x000000063a007986 */ /* 0x000fe2000c101906 */
[----:B0-----:R-:W-:-:S05]  /*8ec0*/  IMAD.WIDE R56, R3, 0x4, R32 ;  /* 0x0000000403387825 */ /* 0x001fca00078e0220 */
[----:B------:R0:W-:Y:S01]  /*8ed0*/  STG.E desc[UR6][R56.64], R21 ;  /* 0x0000001538007986 */ /* 0x0001e2000c101906 */
[----:B----4-:R-:W-:-:S05]  /*8ee0*/  IMAD.WIDE R54, R3, 0x4, R34 ;  /* 0x0000000403367825 */ /* 0x010fca00078e0222 */
[----:B------:R3:W-:Y:S01]  /*8ef0*/  STG.E desc[UR6][R54.64], R14 ;  /* 0x0000000e36007986 */ /* 0x0007e2000c101906 */
[----:B-----5:R-:W-:-:S05]  /*8f00*/  IMAD.WIDE R2, R3, 0x4, R48 ;  /* 0x0000000403027825 */ /* 0x020fca00078e0230 */
[----:B------:R4:W-:Y:S04]  /*8f10*/  STG.E desc[UR6][R2.64], R8 ;  /* 0x0000000802007986 */ /* 0x0009e8000c101906 */
[----:B-1----:R-:W5:Y:S01]  /*8f20*/  LDG.E R52, desc[UR6][R52.64] ;  /* 0x0000000634347981 */ /* 0x002f62000c1e1900 */
[----:B------:R-:W-:-:S05]  /*8f30*/  IMAD.MOV R45, RZ, RZ, -R28 ;  /* 0x000000ffff2d7224 */ /* 0x000fca00078e0a1c */
[----:B------:R-:W-:-:S05]  /*8f40*/  LEA R0, R45, R0, 0x1 ;  /* 0x000000002d007211 */ /* 0x000fca00078e08ff */
[----:B------:R-:W-:-:S04]  /*8f50*/  IMAD R29, R0, R29, R46 ;  /* 0x0000001d001d7224 */ /* 0x000fc800078e022e */
[----:B------:R-:W-:-:S04]  /*8f60*/  IMAD.WIDE R26, R29, 0x4, R26 ;  /* 0x000000041d1a7825 */ /* 0x000fc800078e021a */
[----:B-----5:R-:W-:-:S05]  /*8f70*/  FADD R45, -R52, -RZ ;  /* 0x800000ff342d7221 */ /* 0x020fca0000000100 */
[----:B------:R1:W-:Y:S04]  /*8f80*/  STG.E desc[UR6][R26.64], R45 ;  /* 0x0000002d1a007986 */ /* 0x0003e8000c101906 */
[----:B--2---:R-:W0:Y:S01]  /*8f90*/  LDG.E R60, desc[UR6][R60.64] ;  /* 0x000000063c3c7981 */ /* 0x004e22000c1e1900 */
[----:B------:R-:W-:-:S04]  /*8fa0*/  IMAD.WIDE R50, R29, 0x4, R50 ;  /* 0x000000041d327825 */ /* 0x000fc800078e0232 */
[----:B0-----:R-:W-:-:S05]  /*8fb0*/  FADD R21, -R60, -RZ ;  /* 0x800000ff3c157221 */ /* 0x001fca0000000100 */
[----:B------:R1:W-:Y:S04]  /*8fc0*/  STG.E desc[UR6][R50.64], R21 ;  /* 0x0000001532007986 */ /* 0x0003e8000c101906 */
[----:B------:R-:W2:Y:S01]  /*8fd0*/  LDG.E R58, desc[UR6][R58.64] ;  /* 0x000000063a3a7981 */ /* 0x000ea2000c1e1900 */
[----:B------:R-:W-:-:S04]  /*8fe0*/  IMAD.WIDE R30, R29, 0x4, R30 ;  /* 0x000000041d1e7825 */ /* 0x000fc800078e021e */
[----:B--2---:R-:W-:-:S05]  /*8ff0*/  FADD R47, -R58, -RZ ;  /* 0x800000ff3a2f7221 */ /* 0x004fca0000000100 */
[----:B------:R1:W-:Y:S04]  /*9000*/  STG.E desc[UR6][R30.64], R47 ;  /* 0x0000002f1e007986 */ /* 0x0003e8000c101906 */
[----:B------:R-:W2:Y:S01]  /*9010*/  LDG.E R57, desc[UR6][R56.64] ;  /* 0x0000000638397981 */ /* 0x000ea2000c1e1900 */
[----:B------:R-:W-:-:S05]  /*9020*/  IMAD.WIDE R32, R29, 0x4, R32 ;  /* 0x000000041d207825 */ /* 0x000fca00078e0220 */
[----:B--2---:R1:W-:Y:S04]  /*9030*/  STG.E desc[UR6][R32.64], R57 ;  /* 0x0000003920007986 */ /* 0x0043e8000c101906 */
[----:B---3--:R-:W2:Y:S01]  /*9040*/  LDG.E R55, desc[UR6][R54.64] ;  /* 0x0000000636377981 */ /* 0x008ea2000c1e1900 */
[----:B------:R-:W-:-:S05]  /*9050*/  IMAD.WIDE R34, R29, 0x4, R34 ;  /* 0x000000041d227825 */ /* 0x000fca00078e0222 */
[----:B--2---:R1:W-:Y:S04]  /*9060*/  STG.E desc[UR6][R34.64], R55 ;  /* 0x0000003722007986 */ /* 0x0043e8000c101906 */
[----:B----4-:R-:W2:Y:S01]  /*9070*/  LDG.E R3, desc[UR6][R2.64] ;  /* 0x0000000602037981 */ /* 0x010ea2000c1e1900 */
[----:B------:R-:W-:-:S04]  /*9080*/  IMAD.WIDE R48, R29, 0x4, R48 ;  /* 0x000000041d307825 */ /* 0x000fc800078e0230 */
[----:B------:R-:W-:-:S05]  /*9090*/  VIADD R23, R23, 0x1 ;  /* 0x0000000117177836 */ /* 0x000fca0000000000 */
[----:B------:R-:W-:Y:S01]  /*90a0*/  ISETP.NE.AND P0, PT, R23, R28, PT ;  /* 0x0000001c1700720c */ /* 0x000fe20003f05270 */
[----:B--2---:R1:W-:-:S12]  /*90b0*/  STG.E desc[UR6][R48.64], R3 ;  /* 0x0000000330007986 */ /* 0x0043d8000c101906 */
[----:B------:R-:W-:Y:S05]  /*90c0*/  @P0 BRA `(.L_x_262) ;  /* 0xffffffdc00f80947 */ /* 0x000fea000383ffff */
.L_x_236:
[----:B------:R-:W0:Y:S02]  /*90d0*/  LDCU UR4, c[0x0][0x40c] ;  /* 0x00008180ff0477ac */ /* 0x000e240008000800 */
[----:B0-----:R-:W-:-:S09]  /*90e0*/  UISETP.GE.AND UP0, UPT, UR4, 0x2, UPT ;  /* 0x000000020400788c */ /* 0x001fd2000bf06270 */
[----:B------:R-:W-:Y:S05]  /*90f0*/  BRA.U !UP0, `(.L_x_263) ;  /* 0x0000009108b47547 */ /* 0x000fea000b800000 */
[----:B------:R-:W-:Y:S01]  /*9100*/  HFMA2 R19, -RZ, RZ, 0, 1.78813934326171875e-07 ;  /* 0x00000003ff137431 */ /* 0x000fe200000001ff */
[----:B------:R-:W-:Y:S01]  /*9110*/  MOV R23, 0x2 ;  /* 0x0000000200177802 */ /* 0x000fe20000000f00 */
[----:B-1----:R-:W-:Y:S01]  /*9120*/  IMAD.MOV.U32 R21, RZ, RZ, 0x1 ;  /* 0x00000001ff157424 */ /* 0x002fe200078e00ff */
[----:B------:R-:W-:Y:S01]  /*9130*/  PRMT R17, RZ, 0x7610, R17 ;  /* 0x00007610ff117816 */ /* 0x000fe20000000011 */
[----:B------:R-:W-:-:S07]  /*9140*/  IMAD.MOV.U32 R18, RZ, RZ, RZ ;  /* 0x000000ffff127224 */ /* 0x000fce00078e00ff */
.L_x_399:
[----:B0123--:R-:W0:Y:S08]  /*9150*/  LDC.64 R2, c[0x0][0x3d0] ;  /* 0x0000f400ff027b82 */ /* 0x00fe300000000a00 */
[----:B------:R-:W1:Y:S08]  /*9160*/  LDC.64 R8, c[0x0][0x3d8] ;  /* 0x0000f600ff087b82 */ /* 0x000e700000000a00 */
[----:B------:R-:W2:Y:S01]  /*9170*/  LDC.64 R4, c[0x0][0x3e8] ;  /* 0x0000fa00ff047b82 */ /* 0x000ea20000000a00 */
[----:B0-----:R-:W-:Y:S01]  /*9180*/  IMAD.WIDE R2, R23, 0x4, R2 ;  /* 0x0000000417027825 */ /* 0x001fe200078e0202 */
[----:B------:R-:W-:-:S06]  /*9190*/  IADD3 R16, PT, PT, R18, 0x1, RZ ;  /* 0x0000000112107810 */ /* 0x000fcc0007ffe0ff */
[----:B------:R-:W0:Y:S01]  /*91a0*/  LDC.64 R10, c[0x0][0x3f0] ;  /* 0x0000fc00ff0a7b82 */ /* 0x000e220000000a00 */
[----:B------:R-:W3:Y:S01]  /*91b0*/  LDG.E R13, desc[UR6][R2.64+-0x4] ;  /* 0xfffffc06020d7981 */ /* 0x000ee2000c1e1900 */
[----:B------:R-:W-:Y:S02]  /*91c0*/  IMAD.IADD R7, R16, 0x1, R23 ;  /* 0x0000000110077824 */ /* 0x000fe400078e0217 */
[----:B-1----:R-:W-:-:S03]  /*91d0*/  IMAD.WIDE R8, R23, 0x4, R8 ;  /* 0x0000000417087825 */ /* 0x002fc600078e0208 */
[----:B------:R-:W-:Y:S01]  /*91e0*/  I2FP.F32.S32 R7, R7 ;  /* 0x0000000700077245 */ /* 0x000fe20000201400 */
[----:B--2---:R-:W-:-:S04]  /*91f0*/  IMAD.WIDE R4, R23, 0x4, R4 ;  /* 0x0000000417047825 */ /* 0x004fc800078e0204 */
[-C--:B---3--:R-:W-:Y:S01]  /*9200*/  FMUL R0, R22, R13.reuse ;  /* 0x0000000d16007220 */ /* 0x088fe20000400000 */
[----:B------:R-:W-:Y:S01]  /*9210*/  FMUL R6, R20, -R13 ;  /* 0x8000000d14067220 */ /* 0x000fe20000400000 */
[----:B------:R1:W-:Y:S02]  /*9220*/  STG.E desc[UR6][R8.64+-0x4], R13 ;  /* 0xfffffc0d08007986 */ /* 0x0003e4000c101906 */
[C---:B------:R-:W-:Y:S01]  /*9230*/  FMUL R15, R7.reuse, R0 ;  /* 0x00000000070f7220 */ /* 0x040fe20000400000 */
[----:B------:R-:W-:-:S04]  /*9240*/  FMUL R27, R7, R6 ;  /* 0x00000006071b7220 */ /* 0x000fc80000400000 */
[----:B------:R2:W-:Y:S04]  /*9250*/  STG.E desc[UR6][R2.64+-0x4], R15 ;  /* 0xfffffc0f02007986 */ /* 0x0005e8000c101906 */
[----:B------:R2:W-:Y:S04]  /*9260*/  STG.E desc[UR6][R2.64], R27 ;  /* 0x0000001b02007986 */ /* 0x0005e8000c101906 */
[----:B------:R-:W3:Y:S01]  /*9270*/  LDG.E R29, desc[UR6][R4.64+-0x4] ;  /* 0xfffffc06041d7981 */ /* 0x000ee2000c1e1900 */
[----:B------:R-:W-:Y:S01]  /*9280*/  FMUL R31, R20, R13 ;  /* 0x0000000d141f7220 */ /* 0x000fe20000400000 */
[----:B0-----:R-:W-:Y:S01]  /*9290*/  IMAD.WIDE R10, R23, 0x4, R10 ;  /* 0x00000004170a7825 */ /* 0x001fe200078e020a */
[----:B------:R-:W-:-:S03]  /*92a0*/  ISETP.GE.U32.AND P0, PT, R18, 0x3, PT ;  /* 0x000000031200780c */ /* 0x000fc60003f06070 */
[-C--:B---3--:R-:W-:Y:S01]  /*92b0*/  FMUL R6, R20, R29.reuse ;  /* 0x0000001d14067220 */ /* 0x088fe20000400000 */
[C---:B------:R-:W-:Y:S01]  /*92c0*/  FFMA R0, R22.reuse, R29, -R31 ;  /* 0x0000001d16007223 */ /* 0x040fe2000000081f */
[----:B------:R2:W-:Y:S02]  /*92d0*/  STG.E desc[UR6][R10.64+-0x4], R29 ;  /* 0xfffffc1d0a007986 */ /* 0x0005e4000c101906 */
[----:B------:R-:W-:Y:S01]  /*92e0*/  FFMA R6, -R22, R13, -R6 ;  /* 0x0000000d16067223 */ /* 0x000fe20000000906 */
[----:B------:R-:W-:-:S03]  /*92f0*/  FMUL R31, R7, R0 ;  /* 0x00000000071f7220 */ /* 0x000fc60000400000 */
[----:B-1----:R-:W-:Y:S01]  /*9300*/  FMUL R9, R7, R6 ;  /* 0x0000000607097220 */ /* 0x002fe20000400000 */
[----:B------:R-:W-:Y:S01]  /*9310*/  MOV R6, RZ ;  /* 0x000000ff00067202 */ /* 0x000fe20000000f00 */
[----:B------:R2:W-:Y:S04]  /*9320*/  STG.E desc[UR6][R4.64+-0x4], R31 ;  /* 0xfffffc1f04007986 */ /* 0x0005e8000c101906 */
[----:B------:R2:W-:Y:S01]  /*9330*/  STG.E desc[UR6][R4.64], R9 ;  /* 0x0000000904007986 */ /* 0x0005e2000c101906 */
[----:B------:R-:W-:Y:S05]  /*9340*/  @!P0 BRA `(.L_x_264) ;  /* 0x0000000c00188947 */ /* 0x000fea0003800000 */
[----:B------:R-:W-:-:S07]  /*9350*/  IMAD.MOV.U32 R8, RZ, RZ, RZ ;  /* 0x000000ffff087224 */ /* 0x000fce00078e00ff */
.L_x_281:
[----:B--2---:R-:W0:Y:S08]  /*9360*/  LDC.64 R14, c[0x0][0x3d8] ;  /* 0x0000f600ff0e7b82 */ /* 0x004e300000000a00 */
[----:B------:R-:W1:Y:S01]  /*9370*/  LDC.64 R26, c[0x0][0x3d0] ;  /* 0x0000f400ff1a7b82 */ /* 0x000e620000000a00 */
[----:B0-----:R-:W-:-:S05]  /*9380*/  IMAD.WIDE.U32 R14, R8, 0x4, R14 ;  /* 0x00000004080e7825 */ /* 0x001fca00078e000e */
[----:B------:R-:W2:Y:S01]  /*9390*/  LDG.E R3, desc[UR6][R14.64] ;  /* 0x000000060e037981 */ /* 0x000ea2000c1e1900 */
[----:B-1----:R-:W-:-:S05]  /*93a0*/  IMAD.WIDE.U32 R26, R8, 0x4, R26 ;  /* 0x00000004081a7825 */ /* 0x002fca00078e001a */
[----:B------:R-:W3:Y:S01]  /*93b0*/  LDG.E R5, desc[UR6][R26.64] ;  /* 0x000000061a057981 */ /* 0x000ee2000c1e1900 */
[C---:B------:R-:W-:Y:S01]  /*93c0*/  IADD3 R4, PT, PT, -R8.reuse, R23, RZ ;  /* 0x0000001708047210 */ /* 0x040fe20007ffe1ff */
[----:B------:R-:W-:-:S03]  /*93d0*/  IMAD.IADD R6, R8, 0x1, R23 ;  /* 0x0000000108067824 */ /* 0x000fc600078e0217 */
[----:B------:R-:W-:Y:S02]  /*93e0*/  I2FP.F32.S32 R9, R4 ;  /* 0x0000000400097245 */ /* 0x000fe40000201400 */
[----:B------:R-:W-:Y:S02]  /*93f0*/  IADD3 R2, PT, PT, R6, -0x1, RZ ;  /* 0xffffffff06027810 */ /* 0x000fe40007ffe0ff */
[----:B------:R-:W0:Y:S02]  /*9400*/  MUFU.RCP R12, R9 ;  /* 0x00000009000c7308 */ /* 0x000e240000001000 */
[----:B------:R-:W-:Y:S01]  /*9410*/  I2FP.F32.S32 R2, R2 ;  /* 0x0000000200027245 */ /* 0x000fe20000201400 */
[----:B------:R-:W-:Y:S04]  /*9420*/  BSSY.RECONVERGENT B2, `(.L_x_265) ;  /* 0x000000f000027945 */ /* 0x000fe80003800200 */
[----:B--2---:R-:W-:Y:S01]  /*9430*/  FMUL R10, R2, R3 ;  /* 0x00000003020a7220 */ /* 0x004fe20000400000 */
[----:B---3--:R-:W-:-:S04]  /*9440*/  FMUL R0, R22, R5 ;  /* 0x0000000516007220 */ /* 0x008fc80000400000 */
[----:B------:R-:W-:Y:S01]  /*9450*/  FFMA R59, R7, R0, -R10 ;  /* 0x00000000073b7223 */ /* 0x000fe2000000080a */
        /* <DEDUP_REMOVED lines=11> */
.L_x_266:
[----:B------:R-:W-:Y:S05]  /*9510*/  BSYNC.RECONVERGENT B2 ;  /* 0x0000000000027941 */ /* 0x000fea0003800200 */
.L_x_265:
[----:B------:R-:W0:Y:S01]  /*9520*/  LDC.64 R10, c[0x0][0x3f0] ;  /* 0x0000fc00ff0a7b82 */ /* 0x000e220000000a00 */
[----:B------:R-:W-:Y:S04]  /*9530*/  STG.E desc[UR6][R26.64], R29 ;  /* 0x0000001d1a007986 */ /* 0x000fe8000c101906 */
[----:B------:R1:W-:Y:S03]  /*9540*/  STG.E desc[UR6][R14.64], R5 ;  /* 0x000000050e007986 */ /* 0x0003e6000c101906 */
[----:B------:R-:W2:Y:S01]  /*9550*/  LDC.64 R12, c[0x0][0x3e8] ;  /* 0x0000fa00ff0c7b82 */ /* 0x000ea20000000a00 */
[----:B0-----:R-:W-:-:S05]  /*9560*/  IMAD.WIDE.U32 R10, R8, 0x4, R10 ;  /* 0x00000004080a7825 */ /* 0x001fca00078e000a */
[----:B------:R-:W3:Y:S01]  /*9570*/  LDG.E R33, desc[UR6][R10.64] ;  /* 0x000000060a217981 */ /* 0x000ee2000c1e1900 */
[----:B--2---:R-:W-:-:S05]  /*9580*/  IMAD.WIDE.U32 R12, R8, 0x4, R12 ;  /* 0x00000004080c7825 */ /* 0x004fca00078e000c */
[----:B------:R-:W2:Y:S01]  /*9590*/  LDG.E R3, desc[UR6][R12.64] ;  /* 0x000000060c037981 */ /* 0x000ea2000c1e1900 */
[----:B------:R-:W0:Y:S01]  /*95a0*/  MUFU.RCP R28, R9 ;  /* 0x00000009001c7308 */ /* 0x000e220000001000 */
[----:B------:R-:W-:Y:S01]  /*95b0*/  FMUL R31, R20, R5 ;  /* 0x00000005141f7220 */ /* 0x000fe20000400000 */
[----:B------:R-:W-:Y:S01]  /*95c0*/  BSSY.RECONVERGENT B2, `(.L_x_267) ;  /* 0x000000e000027945 */ /* 0x000fe20003800200 */
[----:B---3--:R-:W-:Y:S02]  /*95d0*/  FMUL R2, R2, R33 ;  /* 0x0000002102027220 */ /* 0x008fe40000400000 */
[----:B--2---:R-:W-:-:S04]  /*95e0*/  FFMA R0, R22, R3, -R31 ;  /* 0x0000000316007223 */ /* 0x004fc8000000081f */
[----:B------:R-:W-:Y:S01]  /*95f0*/  FFMA R59, R7, R0, -R2 ;  /* 0x00000000073b7223 */ /* 0x000fe20000000802 */
[----:B0-----:R-:W-:-:S03]  /*9600*/  FFMA R31, -R9, R28, 1 ;  /* 0x3f800000091f7423 */ /* 0x001fc6000000011c */
[----:B------:R-:W0:Y:S01]  /*9610*/  FCHK P0, R59, R9 ;  /* 0x000000093b007302 */ /* 0x000e220000000000 */
[----:B------:R-:W-:-:S04]  /*9620*/  FFMA R0, R28, R31, R28 ;  /* 0x0000001f1c007223 */ /* 0x000fc8000000001c */
[----:B------:R-:W-:-:S04]  /*9630*/  FFMA R2, R0, R59, RZ ;  /* 0x0000003b00027223 */ /* 0x000fc800000000ff */
[----:B-1----:R-:W-:-:S04]  /*9640*/  FFMA R5, -R9, R2, R59 ;  /* 0x0000000209057223 */ /* 0x002fc8000000013b */
[----:B------:R-:W-:Y:S01]  /*9650*/  FFMA R0, R0, R5, R2 ;  /* 0x0000000500007223 */ /* 0x000fe20000000002 */
[----:B0-----:R-:W-:Y:S06]  /*9660*/  @!P0 BRA `(.L_x_268) ;  /* 0x00000000000c8947 */ /* 0x001fec0003800000 */
[----:B------:R-:W-:Y:S01]  /*9670*/  IMAD.MOV.U32 R0, RZ, RZ, R9 ;  /* 0x000000ffff007224 */ /* 0x000fe200078e0009 */
[----:B------:R-:W-:-:S07]  /*9680*/  MOV R48, 0x96a0 ;  /* 0x000096a000307802 */ /* 0x000fce0000000f00 */
[----:B------:R-:W-:Y:S05]  /*9690*/  CALL.REL.NOINC `($__internal_2_$__cuda_sm3x_div_rn_noftz_f32_slowpath) ;  /* 0x0000009000947944 */ /* 0x000fea0003c00000 */
.L_x_268:
[----:B------:R-:W-:Y:S05]  /*96a0*/  BSYNC.RECONVERGENT B2 ;  /* 0x0000000000027941 */ /* 0x000fea0003800200 */
.L_x_267:
[----:B------:R-:W-:Y:S04]  /*96b0*/  STG.E desc[UR6][R12.64], R0 ;  /* 0x000000000c007986 */ /* 0x000fe8000c101906 */
[----:B------:R0:W-:Y:S04]  /*96c0*/  STG.E desc[UR6][R10.64], R3 ;  /* 0x000000030a007986 */ /* 0x0001e8000c101906 */
[----:B------:R-:W2:Y:S04]  /*96d0*/  LDG.E R29, desc[UR6][R14.64+0x4] ;  /* 0x000004060e1d7981 */ /* 0x000ea8000c1e1900 */
[----:B------:R-:W3:Y:S01]  /*96e0*/  LDG.E R5, desc[UR6][R26.64+0x4] ;  /* 0x000004061a057981 */ /* 0x000ee2000c1e1900 */
[----:B------:R-:W-:Y:S01]  /*96f0*/  LOP3.LUT R2, RZ, R8, RZ, 0x33, !PT ;  /* 0x00000008ff027212 */ /* 0x000fe200078e33ff */
[----:B------:R-:W-:Y:S03]  /*9700*/  BSSY.RECONVERGENT B2, `(.L_x_269) ;  /* 0x0000013000027945 */ /* 0x000fe60003800200 */
[----:B------:R-:W-:-:S04]  /*9710*/  IADD3 R2, PT, PT, R2, R23, RZ ;  /* 0x0000001702027210 */ /* 0x000fc80007ffe0ff */
[----:B------:R-:W-:Y:S02]  /*9720*/  I2FP.F32.S32 R9, R2 ;  /* 0x0000000200097245 */ /* 0x000fe40000201400 */
[----:B------:R-:W-:Y:S02]  /*9730*/  I2FP.F32.S32 R2, R6 ;  /* 0x0000000600027245 */ /* 0x000fe40000201400 */
[----:B------:R-:W1:Y:S03]  /*9740*/  MUFU.RCP R32, R9 ;  /* 0x0000000900207308 */ /* 0x000e660000001000 */
[----:B--2---:R-:W-:Y:S01]  /*9750*/  FMUL R30, R2, R29 ;  /* 0x0000001d021e7220 */ /* 0x004fe20000400000 */
[----:B-1----:R-:W-:Y:S01]  /*9760*/  FFMA R29, -R9, R32, 1 ;  /* 0x3f800000091d7423 */ /* 0x002fe20000000120 */
[----:B---3--:R-:W-:-:S03]  /*9770*/  FMUL R28, R22, R5 ;  /* 0x00000005161c7220 */ /* 0x008fc60000400000 */
[----:B------:R-:W-:Y:S01]  /*9780*/  FFMA R32, R32, R29, R32 ;  /* 0x0000001d20207223 */ /* 0x000fe20000000020 */
[----:B------:R-:W-:-:S04]  /*9790*/  FFMA R59, R7, R28, -R30 ;  /* 0x0000001c073b7223 */ /* 0x000fc8000000081e */
[----:B------:R-:W1:Y:S01]  /*97a0*/  FCHK P0, R59, R9 ;  /* 0x000000093b007302 */ /* 0x000e620000000000 */
[----:B0-----:R-:W-:-:S04]  /*97b0*/  FFMA R3, R59, R32, RZ ;  /* 0x000000203b037223 */ /* 0x001fc800000000ff */
[----:B------:R-:W-:-:S04]  /*97c0*/  FFMA R0, -R9, R3, R59 ;  /* 0x0000000309007223 */ /* 0x000fc8000000013b */
[----:B------:R-:W-:Y:S01]  /*97d0*/  FFMA R29, R32, R0, R3 ;  /* 0x00000000201d7223 */ /* 0x000fe20000000003 */
[----:B-1----:R-:W-:Y:S06]  /*97e0*/  @!P0 BRA `(.L_x_270) ;  /* 0x0000000000108947 */ /* 0x002fec0003800000 */
[----:B------:R-:W-:Y:S01]  /*97f0*/  IMAD.MOV.U32 R0, RZ, RZ, R9 ;  /* 0x000000ffff007224 */ /* 0x000fe200078e0009 */
[----:B------:R-:W-:-:S07]  /*9800*/  MOV R48, 0x9820 ;  /* 0x0000982000307802 */ /* 0x000fce0000000f00 */
[----:B------:R-:W-:Y:S05]  /*9810*/  CALL.REL.NOINC `($__internal_2_$__cuda_sm3x_div_rn_noftz_f32_slowpath) ;  /* 0x0000009000347944 */ /* 0x000fea0003c00000 */
[----:B------:R-:W-:-:S07]  /*9820*/  MOV R29, R0 ;  /* 0x00000000001d7202 */ /* 0x000fce0000000f00 */
.L_x_270:
[----:B------:R-:W-:Y:S05]  /*9830*/  BSYNC.RECONVERGENT B2 ;  /* 0x0000000000027941 */ /* 0x000fea0003800200 */
.L_x_269:
[----:B------:R-:W-:Y:S04]  /*9840*/  STG.E desc[UR6][R26.64+0x4], R29 ;  /* 0x0000041d1a007986 */ /* 0x000fe8000c101906 */
[----:B------:R0:W-:Y:S04]  /*9850*/  STG.E desc[UR6][R14.64+0x4], R5 ;  /* 0x000004050e007986 */ /* 0x0001e8000c101906 */
[----:B------:R-:W2:Y:S04]  /*9860*/  LDG.E R33, desc[UR6][R10.64+0x4] ;  /* 0x000004060a217981 */ /* 0x000ea8000c1e1900 */
[----:B------:R-:W3:Y:S01]  /*9870*/  LDG.E R3, desc[UR6][R12.64+0x4] ;  /* 0x000004060c037981 */ /* 0x000ee2000c1e1900 */
[----:B------:R-:W1:Y:S01]  /*9880*/  MUFU.RCP R28, R9 ;  /* 0x00000009001c7308 */ /* 0x000e620000001000 */
[----:B------:R-:W-:Y:S01]  /*9890*/  FMUL R31, R20, R5 ;  /* 0x00000005141f7220 */ /* 0x000fe20000400000 */
[----:B------:R-:W-:Y:S01]  /*98a0*/  BSSY.RECONVERGENT B2, `(.L_x_271) ;  /* 0x000000e000027945 */ /* 0x000fe20003800200 */
[----:B--2---:R-:W-:-:S02]  /*98b0*/  FMUL R2, R2, R33 ;  /* 0x0000002102027220 */ /* 0x004fc40000400000 */
[----:B---3--:R-:W-:Y:S01]  /*98c0*/  FFMA R0, R22, R3, -R31 ;  /* 0x0000000316007223 */ /* 0x008fe2000000081f */
[----:B-1----:R-:W-:-:S03]  /*98d0*/  FFMA R31, -R9, R28, 1 ;  /* 0x3f800000091f7423 */ /* 0x002fc6000000011c */
[----:B------:R-:W-:Y:S01]  /*98e0*/  FFMA R59, R7, R0, -R2 ;  /* 0x00000000073b7223 */ /* 0x000fe20000000802 */
[----:B------:R-:W-:-:S03]  /*98f0*/  FFMA R0, R28, R31, R28 ;  /* 0x0000001f1c007223 */ /* 0x000fc6000000001c */
[----:B------:R-:W1:Y:S01]  /*9900*/  FCHK P0, R59, R9 ;  /* 0x000000093b007302 */ /* 0x000e620000000000 */
[----:B------:R-:W-:-:S04]  /*9910*/  FFMA R2, R0, R59, RZ ;  /* 0x0000003b00027223 */ /* 0x000fc800000000ff */
[----:B0-----:R-:W-:-:S04]  /*9920*/  FFMA R5, -R9, R2, R59 ;  /* 0x0000000209057223 */ /* 0x001fc8000000013b */
[----:B------:R-:W-:Y:S01]  /*9930*/  FFMA R0, R0, R5, R2 ;  /* 0x0000000500007223 */ /* 0x000fe20000000002 */
[----:B-1----:R-:W-:Y:S06]  /*9940*/  @!P0 BRA `(.L_x_272) ;  /* 0x00000000000c8947 */ /* 0x002fec0003800000 */
[----:B------:R-:W-:Y:S01]  /*9950*/  IMAD.MOV.U32 R0, RZ, RZ, R9 ;  /* 0x000000ffff007224 */ /* 0x000fe200078e0009 */
[----:B------:R-:W-:-:S07]  /*9960*/  MOV R48, 0x9980 ;  /* 0x0000998000307802 */ /* 0x000fce0000000f00 */
[----:B------:R-:W-:Y:S05]  /*9970*/  CALL.REL.NOINC `($__internal_2_$__cuda_sm3x_div_rn_noftz_f32_slowpath) ;  /* 0x0000008c00dc7944 */ /* 0x000fea0003c00000 */
.L_x_272:
[----:B------:R-:W-:Y:S05]  /*9980*/  BSYNC.RECONVERGENT B2 ;  /* 0x0000000000027941 */ /* 0x000fea0003800200 */
.L_x_271:
[----:B------:R-:W-:Y:S04]  /*9990*/  STG.E desc[UR6][R12.64+0x4], R0 ;  /* 0x000004000c007986 */ /* 0x000fe8000c101906 */
[----:B------:R0:W-:Y:S04]  /*99a0*/  STG.E desc[UR6][R10.64+0x4], R3 ;  /* 0x000004030a007986 */ /* 0x0001e8000c101906 */
[----:B------:R-:W2:Y:S04]  /*99b0*/  LDG.E R29, desc[UR6][R14.64+0x8] ;  /* 0x000008060e1d7981 */ /* 0x000ea8000c1e1900 */
[----:B------:R-:W3:Y:S01]  /*99c0*/  LDG.E R5, desc[UR6][R26.64+0x8] ;  /* 0x000008061a057981 */ /* 0x000ee2000c1e1900 */
[----:B------:R-:W-:Y:S01]  /*99d0*/  IADD3 R9, PT, PT, R4, -0x2, RZ ;  /* 0xfffffffe04097810 */ /* 0x000fe20007ffe0ff */
[----:B------:R-:W-:Y:S01]  /*99e0*/  VIADD R2, R6, 0x1 ;  /* 0x0000000106027836 */ /* 0x000fe20000000000 */
[----:B------:R-:W-:Y:S02]  /*99f0*/  BSSY.RECONVERGENT B2, `(.L_x_273) ;  /* 0x0000012000027945 */ /* 0x000fe40003800200 */
[----:B------:R-:W-:-:S02]  /*9a00*/  I2FP.F32.S32 R9, R9 ;  /* 0x0000000900097245 */ /* 0x000fc40000201400 */
        /* <DEDUP_REMOVED lines=12> */
[----:B------:R-:W-:Y:S02]  /*9ad0*/  MOV R0, R9 ;  /* 0x0000000900007202 */ /* 0x000fe40000000f00 */
[----:B------:R-:W-:-:S07]  /*9ae0*/  MOV R48, 0x9b00 ;  /* 0x00009b0000307802 */ /* 0x000fce0000000f00 */
[----:B------:R-:W-:Y:S05]  /*9af0*/  CALL.REL.NOINC `($__internal_2_$__cuda_sm3x_div_rn_noftz_f32_slowpath) ;  /* 0x0000008c007c7944 */ /* 0x000fea0003c00000 */
[----:B------:R-:W-:-:S07]  /*9b00*/  IMAD.MOV.U32 R29, RZ, RZ, R0 ;  /* 0x000000ffff1d7224 */ /* 0x000fce00078e0000 */
.L_x_274:
[----:B------:R-:W-:Y:S05]  /*9b10*/  BSYNC.RECONVERGENT B2 ;  /* 0x0000000000027941 */ /* 0x000fea0003800200 */
.L_x_273:
        /* <DEDUP_REMOVED lines=17> */
[----:B------:R-:W-:Y:S02]  /*9c30*/  MOV R0, R9 ;  /* 0x0000000900007202 */ /* 0x000fe40000000f00 */
[----:B------:R-:W-:-:S07]  /*9c40*/  MOV R48, 0x9c60 ;  /* 0x00009c6000307802 */ /* 0x000fce0000000f00 */
[----:B------:R-:W-:Y:S05]  /*9c50*/  CALL.REL.NOINC `($__internal_2_$__cuda_sm3x_div_rn_noftz_f32_slowpath) ;  /* 0x0000008c00247944 */ /* 0x000fea0003c00000 */
.L_x_276:
[----:B------:R-:W-:Y:S05]  /*9c60*/  BSYNC.RECONVERGENT B2 ;  /* 0x0000000000027941 */ /* 0x000fea0003800200 */
.L_x_275:
[----:B------:R0:W-:Y:S04]  /*9c70*/  STG.E desc[UR6][R12.64+0x8], R0 ;  /* 0x000008000c007986 */ /* 0x0001e8000c101906 */
[----:B------:R1:W-:Y:S04]  /*9c80*/  STG.E desc[UR6][R10.64+0x8], R3 ;  /* 0x000008030a007986 */ /* 0x0003e8000c101906 */
[----:B------:R-:W2:Y:S04]  /*9c90*/  LDG.E R9, desc[UR6][R14.64+0xc] ;  /* 0x00000c060e097981 */ /* 0x000ea8000c1e1900 */
[----:B------:R-:W3:Y:S01]  /*9ca0*/  LDG.E R5, desc[UR6][R26.64+0xc] ;  /* 0x00000c061a057981 */ /* 0x000ee2000c1e1900 */
[----:B------:R-:W-:Y:S01]  /*9cb0*/  VIADD R2, R4, 0xfffffffd ;  /* 0xfffffffd04027836 */ /* 0x000fe20000000000 */
[----:B------:R-:W-:Y:S01]  /*9cc0*/  IADD3 R4, PT, PT, R6, 0x2, RZ ;  /* 0x0000000206047810 */ /* 0x000fe20007ffe0ff */
[----:B------:R-:W-:Y:S03]  /*9cd0*/  BSSY.RECONVERGENT B2, `(.L_x_277) ;  /* 0x0000012000027945 */ /* 0x000fe60003800200 */
[----:B------:R-:W-:-:S02]  /*9ce0*/  I2FP.F32.S32 R2, R2 ;  /* 0x0000000200027245 */ /* 0x000fc40000201400 */
[----:B------:R-:W-:Y:S02]  /*9cf0*/  I2FP.F32.S32 R4, R4 ;  /* 0x0000000400047245 */ /* 0x000fe40000201400 */
[----:B------:R-:W0:Y:S02]  /*9d00*/  MUFU.RCP R29, R2 ;  /* 0x00000002001d7308 */ /* 0x000e240000001000 */
[----:B0-----:R-:W-:-:S04]  /*9d10*/  FFMA R0, -R2, R29, 1 ;  /* 0x3f80000002007423 */ /* 0x001fc8000000011d */
[----:B------:R-:W-:Y:S01]  /*9d20*/  FFMA R0, R29, R0, R29 ;  /* 0x000000001d007223 */ /* 0x000fe2000000001d */
[----:B--2---:R-:W-:Y:S01]  /*9d30*/  FMUL R28, R4, R9 ;  /* 0x00000009041c7220 */ /* 0x004fe20000400000 */
[----:B---3--:R-:W-:-:S04]  /*9d40*/  FMUL R6, R22, R5 ;  /* 0x0000000516067220 */ /* 0x008fc80000400000 */
[----:B------:R-:W-:-:S04]  /*9d50*/  FFMA R59, R7, R6, -R28 ;  /* 0x00000006073b7223 */ /* 0x000fc8000000081c */
[----:B------:R-:W0:Y:S01]  /*9d60*/  FCHK P0, R59, R2 ;  /* 0x000000023b007302 */ /* 0x000e220000000000 */
[----:B-1----:R-:W-:-:S04]  /*9d70*/  FFMA R3, R59, R0, RZ ;  /* 0x000000003b037223 */ /* 0x002fc800000000ff */
[----:B------:R-:W-:-:S04]  /*9d80*/  FFMA R6, -R2, R3, R59 ;  /* 0x0000000302067223 */ /* 0x000fc8000000013b */
[----:B------:R-:W-:Y:S01]  /*9d90*/  FFMA R9, R0, R6, R3 ;  /* 0x0000000600097223 */ /* 0x000fe20000000003 */
[----:B0-----:R-:W-:Y:S06]  /*9da0*/  @!P0 BRA `(.L_x_278) ;  /* 0x0000000000108947 */ /* 0x001fec0003800000 */
[----:B------:R-:W-:Y:S01]  /*9db0*/  IMAD.MOV.U32 R0, RZ, RZ, R2 ;  /* 0x000000ffff007224 */ /* 0x000fe200078e0002 */
[----:B------:R-:W-:-:S07]  /*9dc0*/  MOV R48, 0x9de0 ;  /* 0x00009de000307802 */ /* 0x000fce0000000f00 */
[----:B------:R-:W-:Y:S05]  /*9dd0*/  CALL.REL.NOINC `($__internal_2_$__cuda_sm3x_div_rn_noftz_f32_slowpath) ;  /* 0x0000008800c47944 */ /* 0x000fea0003c00000 */
[----:B------:R-:W-:-:S07]  /*9de0*/  MOV R9, R0 ;  /* 0x0000000000097202 */ /* 0x000fce0000000f00 */
.L_x_278:
[----:B------:R-:W-:Y:S05]  /*9df0*/  BSYNC.RECONVERGENT B2 ;  /* 0x0000000000027941 */ /* 0x000fea0003800200 */
.L_x_277:
[----:B------:R-:W-:Y:S04]  /*9e00*/  STG.E desc[UR6][R26.64+0xc], R9 ;  /* 0x00000c091a007986 */ /* 0x000fe8000c101906 */
[----:B------:R0:W-:Y:S04]  /*9e10*/  STG.E desc[UR6][R14.64+0xc], R5 ;  /* 0x00000c050e007986 */ /* 0x0001e8000c101906 */
[----:B------:R-:W2:Y:S04]  /*9e20*/  LDG.E R31, desc[UR6][R10.64+0xc] ;  /* 0x00000c060a1f7981 */ /* 0x000ea8000c1e1900 */
[----:B------:R-:W3:Y:S01]  /*9e30*/  LDG.E R3, desc[UR6][R12.64+0xc] ;  /* 0x00000c060c037981 */ /* 0x000ee2000c1e1900 */
[----:B------:R-:W1:Y:S01]  /*9e40*/  MUFU.RCP R33, R2 ;  /* 0x0000000200217308 */ /* 0x000e620000001000 */
[----:B------:R-:W-:Y:S01]  /*9e50*/  FMUL R29, R20, R5 ;  /* 0x00000005141d7220 */ /* 0x000fe20000400000 */
[----:B------:R-:W-:Y:S01]  /*9e60*/  BSSY.RECONVERGENT B2, `(.L_x_279) ;  /* 0x000000e000027945 */ /* 0x000fe20003800200 */
[----:B-1----:R-:W-:Y:S01]  /*9e70*/  FFMA R6, -R2, R33, 1 ;  /* 0x3f80000002067423 */ /* 0x002fe20000000121 */
[----:B--2---:R-:W-:Y:S01]  /*9e80*/  FMUL R4, R4, R31 ;  /* 0x0000001f04047220 */ /* 0x004fe20000400000 */
[----:B---3--:R-:W-:-:S04]  /*9e90*/  FFMA R0, R22, R3, -R29 ;  /* 0x0000000316007223 */ /* 0x008fc8000000081d */
[----:B------:R-:W-:Y:S01]  /*9ea0*/  FFMA R59, R7, R0, -R4 ;  /* 0x00000000073b7223 */ /* 0x000fe20000000804 */
[----:B------:R-:W-:-:S03]  /*9eb0*/  FFMA R0, R33, R6, R33 ;  /* 0x0000000621007223 */ /* 0x000fc60000000021 */
        /* <DEDUP_REMOVED lines=8> */
.L_x_280:
[----:B------:R-:W-:Y:S05]  /*9f40*/  BSYNC.RECONVERGENT B2 ;  /* 0x0000000000027941 */ /* 0x000fea0003800200 */
.L_x_279:
[----:B------:R0:W-:Y:S01]  /*9f50*/  STG.E desc[UR6][R12.64+0xc], R0 ;  /* 0x00000c000c007986 */ /* 0x0001e2000c101906 */
[----:B------:R-:W-:Y:S02]  /*9f60*/  IADD3 R8, PT, PT, R8, 0x4, RZ ;  /* 0x0000000408087810 */ /* 0x000fe40007ffe0ff */
[----:B------:R-:W-:Y:S01]  /*9f70*/  LOP3.LUT R6, R21, 0x7ffffffc, RZ, 0xc0, !PT ;  /* 0x7ffffffc15067812 */ /* 0x000fe200078ec0ff */
[----:B------:R0:W-:Y:S03]  /*9f80*/  STG.E desc[UR6][R10.64+0xc], R3 ;  /* 0x00000c030a007986 */ /* 0x0001e6000c101906 */
[----:B------:R-:W-:-:S13]  /*9f90*/  ISETP.NE.AND P0, PT, R8, R6, PT ;  /* 0x000000060800720c */ /* 0x000fda0003f05270 */
[----:B0-----:R-:W-:Y:S05]  /*9fa0*/  @P0 BRA `(.L_x_281) ;  /* 0xfffffff000ec0947 */ /* 0x001fea000383ffff */
.L_x_264:
[----:B------:R-:W-:-:S13]  /*9fb0*/  LOP3.LUT P0, RZ, R21, 0x3, RZ, 0xc0, !PT ;  /* 0x0000000315ff7812 */ /* 0x000fda000780c0ff */
[----:B------:R-:W-:Y:S05]  /*9fc0*/  @!P0 BRA `(.L_x_282) ;  /* 0x0000000800848947 */ /* 0x000fea0003800000 */
[----:B------:R-:W-:-:S13]  /*9fd0*/  LOP3.LUT P0, RZ, R17, 0x3, RZ, 0xc0, !PT ;  /* 0x0000000311ff7812 */ /* 0x000fda000780c0ff */
[----:B------:R-:W-:Y:S05]  /*9fe0*/  @!P0 BRA `(.L_x_283) ;  /* 0x0000000400988947 */ /* 0x000fea0003800000 */
[----:B--2---:R-:W0:Y:S08]  /*9ff0*/  LDC.64 R14, c[0x0][0x3d8] ;  /* 0x0000f600ff0e7b82 */ /* 0x004e300000000a00 */
[----:B------:R-:W1:Y:S01]  /*a000*/  LDC.64 R26, c[0x0][0x3d0] ;  /* 0x0000f400ff1a7b82 */ /* 0x000e620000000a00 */
[----:B0-----:R-:W-:-:S05]  /*a010*/  IMAD.WIDE.U32 R14, R6, 0x4, R14 ;  /* 0x00000004060e7825 */ /* 0x001fca00078e000e */
[----:B------:R-:W2:Y:S01]  /*a020*/  LDG.E R3, desc[UR6][R14.64] ;  /* 0x000000060e037981 */ /* 0x000ea2000c1e1900 */
[----:B-1----:R-:W-:-:S05]  /*a030*/  IMAD.WIDE.U32 R26, R6, 0x4, R26 ;  /* 0x00000004061a7825 */ /* 0x002fca00078e001a */
[----:B------:R-:W3:Y:S01]  /*a040*/  LDG.E R5, desc[UR6][R26.64] ;  /* 0x000000061a057981 */ /* 0x000ee2000c1e1900 */
[----:B------:R-:W-:Y:S01]  /*a050*/  IMAD.IADD R8, R23, 0x1, -R6 ;  /* 0x0000000117087824 */ /* 0x000fe200078e0a06 */
[----:B------:R-:W-:-:S04]  /*a060*/  IADD3 R4, PT, PT, R6, R23, RZ ;  /* 0x0000001706047210 */ /* 0x000fc80007ffe0ff */
[----:B------:R-:W-:Y:S01]  /*a070*/  I2FP.F32.S32 R8, R8 ;  /* 0x0000000800087245 */ /* 0x000fe20000201400 */
[----:B------:R-:W-:-:S03]  /*a080*/  VIADD R2, R4, 0xffffffff ;  /* 0xffffffff04027836 */ /* 0x000fc60000000000 */
[----:B------:R-:W0:Y:S02]  /*a090*/  MUFU.RCP R9, R8 ;  /* 0x0000000800097308 */ /* 0x000e240000001000 */
[----:B------:R-:W-:Y:S01]  /*a0a0*/  I2FP.F32.S32 R2, R2 ;  /* 0x0000000200027245 */ /* 0x000fe20000201400 */
[----:B------:R-:W-:Y:S01]  /*a0b0*/  BSSY.RECONVERGENT B2, `(.L_x_284) ;  /* 0x000000f000027945 */ /* 0x000fe20003800200 */
[----:B0-----:R-:W-:-:S04]  /*a0c0*/  FFMA R12, -R8, R9, 1 ;  /* 0x3f800000080c7423 */ /* 0x001fc80000000109 */
[----:B------:R-:W-:Y:S01]  /*a0d0*/  FFMA R12, R9, R12, R9 ;  /* 0x0000000c090c7223 */ /* 0x000fe20000000009 */
[----:B--2---:R-:W-:Y:S01]  /*a0e0*/  FMUL R10, R2, R3 ;  /* 0x00000003020a7220 */ /* 0x004fe20000400000 */
[----:B---3--:R-:W-:-:S04]  /*a0f0*/  FMUL R0, R22, R5 ;  /* 0x0000000516007220 */ /* 0x008fc80000400000 */
[----:B------:R-:W-:-:S04]  /*a100*/  FFMA R59, R7, R0, -R10 ;  /* 0x00000000073b7223 */ /* 0x000fc8000000080a */
        /* <DEDUP_REMOVED lines=9> */
.L_x_285:
[----:B------:R-:W-:Y:S05]  /*a1a0*/  BSYNC.RECONVERGENT B2 ;  /* 0x0000000000027941 */ /* 0x000fea0003800200 */
.L_x_284:
        /* <DEDUP_REMOVED lines=11> */
[----:B0-----:R-:W-:Y:S01]  /*a260*/  FFMA R28, -R8, R33, 1 ;  /* 0x3f800000081c7423 */ /* 0x001fe20000000121 */
[----:B---3--:R-:W-:Y:S01]  /*a270*/  FMUL R2, R2, R31 ;  /* 0x0000001f02027220 */ /* 0x008fe20000400000 */
[----:B--2---:R-:W-:-:S04]  /*a280*/  FFMA R0, R22, R3, -R29 ;  /* 0x0000000316007223 */ /* 0x004fc8000000081d */
[----:B------:R-:W-:-:S04]  /*a290*/  FFMA R59, R7, R0, -R2 ;  /* 0x00000000073b7223 */ /* 0x000fc80000000802 */
[----:B------:R-:W0:Y:S01]  /*a2a0*/  FCHK P0, R59, R8 ;  /* 0x000000083b007302 */ /* 0x000e220000000000 */
[----:B------:R-:W-:-:S04]  /*a2b0*/  FFMA R0, R33, R28, R33 ;  /* 0x0000001c21007223 */ /* 0x000fc80000000021 */
[----:B-1----:R-:W-:-:S04]  /*a2c0*/  FFMA R5, R0, R59, RZ ;  /* 0x0000003b00057223 */ /* 0x002fc800000000ff */
[----:B------:R-:W-:-:S04]  /*a2d0*/  FFMA R2, -R8, R5, R59 ;  /* 0x0000000508027223 */ /* 0x000fc8000000013b */
[----:B------:R-:W-:Y:S01]  /*a2e0*/  FFMA R0, R0, R2, R5 ;  /* 0x0000000200007223 */ /* 0x000fe20000000005 */
[----:B0-----:R-:W-:Y:S06]  /*a2f0*/  @!P0 BRA `(.L_x_287) ;  /* 0x00000000000c8947 */ /* 0x001fec0003800000 */
[----:B------:R-:W-:Y:S02]  /*a300*/  MOV R0, R8 ;  /* 0x0000000800007202 */ /* 0x000fe40000000f00 */
[----:B------:R-:W-:-:S07]  /*a310*/  MOV R48, 0xa330 ;  /* 0x0000a33000307802 */ /* 0x000fce0000000f00 */
[----:B------:R-:W-:Y:S05]  /*a320*/  CALL.REL.NOINC `($__internal_2_$__cuda_sm3x_div_rn_noftz_f32_slowpath) ;  /* 0x0000008400707944 */ /* 0x000fea0003c00000 */
.L_x_287:
[----:B------:R-:W-:Y:S05]  /*a330*/  BSYNC.RECONVERGENT B2 ;  /* 0x0000000000027941 */ /* 0x000fea0003800200 */
.L_x_286:
[----:B------:R0:W-:Y:S04]  /*a340*/  STG.E desc[UR6][R12.64], R0 ;  /* 0x000000000c007986 */ /* 0x0001e8000c101906 */
[----:B------:R1:W-:Y:S04]  /*a350*/  STG.E desc[UR6][R10.64], R3 ;  /* 0x000000030a007986 */ /* 0x0003e8000c101906 */
[----:B------:R-:W2:Y:S04]  /*a360*/  LDG.E R9, desc[UR6][R14.64+0x4] ;  /* 0x000004060e097981 */ /* 0x000ea8000c1e1900 */
[----:B------:R-:W3:Y:S01]  /*a370*/  LDG.E R5, desc[UR6][R26.64+0x4] ;  /* 0x000004061a057981 */ /* 0x000ee2000c1e1900 */
[----:B------:R-:W-:Y:S01]  /*a380*/  LOP3.LUT R2, RZ, R6, RZ, 0x33, !PT ;  /* 0x00000006ff027212 */ /* 0x000fe200078e33ff */
[----:B------:R-:W-:Y:S01]  /*a390*/  BSSY.RECONVERGENT B2, `(.L_x_288) ;  /* 0x0000013000027945 */ /* 0x000fe20003800200 */
[----:B------:R-:W-:-:S03]  /*a3a0*/  I2FP.F32.S32 R4, R4 ;  /* 0x0000000400047245 */ /* 0x000fc60000201400 */
[----:B------:R-:W-:-:S05]  /*a3b0*/  IMAD.IADD R2, R2, 0x1, R23 ;  /* 0x0000000102027824 */ /* 0x000fca00078e0217 */
[----:B------:R-:W-:-:S04]  /*a3c0*/  I2FP.F32.S32 R2, R2 ;  /* 0x0000000200027245 */ /* 0x000fc80000201400 */
        /* <DEDUP_REMOVED lines=11> */
[----:B------:R-:W-:Y:S02]  /*a480*/  MOV R0, R2 ;  /* 0x0000000200007202 */ /* 0x000fe40000000f00 */
[----:B------:R-:W-:-:S07]  /*a490*/  MOV R48, 0xa4b0 ;  /* 0x0000a4b000307802 */ /* 0x000fce0000000f00 */
[----:B------:R-:W-:Y:S05]  /*a4a0*/  CALL.REL.NOINC `($__internal_2_$__cuda_sm3x_div_rn_noftz_f32_slowpath) ;  /* 0x0000008400107944 */ /* 0x000fea0003c00000 */
[----:B------:R-:W-:-:S07]  /*a4b0*/  IMAD.MOV.U32 R9, RZ, RZ, R0 ;  /* 0x000000ffff097224 */ /* 0x000fce00078e0000 */
.L_x_289:
[----:B------:R-:W-:Y:S05]  /*a4c0*/  BSYNC.RECONVERGENT B2 ;  /* 0x0000000000027941 */ /* 0x000fea0003800200 */
.L_x_288:
        /* <DEDUP_REMOVED lines=20> */
.L_x_291:
[----:B------:R-:W-:Y:S05]  /*a610*/  BSYNC.RECONVERGENT B2 ;  /* 0x0000000000027941 */ /* 0x000fea0003800200 */
.L_x_290:
[----:B------:R0:W-:Y:S01]  /*a620*/  STG.E desc[UR6][R12.64+0x4], R0 ;  /* 0x000004000c007986 */ /* 0x0001e2000c101906 */
[----:B------:R-:W-:-:S03]  /*a630*/  VIADD R6, R6, 0x2 ;  /* 0x0000000206067836 */ /* 0x000fc60000000000 */
[----:B------:R0:W-:Y:S04]  /*a640*/  STG.E desc[UR6][R10.64+0x4], R3 ;  /* 0x000004030a007986 */ /* 0x0001e8000c101906 */
.L_x_283:
[----:B0-----:R-:W-:-:S04]  /*a650*/  LOP3.LUT R0, R17, 0x1, RZ, 0xc0, !PT ;  /* 0x0000000111007812 */ /* 0x001fc800078ec0ff */
[----:B------:R-:W-:-:S13]  /*a660*/  ISETP.NE.U32.AND P0, PT, R0, 0x1, PT ;  /* 0x000000010000780c */ /* 0x000fda0003f05070 */
[----:B------:R-:W-:Y:S05]  /*a670*/  @!P0 BRA `(.L_x_282) ;  /* 0x0000000000d88947 */ /* 0x000fea0003800000 */
[----:B------:R-:W0:Y:S08]  /*a680*/  LDC.64 R12, c[0x0][0x3d8] ;  /* 0x0000f600ff0c7b82 */ /* 0x000e300000000a00 */
[----:B--2---:R-:W1:Y:S01]  /*a690*/  LDC.64 R14, c[0x0][0x3d0] ;  /* 0x0000f400ff0e7b82 */ /* 0x004e620000000a00 */
[----:B0-----:R-:W-:-:S05]  /*a6a0*/  IMAD.WIDE.U32 R12, R6, 0x4, R12 ;  /* 0x00000004060c7825 */ /* 0x001fca00078e000c */
[----:B------:R-:W2:Y:S01]  /*a6b0*/  LDG.E R5, desc[UR6][R12.64] ;  /* 0x000000060c057981 */ /* 0x000ea2000c1e1900 */
[----:B-1----:R-:W-:-:S05]  /*a6c0*/  IMAD.WIDE.U32 R14, R6, 0x4, R14 ;  /* 0x00000004060e7825 */ /* 0x002fca00078e000e */
[----:B------:R-:W3:Y:S01]  /*a6d0*/  LDG.E R3, desc[UR6][R14.64] ;  /* 0x000000060e037981 */ /* 0x000ee2000c1e1900 */
[----:B------:R-:W-:-:S04]  /*a6e0*/  IADD3 R4, PT, PT, -R6, R23, RZ ;  /* 0x0000001706047210 */ /* 0x000fc80007ffe1ff */
[----:B------:R-:W-:Y:S02]  /*a6f0*/  I2FP.F32.S32 R4, R4 ;  /* 0x0000000400047245 */ /* 0x000fe40000201400 */
[----:B------:R-:W-:Y:S02]  /*a700*/  IADD3 R2, PT, PT, R23, -0x1, R6 ;  /* 0xffffffff17027810 */ /* 0x000fe40007ffe006 */
        /* <DEDUP_REMOVED lines=17> */
.L_x_293:
[----:B------:R-:W-:Y:S05]  /*a820*/  BSYNC.RECONVERGENT B2 ;  /* 0x0000000000027941 */ /* 0x000fea0003800200 */
.L_x_292:
        /* <DEDUP_REMOVED lines=21> */
[----:B------:R-:W-:Y:S01]  /*a980*/  IMAD.MOV.U32 R0, RZ, RZ, R4 ;  /* 0x000000ffff007224 */ /* 0x000fe200078e0004 */
[----:B------:R-:W-:-:S07]  /*a990*/  MOV R48, 0xa9b0 ;  /* 0x0000a9b000307802 */ /* 0x000fce0000000f00 */
[----:B------:R-:W-:Y:S05]  /*a9a0*/  CALL.REL.NOINC `($__internal_2_$__cuda_sm3x_div_rn_noftz_f32_slowpath) ;  /* 0x0000007c00d07944 */ /* 0x000fea0003c00000 */
.L_x_295:
[----:B------:R-:W-:Y:S05]  /*a9b0*/  BSYNC.RECONVERGENT B2 ;  /* 0x0000000000027941 */ /* 0x000fea0003800200 */
.L_x_294:
[----:B------:R0:W-:Y:S04]  /*a9c0*/  STG.E desc[UR6][R10.64], R0 ;  /* 0x000000000a007986 */ /* 0x0001e8000c101906 */
[----:B------:R0:W-:Y:S02]  /*a9d0*/  STG.E desc[UR6][R8.64], R5 ;  /* 0x0000000508007986 */ /* 0x0001e4000c101906 */
.L_x_282:
[----:B------:R-:W-:Y:S01]  /*a9e0*/  HFMA2 R14, -RZ, RZ, 0, 0 ;  /* 0x00000000ff0e7431 */ /* 0x000fe200000001ff */
[----:B--2---:R-:W-:-:S07]  /*a9f0*/  LOP3.LUT R15, R17, 0x1, RZ, 0xc0, !PT ;  /* 0x00000001110f7812 */ /* 0x004fce00078ec0ff */
.L_x_392:
[----:B0-----:R-:W1:Y:S01]  /*aa00*/  LDC.64 R2, c[0x0][0x400] ;  /* 0x00010000ff027b82 */ /* 0x001e620000000a00 */
[C---:B0-----:R-:W-:Y:S01]  /*aa10*/  IMAD.IADD R5, R14.reuse, 0x1, R23 ;  /* 0x000000010e057824 */ /* 0x041fe200078e0217 */
[----:B------:R-:W-:-:S06]  /*aa20*/  IADD3 R7, PT, PT, -R14, R23, RZ ;  /* 0x000000170e077210 */ /* 0x000fcc0007ffe1ff */
[----:B------:R-:W0:Y:S01]  /*aa30*/  LDC R0, c[0x0][0x408] ;  /* 0x00010200ff007b82 */ /* 0x000e220000000800 */
[----:B-1----:R-:W-:-:S06]  /*aa40*/  IMAD.WIDE.U32 R4, R5, 0x4, R2 ;  /* 0x0000000405047825 */ /* 0x002fcc00078e0002 */
[----:B------:R-:W2:Y:S01]  /*aa50*/  LDG.E R4, desc[UR6][R4.64] ;  /* 0x0000000604047981 */ /* 0x000ea2000c1e1900 */
[----:B------:R-:W-:-:S06]  /*aa60*/  IMAD.WIDE.U32 R2, R7, 0x4, R2 ;  /* 0x0000000407027825 */ /* 0x000fcc00078e0002 */
[----:B------:R-:W3:Y:S01]  /*aa70*/  LDG.E R2, desc[UR6][R2.64] ;  /* 0x0000000602027981 */ /* 0x000ee2000c1e1900 */
[----:B0-----:R-:W-:Y:S01]  /*aa80*/  FMUL R7, R0, 4 ;  /* 0x4080000000077820 */ /* 0x001fe20000400000 */
[----:B------:R-:W-:-:S04]  /*aa90*/  IADD3 R0, PT, PT, R16, 0x2, R23 ;  /* 0x0000000210007810 */ /* 0x000fc80007ffe017 */
[----:B------:R-:W-:Y:S01]  /*aaa0*/  I2FP.F32.U32 R59, R0 ;  /* 0x00000000003b7245 */ /* 0x000fe20000201000 */
[----:B--2---:R-:W-:-:S04]  /*aab0*/  FMUL R8, R7, R4 ;  /* 0x0000000407087220 */ /* 0x004fc80000400000 */
[----:B------:R-:W0:Y:S01]  /*aac0*/  MUFU.RCP R6, R8 ;  /* 0x0000000800067308 */ /* 0x000e220000001000 */
[----:B---3--:R-:W-:-:S07]  /*aad0*/  FMUL R59, R2, R59 ;  /* 0x0000003b023b7220 */ /* 0x008fce0000400000 */
        /* <DEDUP_REMOVED lines=10> */
.L_x_296:
[----:B------:R-:W-:Y:S01]  /*ab80*/  IADD3 R2, PT, PT, R0, -0xd000000, RZ ;  /* 0xf300000000027810 */ /* 0x000fe20007ffe0ff */
[----:B------:R0:W1:Y:S01]  /*ab90*/  MUFU.RSQ R3, R0 ;  /* 0x0000000000037308 */ /* 0x0000620000001400 */
[----:B------:R-:W-:Y:S02]  /*aba0*/  BSSY.RECONVERGENT B0, `(.L_x_297) ;  /* 0x000000b000007945 */ /* 0x000fe40003800200 */
[----:B------:R-:W-:-:S13]  /*abb0*/  ISETP.GT.U32.AND P0, PT, R2, 0x727fffff, PT ;  /* 0x727fffff0200780c */ /* 0x000fda0003f04070 */
[----:B0-----:R-:W-:Y:S05]  /*abc0*/  @!P0 BRA `(.L_x_298) ;  /* 0x0000000000108947 */ /* 0x001fea0003800000 */
[----:B------:R-:W-:-:S07]  /*abd0*/  MOV R13, 0xabf0 ;  /* 0x0000abf0000d7802 */ /* 0x000fce0000000f00 */
[----:B-1----:R-:W-:Y:S05]  /*abe0*/  CALL.REL.NOINC `($__internal_1_$__cuda_sm20_sqrt_rn_f32_slowpath) ;  /* 0x0000007800e87944 */ /* 0x002fea0003c00000 */
[----:B------:R-:W-:Y:S01]  /*abf0*/  IMAD.MOV.U32 R5, RZ, RZ, R3 ;  /* 0x000000ffff057224 */ /* 0x000fe200078e0003 */
[----:B------:R-:W-:Y:S06]  /*ac00*/  BRA `(.L_x_299) ;  /* 0x0000000000107947 */ /* 0x000fec0003800000 */
.L_x_298:
[C---:B-1----:R-:W-:Y:S01]  /*ac10*/  FMUL.FTZ R5, R3.reuse, R0 ;  /* 0x0000000003057220 */ /* 0x042fe20000410000 */
[----:B------:R-:W-:-:S03]  /*ac20*/  FMUL.FTZ R2, R3, 0.5 ;  /* 0x3f00000003027820 */ /* 0x000fc60000410000 */
[----:B------:R-:W-:-:S04]  /*ac30*/  FFMA R0, -R5, R5, R0 ;  /* 0x0000000505007223 */ /* 0x000fc80000000100 */
[----:B------:R-:W-:-:S07]  /*ac40*/  FFMA R5, R0, R2, R5 ;  /* 0x0000000200057223 */ /* 0x000fce0000000005 */
.L_x_299:
[----:B------:R-:W-:Y:S05]  /*ac50*/  BSYNC.RECONVERGENT B0 ;  /* 0x0000000000007941 */ /* 0x000fea0003800200 */
.L_x_297:
[----:B------:R-:W-:Y:S01]  /*ac60*/  I2FP.F32.U32 R6, R14 ;  /* 0x0000000e00067245 */ /* 0x000fe20000201000 */
[----:B------:R-:W-:Y:S04]  /*ac70*/  BSSY.RECONVERGENT B0, `(.L_x_300) ;  /* 0x000003f000007945 */ /* 0x000fe80003800200 */
[----:B------:R-:W-:-:S04]  /*ac80*/  FMUL R0, R41, R6 ;  /* 0x0000000629007220 */ /* 0x000fc80000400000 */
[C---:B------:R-:W-:Y:S01]  /*ac90*/  FMUL R2, R0.reuse, 0.63661974668502807617 ;  /* 0x3f22f98300027820 */ /* 0x040fe20000400000 */
[----:B------:R-:W-:-:S03]  /*aca0*/  FSETP.GE.AND P0, PT, |R0|, 105615, PT ;  /* 0x47ce47800000780b */ /* 0x000fc60003f06200 */
        /* <DEDUP_REMOVED lines=17> */
.L_x_302:
        /* <DEDUP_REMOVED lines=31> */
[C---:B0-----:R-:W-:Y:S02]  /*afb0*/  LEA.HI R12, R9.reuse, R4, RZ, 0x1 ;  /* 0x00000004090c7211 */ /* 0x041fe400078f08ff */
[C---:B------:R-:W-:Y:S02]  /*afc0*/  LOP3.LUT R2, R10.reuse, R3, RZ, 0x3c, !PT ;  /* 0x000000030a027212 */ /* 0x040fe400078e3cff */
[----:B------:R-:W-:Y:S02]  /*afd0*/  LOP3.LUT R3, R10, R9, RZ, 0x3c, !PT ;  /* 0x000000090a037212 */ /* 0x000fe400078e3cff */
[----:B------:R-:W-:Y:S02]  /*afe0*/  LOP3.LUT R13, R9, R0, RZ, 0x3c, !PT ;  /* 0x00000000090d7212 */ /* 0x000fe400078e3cff */
[----:B------:R-:W-:Y:S02]  /*aff0*/  IADD3 R4, PT, PT, -R12, RZ, RZ ;  /* 0x000000ff0c047210 */ /* 0x000fe40007ffe1ff */
[----:B------:R-:W0:Y:S01]  /*b000*/  I2F.F64.S64 R2, R2 ;  /* 0x0000000200027312 */ /* 0x000e220000301c00 */
[----:B------:R-:W-:-:S02]  /*b010*/  ISETP.GE.AND P1, PT, R13, RZ, PT ;  /* 0x000000ff0d00720c */ /* 0x000fc40003f26270 */
[----:B------:R-:W-:Y:S01]  /*b020*/  @!P0 IMAD.MOV.U32 R12, RZ, RZ, R4 ;  /* 0x000000ffff0c8224 */ /* 0x000fe200078e0004 */
[----:B0-----:R-:W-:-:S10]  /*b030*/  DMUL R10, R2, UR4 ;  /* 0x00000004020a7c28 */ /* 0x001fd40008000000 */
[----:B------:R-:W0:Y:S02]  /*b040*/  F2F.F32.F64 R10, R10 ;  /* 0x0000000a000a7310 */ /* 0x000e240000301000 */
[----:B0-----:R-:W-:-:S07]  /*b050*/  FSEL R27, -R10, R10, !P1 ;  /* 0x0000000a0a1b7208 */ /* 0x001fce0004800100 */
.L_x_301:
[----:B------:R-:W-:Y:S05]  /*b060*/  BSYNC.RECONVERGENT B0 ;  /* 0x0000000000007941 */ /* 0x000fea0003800200 */
.L_x_300:
[----:B------:R-:W0:Y:S02]  /*b070*/  LDC.64 R2, c[0x0][0x3d0] ;  /* 0x0000f400ff027b82 */ /* 0x000e240000000a00 */
[----:B0-----:R-:W-:-:S05]  /*b080*/  IMAD.WIDE.U32 R2, R14, 0x4, R2 ;  /* 0x000000040e027825 */ /* 0x001fca00078e0002 */
[----:B------:R0:W2:Y:S01]  /*b090*/  LDG.E R4, desc[UR6][R2.64] ;  /* 0x0000000602047981 */ /* 0x0000a2000c1e1900 */
[----:B------:R-:W-:Y:S01]  /*b0a0*/  MOV R9, 0x37cbac00 ;  /* 0x37cbac0000097802 */ /* 0x000fe20000000f00 */
[----:B------:R-:W-:Y:S01]  /*b0b0*/  FMUL R11, R27, R27 ;  /* 0x0000001b1b0b7220 */ /* 0x000fe20000400000 */
[----:B------:R-:W-:Y:S01]  /*b0c0*/  LOP3.LUT R10, R12, 0x1, RZ, 0xc0, !PT ;  /* 0x000000010c0a7812 */ /* 0x000fe200078ec0ff */
[----:B------:R-:W-:Y:S01]  /*b0d0*/  IMAD.MOV.U32 R13, RZ, RZ, 0x3c0885e4 ;  /* 0x3c0885e4ff0d7424 */ /* 0x000fe200078e00ff */
[----:B------:R-:W-:Y:S01]  /*b0e0*/  BSSY.RECONVERGENT B0, `(.L_x_303) ;  /* 0x0000047000007945 */ /* 0x000fe20003800200 */
[----:B------:R-:W-:Y:S01]  /*b0f0*/  FFMA R26, R11, R9, -0.0013887860113754868507 ;  /* 0xbab607ed0b1a7423 */ /* 0x000fe20000000009 */
[----:B------:R-:W-:Y:S02]  /*b100*/  ISETP.NE.U32.AND P0, PT, R10, 0x1, PT ;  /* 0x000000010a00780c */ /* 0x000fe40003f05070 */
[----:B------:R-:W-:Y:S02]  /*b110*/  IADD3 R10, PT, PT, R12, 0x1, RZ ;  /* 0x000000010c0a7810 */ /* 0x000fe40007ffe0ff */
[----:B------:R-:W-:Y:S01]  /*b120*/  FSEL R12, R26, -0.00019574658654164522886, P0 ;  /* 0xb94d41531a0c7808 */ /* 0x000fe20000000000 */
[----:B------:R-:W-:Y:S01]  /*b130*/  IMAD.MOV.U32 R26, RZ, RZ, 0x3e2aaaa8 ;  /* 0x3e2aaaa8ff1a7424 */ /* 0x000fe200078e00ff */
[----:B------:R-:W-:-:S02]  /*b140*/  FSEL R28, R13, 0.041666727513074874878, !P0 ;  /* 0x3d2aaabb0d1c7808 */ /* 0x000fc40004000000 */
[----:B------:R-:W-:Y:S02]  /*b150*/  LOP3.LUT P1, RZ, R10, 0x2, RZ, 0xc0, !PT ;  /* 0x000000020aff7812 */ /* 0x000fe4000782c0ff */
[----:B0-----:R-:W-:Y:S01]  /*b160*/  FSEL R3, -R26, -0.4999999701976776123, !P0 ;  /* 0xbeffffff1a037808 */ /* 0x001fe20004000100 */
[----:B------:R-:W-:Y:S01]  /*b170*/  FFMA R12, R11, R12, R28 ;  /* 0x0000000c0b0c7223 */ /* 0x000fe2000000001c */
[----:B------:R-:W-:Y:S02]  /*b180*/  FSEL R2, R27, 1, !P0 ;  /* 0x3f8000001b027808 */ /* 0x000fe40004000000 */
[----:B------:R-:W-:Y:S01]  /*b190*/  FSETP.GE.AND P0, PT, |R0|, 105615, PT ;  /* 0x47ce47800000780b */ /* 0x000fe20003f06200 */
[C---:B------:R-:W-:Y:S01]  /*b1a0*/  FFMA R3, R11.reuse, R12, R3 ;  /* 0x0000000c0b037223 */ /* 0x040fe20000000003 */
[----:B------:R-:W-:Y:S01]  /*b1b0*/  MOV R29, R8 ;  /* 0x00000008001d7202 */ /* 0x000fe20000000f00 */
[----:B------:R-:W-:-:S04]  /*b1c0*/  FFMA R11, R11, R2, RZ ;  /* 0x000000020b0b7223 */ /* 0x000fc800000000ff */
[----:B------:R-:W-:Y:S01]  /*b1d0*/  FFMA R3, R11, R3, R2 ;  /* 0x000000030b037223 */ /* 0x000fe20000000002 */
[----:B------:R-:W-:-:S03]  /*b1e0*/  IMAD.MOV.U32 R2, RZ, RZ, R7 ;  /* 0x000000ffff027224 */ /* 0x000fc600078e0007 */
[----:B------:R-:W-:-:S04]  /*b1f0*/  @P1 FADD R3, RZ, -R3 ;  /* 0x80000003ff031221 */ /* 0x000fc80000000000 */
[----:B--2---:R-:W-:Y:S01]  /*b200*/  FMUL R12, R3, R4 ;  /* 0x00000004030c7220 */ /* 0x004fe20000400000 */
        /* <DEDUP_REMOVED lines=10> */
.L_x_305:
        /* <DEDUP_REMOVED lines=13> */
[C---:B0-----:R-:W-:Y:S02]  /*b380*/  LOP3.LUT R2, R10.reuse, 0xe0, RZ, 0xc0, !PT ;  /* 0x000000e00a027812 */ /* 0x041fe400078ec0ff */
        /* <DEDUP_REMOVED lines=12> */
[----:B---3--:R-:W-:Y:S02]  /*b450*/  @P0 SHF.L.W.U32.HI R2, R3, R10, R2 ;  /* 0x0000000a03020219 */ /* 0x008fe40000010e02 */
[--C-:B-1----:R-:W-:Y:S02]  /*b460*/  SHF.R.U32.HI R28, RZ, 0x1e, R27.reuse ;  /* 0x0000001eff1c7819 */ /* 0x102fe4000001161b */
        /* <DEDUP_REMOVED lines=13> */
[----:B0-----:R-:W-:-:S07]  /*b540*/  FSEL R2, -R10, R10, !P0 ;  /* 0x0000000a0a027208 */ /* 0x001fce0004000100 */
.L_x_304:
[----:B------:R-:W-:Y:S05]  /*b550*/  BSYNC.RECONVERGENT B0 ;  /* 0x0000000000007941 */ /* 0x000fea0003800200 */
.L_x_303:
        /* <DEDUP_REMOVED lines=8> */
[----:B------:R-:W-:-:S02]  /*b5e0*/  FSEL R28, R13, 0.041666727513074874878, P0 ;  /* 0x3d2aaabb0d1c7808 */ /* 0x000fc40000000000 */
[----:B------:R-:W-:Y:S02]  /*b5f0*/  FSEL R2, R2, 1, P0 ;  /* 0x3f80000002027808 */ /* 0x000fe40000000000 */
[----:B------:R-:W-:Y:S01]  /*b600*/  FSEL R27, -R26, -0.4999999701976776123, P0 ;  /* 0xbeffffff1a1b7808 */ /* 0x000fe20000000100 */
[C---:B------:R-:W-:Y:S01]  /*b610*/  FFMA R10, R3.reuse, R10, R28 ;  /* 0x0000000a030a7223 */ /* 0x040fe2000000001c */
[----:B------:R-:W-:Y:S01]  /*b620*/  FSETP.GE.AND P0, PT, |R0|, 105615, PT ;  /* 0x47ce47800000780b */ /* 0x000fe20003f06200 */
[C---:B------:R-:W-:Y:S02]  /*b630*/  FFMA R11, R3.reuse, R2, RZ ;  /* 0x00000002030b7223 */ /* 0x040fe400000000ff */
[----:B------:R-:W-:Y:S01]  /*b640*/  FFMA R10, R3, R10, R27 ;  /* 0x0000000a030a7223 */ /* 0x000fe2000000001b */
[----:B------:R-:W-:-:S03]  /*b650*/  IMAD.MOV.U32 R27, RZ, RZ, R7 ;  /* 0x000000ffff1b7224 */ /* 0x000fc600078e0007 */
[----:B------:R-:W-:-:S04]  /*b660*/  FFMA R11, R11, R10, R2 ;  /* 0x0000000a0b0b7223 */ /* 0x000fc80000000002 */
[----:B------:R-:W-:-:S04]  /*b670*/  @P1 FADD R11, RZ, -R11 ;  /* 0x8000000bff0b1221 */ /* 0x000fc80000000000 */
[----:B------:R-:W-:Y:S01]  /*b680*/  FMUL R28, R4, R11 ;  /* 0x0000000b041c7220 */ /* 0x000fe20000400000 */
        /* <DEDUP_REMOVED lines=10> */
.L_x_308:
        /* <DEDUP_REMOVED lines=42> */
.L_x_307:
[----:B------:R-:W-:Y:S05]  /*b9d0*/  BSYNC.RECONVERGENT B0 ;  /* 0x0000000000007941 */ /* 0x000fea0003800200 */
.L_x_306:
[----:B------:R-:W0:Y:S02]  /*b9e0*/  LDC.64 R2, c[0x0][0x3e8] ;  /* 0x0000fa00ff027b82 */ /* 0x000e240000000a00 */
[----:B0-----:R-:W-:-:S05]  /*b9f0*/  IMAD.WIDE.U32 R2, R14, 0x4, R2 ;  /* 0x000000040e027825 */ /* 0x001fca00078e0002 */
[----:B------:R0:W2:Y:S01]  /*ba00*/  LDG.E R32, desc[UR6][R2.64] ;  /* 0x0000000602207981 */ /* 0x0000a2000c1e1900 */
[----:B------:R-:W-:Y:S01]  /*ba10*/  FMUL R11, R27, R27 ;  /* 0x0000001b1b0b7220 */ /* 0x000fe20000400000 */
[----:B------:R-:W-:Y:S01]  /*ba20*/  LOP3.LUT R10, R29, 0x1, RZ, 0xc0, !PT ;  /* 0x000000011d0a7812 */ /* 0x000fe200078ec0ff */
[----:B------:R-:W-:Y:S02]  /*ba30*/  BSSY.RECONVERGENT B0, `(.L_x_309) ;  /* 0x0000045000007945 */ /* 0x000fe40003800200 */
[----:B------:R-:W-:Y:S01]  /*ba40*/  FFMA R30, R11, R9, -0.0013887860113754868507 ;  /* 0xbab607ed0b1e7423 */ /* 0x000fe20000000009 */
[----:B------:R-:W-:Y:S02]  /*ba50*/  ISETP.NE.U32.AND P1, PT, R10, 0x1, PT ;  /* 0x000000010a00780c */ /* 0x000fe40003f25070 */
[----:B------:R-:W-:Y:S02]  /*ba60*/  IADD3 R10, PT, PT, R29, 0x1, RZ ;  /* 0x000000011d0a7810 */ /* 0x000fe40007ffe0ff */
[----:B------:R-:W-:-:S02]  /*ba70*/  FSEL R30, R30, -0.00019574658654164522886, P1 ;  /* 0xb94d41531e1e7808 */ /* 0x000fc40000800000 */
[----:B------:R-:W-:Y:S02]  /*ba80*/  FSEL R34, R13, 0.041666727513074874878, !P1 ;  /* 0x3d2aaabb0d227808 */ /* 0x000fe40004800000 */
[----:B------:R-:W-:Y:S02]  /*ba90*/  FSEL R29, -R26, -0.4999999701976776123, !P1 ;  /* 0xbeffffff1a1d7808 */ /* 0x000fe40004800100 */
[----:B------:R-:W-:Y:S01]  /*baa0*/  LOP3.LUT P2, RZ, R10, 0x2, RZ, 0xc0, !PT ;  /* 0x000000020aff7812 */ /* 0x000fe2000784c0ff */
[----:B------:R-:W-:Y:S01]  /*bab0*/  FFMA R30, R11, R30, R34 ;  /* 0x0000001e0b1e7223 */ /* 0x000fe20000000022 */
[----:B0-----:R-:W-:-:S03]  /*bac0*/  FSEL R2, R27, 1, !P1 ;  /* 0x3f8000001b027808 */ /* 0x001fc60004800000 */
[C---:B------:R-:W-:Y:S02]  /*bad0*/  FFMA R29, R11.reuse, R30, R29 ;  /* 0x0000001e0b1d7223 */ /* 0x040fe4000000001d */
[----:B------:R-:W-:-:S04]  /*bae0*/  FFMA R11, R11, R2, RZ ;  /* 0x000000020b0b7223 */ /* 0x000fc800000000ff */
[----:B------:R-:W-:Y:S01]  /*baf0*/  FFMA R11, R11, R29, R2 ;  /* 0x0000001d0b0b7223 */ /* 0x000fe20000000002 */
[----:B------:R-:W-:Y:S01]  /*bb00*/  IMAD.MOV.U32 R29, RZ, RZ, R8 ;  /* 0x000000ffff1d7224 */ /* 0x000fe200078e0008 */
[----:B------:R-:W-:Y:S02]  /*bb10*/  MOV R2, R7 ;  /* 0x0000000700027202 */ /* 0x000fe40000000f00 */
[----:B------:R-:W-:-:S04]  /*bb20*/  @P2 FADD R11, RZ, -R11 ;  /* 0x8000000bff0b2221 */ /* 0x000fc80000000000 */
[----:B--2---:R-:W-:Y:S01]  /*bb30*/  FMUL R30, R11, R32 ;  /* 0x000000200b1e7220 */ /* 0x004fe20000400000 */
        /* <DEDUP_REMOVED lines=10> */
.L_x_311:
        /* <DEDUP_REMOVED lines=27> */
[--C-:B------:R-:W-:Y:S02]  /*bd90*/  SHF.R.U32.HI R34, RZ, 0x1e, R27.reuse ;  /* 0x0000001eff227819 */ /* 0x100fe4000001161b */
[C---:B------:R-:W-:Y:S02]  /*bda0*/  SHF.L.W.U32.HI R29, R2.reuse, 0x2, R27 ;  /* 0x00000002021d7819 */ /* 0x040fe40000010e1b */
[----:B------:R-:W-:Y:S02]  /*bdb0*/  SHF.L.U32 R2, R2, 0x2, RZ ;  /* 0x0000000202027819 */ /* 0x000fe400000006ff */
[----:B------:R-:W-:-:S02]  /*bdc0*/  SHF.R.S32.HI R3, RZ, 0x1f, R29 ;  /* 0x0000001fff037819 */ /* 0x000fc4000001141d */
[----:B------:R-:W-:Y:S02]  /*bdd0*/  LOP3.LUT R27, R29, R0, RZ, 0x3c, !PT ;  /* 0x000000001d1b7212 */ /* 0x000fe400078e3cff */
[C---:B------:R-:W-:Y:S02]  /*bde0*/  LOP3.LUT R2, R3.reuse, R2, RZ, 0x3c, !PT ;  /* 0x0000000203027212 */ /* 0x040fe400078e3cff */
[----:B------:R-:W-:Y:S02]  /*bdf0*/  LOP3.LUT R3, R3, R29, RZ, 0x3c, !PT ;  /* 0x0000001d03037212 */ /* 0x000fe400078e3cff */
[----:B------:R-:W-:Y:S02]  /*be00*/  LEA.HI R29, R29, R34, RZ, 0x1 ;  /* 0x000000221d1d7211 */ /* 0x000fe400078f08ff */
[----:B------:R-:W-:Y:S02]  /*be10*/  ISETP.GE.AND P1, PT, R27, RZ, PT ;  /* 0x000000ff1b00720c */ /* 0x000fe40003f26270 */
[----:B------:R-:W0:Y:S01]  /*be20*/  I2F.F64.S64 R2, R2 ;  /* 0x0000000200027312 */ /* 0x000e220000301c00 */
[----:B------:R-:W-:-:S05]  /*be30*/  IMAD.MOV R27, RZ, RZ, -R29 ;  /* 0x000000ffff1b7224 */ /* 0x000fca00078e0a1d */
[----:B------:R-:W-:Y:S01]  /*be40*/  @!P2 MOV R29, R27 ;  /* 0x0000001b001da202 */ /* 0x000fe20000000f00 */
[----:B0-----:R-:W-:-:S10]  /*be50*/  DMUL R10, R2, UR4 ;  /* 0x00000004020a7c28 */ /* 0x001fd40008000000 */
[----:B------:R-:W0:Y:S02]  /*be60*/  F2F.F32.F64 R10, R10 ;  /* 0x0000000a000a7310 */ /* 0x000e240000301000 */
[----:B01----:R-:W-:-:S07]  /*be70*/  FSEL R2, -R10, R10, !P1 ;  /* 0x0000000a0a027208 */ /* 0x003fce0004800100 */
.L_x_310:
[----:B------:R-:W-:Y:S05]  /*be80*/  BSYNC.RECONVERGENT B0 ;  /* 0x0000000000007941 */ /* 0x000fea0003800200 */
.L_x_309:
[----:B------:R-:W-:Y:S01]  /*be90*/  FMUL R3, R2, R2 ;  /* 0x0000000202037220 */ /* 0x000fe20000400000 */
[C---:B------:R-:W-:Y:S01]  /*bea0*/  LOP3.LUT R11, R29.reuse, 0x1, RZ, 0xc0, !PT ;  /* 0x000000011d0b7812 */ /* 0x040fe200078ec0ff */
[----:B------:R-:W-:Y:S01]  /*beb0*/  BSSY.RECONVERGENT B0, `(.L_x_312) ;  /* 0x0000044000007945 */ /* 0x000fe20003800200 */
[----:B------:R-:W-:Y:S01]  /*bec0*/  LOP3.LUT P2, RZ, R29, 0x2, RZ, 0xc0, !PT ;  /* 0x000000021dff7812 */ /* 0x000fe2000784c0ff */
[----:B------:R-:W-:Y:S01]  /*bed0*/  FFMA R10, R3, R9, -0.0013887860113754868507 ;  /* 0xbab607ed030a7423 */ /* 0x000fe20000000009 */
[----:B------:R-:W-:Y:S01]  /*bee0*/  ISETP.NE.U32.AND P1, PT, R11, 0x1, PT ;  /* 0x000000010b00780c */ /* 0x000fe20003f25070 */
[----:B------:R-:W-:-:S03]  /*bef0*/  IMAD.MOV.U32 R29, RZ, RZ, R8 ;  /* 0x000000ffff1d7224 */ /* 0x000fc600078e0008 */
[----:B------:R-:W-:Y:S02]  /*bf00*/  FSEL R10, R10, -0.00019574658654164522886, !P1 ;  /* 0xb94d41530a0a7808 */ /* 0x000fe40004800000 */
[----:B------:R-:W-:Y:S02]  /*bf10*/  FSEL R34, R13, 0.041666727513074874878, P1 ;  /* 0x3d2aaabb0d227808 */ /* 0x000fe40000800000 */
[----:B------:R-:W-:Y:S02]  /*bf20*/  FSEL R2, R2, 1, P1 ;  /* 0x3f80000002027808 */ /* 0x000fe40000800000 */
[----:B------:R-:W-:Y:S01]  /*bf30*/  FSEL R27, -R26, -0.4999999701976776123, P1 ;  /* 0xbeffffff1a1b7808 */ /* 0x000fe20000800100 */
[C---:B------:R-:W-:Y:S02]  /*bf40*/  FFMA R10, R3.reuse, R10, R34 ;  /* 0x0000000a030a7223 */ /* 0x040fe40000000022 */
        /* <DEDUP_REMOVED lines=16> */
.L_x_314:
        /* <DEDUP_REMOVED lines=36> */
[----:B------:R-:W1:Y:S01]  /*c290*/  I2F.F64.S64 R2, R2 ;  /* 0x0000000200027312 */ /* 0x000e620000301c00 */
[----:B------:R-:W-:-:S05]  /*c2a0*/  IMAD.MOV R27, RZ, RZ, -R29 ;  /* 0x000000ffff1b7224 */ /* 0x000fca00078e0a1d */
[----:B------:R-:W-:Y:S01]  /*c2b0*/  @!P2 MOV R29, R27 ;  /* 0x0000001b001da202 */ /* 0x000fe20000000f00 */
[----:B-1----:R-:W-:-:S10]  /*c2c0*/  DMUL R10, R2, UR4 ;  /* 0x00000004020a7c28 */ /* 0x002fd40008000000 */
[----:B------:R-:W1:Y:S02]  /*c2d0*/  F2F.F32.F64 R10, R10 ;  /* 0x0000000a000a7310 */ /* 0x000e640000301000 */
[----:B01----:R-:W-:-:S07]  /*c2e0*/  FSEL R2, -R10, R10, !P1 ;  /* 0x0000000a0a027208 */ /* 0x003fce0004800100 */
.L_x_313:
[----:B------:R-:W-:Y:S05]  /*c2f0*/  BSYNC.RECONVERGENT B0 ;  /* 0x0000000000007941 */ /* 0x000fea0003800200 */
.L_x_312:
[----:B------:R-:W-:Y:S01]  /*c300*/  FMUL R3, R2, R2 ;  /* 0x0000000202037220 */ /* 0x000fe20000400000 */
[C---:B------:R-:W-:Y:S01]  /*c310*/  LOP3.LUT R11, R29.reuse, 0x1, RZ, 0xc0, !PT ;  /* 0x000000011d0b7812 */ /* 0x040fe200078ec0ff */
[----:B------:R-:W-:Y:S01]  /*c320*/  BSSY.RECONVERGENT B0, `(.L_x_315) ;  /* 0x0000044000007945 */ /* 0x000fe20003800200 */
[----:B------:R-:W-:Y:S01]  /*c330*/  LOP3.LUT P2, RZ, R29, 0x2, RZ, 0xc0, !PT ;  /* 0x000000021dff7812 */ /* 0x000fe2000784c0ff */
[----:B------:R-:W-:Y:S01]  /*c340*/  FFMA R10, R3, R9, -0.0013887860113754868507 ;  /* 0xbab607ed030a7423 */ /* 0x000fe20000000009 */
[----:B------:R-:W-:-:S04]  /*c350*/  ISETP.NE.U32.AND P1, PT, R11, 0x1, PT ;  /* 0x000000010b00780c */ /* 0x000fc80003f25070 */
        /* <DEDUP_REMOVED lines=8> */
[----:B------:R-:W-:-:S03]  /*c3e0*/  FMUL R2, R6, -R5 ;  /* 0x8000000506027220 */ /* 0x000fc60000400000 */
[----:B------:R-:W-:-:S04]  /*c3f0*/  @P2 FADD R11, RZ, -R11 ;  /* 0x8000000bff0b2221 */ /* 0x000fc80000000000 */
[----:B------:R-:W-:-:S04]  /*c400*/  FMUL R29, R4, R11 ;  /* 0x0000000b041d7220 */ /* 0x000fc80000400000 */
        /* <DEDUP_REMOVED lines=11> */
.L_x_317:
        /* <DEDUP_REMOVED lines=41> */
[----:B0-----:R-:W-:-:S07]  /*c750*/  FSEL R7, -R10, R10, !P0 ;  /* 0x0000000a0a077208 */ /* 0x001fce0004000100 */
.L_x_316:
[----:B------:R-:W-:Y:S05]  /*c760*/  BSYNC.RECONVERGENT B0 ;  /* 0x0000000000007941 */ /* 0x000fea0003800200 */
.L_x_315:
[----:B------:R-:W0:Y:S01]  /*c770*/  LDCU UR4, c[0x0][0x410] ;  /* 0x00008200ff0477ac */ /* 0x000e220008000800 */
[-C--:B------:R-:W-:Y:S01]  /*c780*/  FMUL R3, R32, R5.reuse ;  /* 0x0000000520037220 */ /* 0x080fe20000400000 */
[----:B------:R-:W-:Y:S01]  /*c790*/  FMUL R27, R30, R5 ;  /* 0x000000051e1b7220 */ /* 0x000fe20000400000 */
[----:B0-----:R-:W-:-:S05]  /*c7a0*/  IMAD.U32 R0, RZ, RZ, UR4 ;  /* 0x00000004ff007e24 */ /* 0x001fca000f8e00ff */
[----:B------:R-:W-:-:S13]  /*c7b0*/  ISETP.GE.AND P0, PT, R0, 0x1, PT ;  /* 0x000000010000780c */ /* 0x000fda0003f06270 */
[----:B------:R-:W-:Y:S05]  /*c7c0*/  @!P0 BRA `(.L_x_318) ;  /* 0x0000004800608947 */ /* 0x000fea0003800000 */
[----:B------:R-:W-:Y:S01]  /*c7d0*/  FMUL R0, R7, R7 ;  /* 0x0000000707007220 */ /* 0x000fe20000400000 */
[C---:B------:R-:W-:Y:S01]  /*c7e0*/  LOP3.LUT R2, R8.reuse, 0x1, RZ, 0xc0, !PT ;  /* 0x0000000108027812 */ /* 0x040fe200078ec0ff */
[----:B------:R-:W-:Y:S01]  /*c7f0*/  FMUL R10, R29, R24 ;  /* 0x000000181d0a7220 */ /* 0x000fe20000400000 */
[----:B------:R-:W-:Y:S01]  /*c800*/  IADD3 R8, PT, PT, R8, 0x1, RZ ;  /* 0x0000000108087810 */ /* 0x000fe20007ffe0ff */
[----:B------:R-:W-:Y:S01]  /*c810*/  FFMA R9, R0, R9, -0.0013887860113754868507 ;  /* 0xbab607ed00097423 */ /* 0x000fe20000000009 */
[----:B------:R-:W-:Y:S01]  /*c820*/  ISETP.NE.U32.AND P0, PT, R2, 0x1, PT ;  /* 0x000000010200780c */ /* 0x000fe20003f05070 */
[----:B------:R-:W-:Y:S01]  /*c830*/  FMUL R12, R12, R5 ;  /* 0x000000050c0c7220 */ /* 0x000fe20000400000 */
[----:B------:R-:W-:Y:S01]  /*c840*/  LOP3.LUT P1, RZ, R8, 0x2, RZ, 0xc0, !PT ;  /* 0x0000000208ff7812 */ /* 0x000fe2000782c0ff */
[----:B------:R-:W-:Y:S01]  /*c850*/  FFMA R10, R27, R37, R10 ;  /* 0x000000251b0a7223 */ /* 0x000fe2000000000a */
[----:B------:R-:W-:Y:S02]  /*c860*/  FSEL R13, R13, 0.041666727513074874878, !P0 ;  /* 0x3d2aaabb0d0d7808 */ /* 0x000fe40004000000 */
[----:B------:R-:W-:-:S02]  /*c870*/  FSEL R9, R9, -0.00019574658654164522886, P0 ;  /* 0xb94d415309097808 */ /* 0x000fc40000000000 */
[----:B------:R-:W-:Y:S02]  /*c880*/  FSEL R7, R7, 1, !P0 ;  /* 0x3f80000007077808 */ /* 0x000fe40004000000 */
[----:B------:R-:W-:Y:S01]  /*c890*/  FSEL R26, -R26, -0.4999999701976776123, !P0 ;  /* 0xbeffffff1a1a7808 */ /* 0x000fe20004000100 */
[----:B------:R-:W-:Y:S01]  /*c8a0*/  FFMA R9, R0, R9, R13 ;  /* 0x0000000900097223 */ /* 0x000fe2000000000d */
[----:B------:R-:W-:Y:S01]  /*c8b0*/  FMUL R13, R28, R5 ;  /* 0x000000051c0d7220 */ /* 0x000fe20000400000 */
[C---:B------:R-:W-:Y:S02]  /*c8c0*/  FFMA R2, R0.reuse, R7, RZ ;  /* 0x0000000700027223 */ /* 0x040fe400000000ff */
[----:B------:R-:W-:Y:S01]  /*c8d0*/  FFMA R9, R0, R9, R26 ;  /* 0x0000000900097223 */ /* 0x000fe2000000001a */
[----:B------:R-:W-:-:S03]  /*c8e0*/  FMUL R0, R29, R25 ;  /* 0x000000191d007220 */ /* 0x000fc60000400000 */
[----:B------:R-:W-:Y:S01]  /*c8f0*/  FFMA R7, R2, R9, R7 ;  /* 0x0000000902077223 */ /* 0x000fe20000000007 */
[----:B------:R-:W-:Y:S01]  /*c900*/  FMUL R9, R6, R5 ;  /* 0x0000000506097220 */ /* 0x000fe20000400000 */
[----:B------:R-:W-:Y:S01]  /*c910*/  FFMA R11, R27, R38, R0 ;  /* 0x000000261b0b7223 */ /* 0x000fe20000000000 */
[----:B------:R-:W-:Y:S01]  /*c920*/  FMUL R2, RZ, R29 ;  /* 0x0000001dff027220 */ /* 0x000fe20000400000 */
[----:B------:R-:W-:Y:S01]  /*c930*/  @P1 FADD R7, RZ, -R7 ;  /* 0x80000007ff071221 */ /* 0x000fe20000000000 */
[----:B------:R-:W-:-:S03]  /*c940*/  IMAD.MOV.U32 R5, RZ, RZ, RZ ;  /* 0x000000ffff057224 */ /* 0x000fc600078e00ff */
[----:B------:R-:W-:-:S04]  /*c950*/  FMUL R4, R4, R7 ;  /* 0x0000000704047220 */ /* 0x000fc80000400000 */
[----:B------:R-:W-:Y:S01]  /*c960*/  FMUL R4, R4, R9 ;  /* 0x0000000904047220 */ /* 0x000fe20000400000 */
[----:B------:R-:W-:-:S03]  /*c970*/  FFMA R9, R27, R36, R2 ;  /* 0x000000241b097223 */ /* 0x000fc60000000002 */
[C---:B------:R-:W-:Y:S01]  /*c980*/  FMUL R8, R4.reuse, R25 ;  /* 0x0000001904087220 */ /* 0x040fe20000400000 */
[----:B------:R-:W-:Y:S01]  /*c990*/  FMUL R0, R4, R24 ;  /* 0x0000001804007220 */ /* 0x000fe20000400000 */
[----:B------:R-:W-:Y:S02]  /*c9a0*/  FMUL R6, RZ, R4 ;  /* 0x00000004ff067220 */ /* 0x000fe40000400000 */
[C---:B------:R-:W-:Y:S01]  /*c9b0*/  FFMA R8, R3.reuse, R38, R8 ;  /* 0x0000002603087223 */ /* 0x040fe20000000008 */
[C---:B------:R-:W-:Y:S01]  /*c9c0*/  FFMA R7, R3.reuse, R37, R0 ;  /* 0x0000002503077223 */ /* 0x040fe20000000000 */
[----:B------:R-:W-:-:S07]  /*c9d0*/  FFMA R6, R3, R36, R6 ;  /* 0x0000002403067223 */ /* 0x000fce0000000006 */
.L_x_391:
[----:B0-----:R-:W0:Y:S01]  /*c9e0*/  LDCU UR4, c[0x0][0x40c] ;  /* 0x00008180ff0477ac */ /* 0x001e220008000800 */
[----:B------:R-:W1:Y:S01]  /*c9f0*/  LDC.64 R2, c[0x0][0x3c8] ;  /* 0x0000f200ff027b82 */ /* 0x000e620000000a00 */
[----:B0-----:R-:W-:-:S05]  /*ca00*/  IMAD R0, R5, UR4, R5 ;  /* 0x0000000405007c24 */ /* 0x001fca000f8e0205 */
[----:B------:R-:W-:-:S05]  /*ca10*/  IADD3 R27, PT, PT, R0, R23, RZ ;  /* 0x00000017001b7210 */ /* 0x000fca0007ffe0ff */
[----:B-1----:R-:W-:-:S06]  /*ca20*/  IMAD.WIDE.U32 R2, R27, 0x4, R2 ;  /* 0x000000041b027825 */ /* 0x002fcc00078e0002 */
        /* <DEDUP_REMOVED lines=22> */
.L_x_321:
        /* <DEDUP_REMOVED lines=20> */
[----:B0-----:R-:W3:Y:S01]  /*ccd0*/  @P0 LDL R2, [R27+0x10] ;  /* 0x000010001b020983 */ /* 0x001ee20000100800 */
        /* <DEDUP_REMOVED lines=8> */
[----:B------:R-:W-:-:S02]  /*cd60*/  SHF.R.S32.HI R26, RZ, 0x1f, R31 ;  /* 0x0000001fff1a7819 */ /* 0x000fc4000001141f */
[----:B------:R-:W-:Y:S02]  /*cd70*/  SHF.R.U32.HI R0, RZ, 0x1e, R0 ;  /* 0x0000001eff007819 */ /* 0x000fe40000011600 */
[C---:B------:R-:W-:Y:S02]  /*cd80*/  LOP3.LUT R2, R26.reuse, R3, RZ, 0x3c, !PT ;  /* 0x000000031a027212 */ /* 0x040fe400078e3cff */
[----:B------:R-:W-:Y:S02]  /*cd90*/  LOP3.LUT R3, R26, R31, RZ, 0x3c, !PT ;  /* 0x0000001f1a037212 */ /* 0x000fe400078e3cff */
[C---:B-1----:R-:W-:Y:S02]  /*cda0*/  LOP3.LUT R30, R31.reuse, R4, RZ, 0x3c, !PT ;  /* 0x000000041f1e7212 */ /* 0x042fe400078e3cff */
[----:B------:R-:W-:Y:S02]  /*cdb0*/  LEA.HI R0, R31, R0, RZ, 0x1 ;  /* 0x000000001f007211 */ /* 0x000fe400078f08ff */
[----:B------:R-:W0:Y:S01]  /*cdc0*/  I2F.F64.S64 R2, R2 ;  /* 0x0000000200027312 */ /* 0x000e220000301c00 */
[----:B------:R-:W-:-:S02]  /*cdd0*/  ISETP.GE.AND P1, PT, R30, RZ, PT ;  /* 0x000000ff1e00720c */ /* 0x000fc40003f26270 */
[----:B------:R-:W-:-:S05]  /*cde0*/  IMAD.MOV R30, RZ, RZ, -R0 ;  /* 0x000000ffff1e7224 */ /* 0x000fca00078e0a00 */
[----:B------:R-:W-:Y:S01]  /*cdf0*/  @!P0 MOV R0, R30 ;  /* 0x0000001e00008202 */ /* 0x000fe20000000f00 */
[----:B0-----:R-:W-:-:S10]  /*ce00*/  DMUL R26, R2, UR4 ;  /* 0x00000004021a7c28 */ /* 0x001fd40008000000 */
[----:B------:R-:W0:Y:S02]  /*ce10*/  F2F.F32.F64 R26, R26 ;  /* 0x0000001a001a7310 */ /* 0x000e240000301000 */
[----:B0-----:R-:W-:-:S07]  /*ce20*/  FSEL R30, -R26, R26, !P1 ;  /* 0x0000001a1a1e7208 */ /* 0x001fce0004800100 */
.L_x_320:
[----:B------:R-:W-:Y:S05]  /*ce30*/  BSYNC.RECONVERGENT B0 ;  /* 0x0000000000007941 */ /* 0x000fea0003800200 */
.L_x_319:
[----:B------:R-:W-:Y:S01]  /*ce40*/  LOP3.LUT R26, R0, 0x1, RZ, 0xc0, !PT ;  /* 0x00000001001a7812 */ /* 0x000fe200078ec0ff */
[----:B------:R-:W-:Y:S02]  /*ce50*/  IMAD.MOV.U32 R2, RZ, RZ, 0x37cbac00 ;  /* 0x37cbac00ff027424 */ /* 0x000fe400078e00ff */
[----:B------:R-:W-:Y:S01]  /*ce60*/  FMUL R3, R30, R30 ;  /* 0x0000001e1e037220 */ /* 0x000fe20000400000 */
[----:B------:R-:W-:Y:S01]  /*ce70*/  VIADD R32, R0, 0x1 ;  /* 0x0000000100207836 */ /* 0x000fe20000000000 */
[----:B------:R-:W-:Y:S01]  /*ce80*/  ISETP.NE.U32.AND P0, PT, R26, 0x1, PT ;  /* 0x000000011a00780c */ /* 0x000fe20003f05070 */
[----:B------:R-:W-:Y:S02]  /*ce90*/  HFMA2 R26, -RZ, RZ, 1.0078125, -8.98838043212890625e-05 ;  /* 0x3c0885e4ff1a7431 */ /* 0x000fe400000001ff */
[----:B------:R-:W-:Y:S01]  /*cea0*/  FFMA R2, R3, R2, -0.0013887860113754868507 ;  /* 0xbab607ed03027423 */ /* 0x000fe20000000002 */
[----:B------:R-:W-:Y:S01]  /*ceb0*/  MOV R27, 0x3e2aaaa8 ;  /* 0x3e2aaaa8001b7802 */ /* 0x000fe20000000f00 */
[----:B------:R-:W0:Y:S01]  /*cec0*/  MUFU.RCP R31, R4 ;  /* 0x00000004001f7308 */ /* 0x000e220000001000 */
[----:B------:R-:W-:Y:S01]  /*ced0*/  LOP3.LUT P1, RZ, R32, 0x2, RZ, 0xc0, !PT ;  /* 0x0000000220ff7812 */ /* 0x000fe2000782c0ff */
[----:B------:R-:W-:Y:S01]  /*cee0*/  BSSY.RECONVERGENT B2, `(.L_x_322) ;  /* 0x0000015000027945 */ /* 0x000fe20003800200 */
[----:B------:R-:W-:-:S02]  /*cef0*/  FSEL R2, R2, -0.00019574658654164522886, P0 ;  /* 0xb94d415302027808 */ /* 0x000fc40000000000 */
[----:B------:R-:W-:Y:S02]  /*cf00*/  FSEL R27, -R27, -0.4999999701976776123, !P0 ;  /* 0xbeffffff1b1b7808 */ /* 0x000fe40004000100 */
[----:B------:R-:W-:-:S05]  /*cf10*/  FSEL R0, R26, 0.041666727513074874878, !P0 ;  /* 0x3d2aaabb1a007808 */ /* 0x000fca0004000000 */
[----:B------:R-:W-:Y:S01]  /*cf20*/  FFMA R2, R3, R2, R0 ;  /* 0x0000000203027223 */ /* 0x000fe20000000000 */
[----:B------:R-:W-:-:S03]  /*cf30*/  FSEL R0, R30, 1, !P0 ;  /* 0x3f8000001e007808 */ /* 0x000fc60004000000 */
[C---:B------:R-:W-:Y:S02]  /*cf40*/  FFMA R2, R3.reuse, R2, R27 ;  /* 0x0000000203027223 */ /* 0x040fe4000000001b */
[----:B------:R-:W-:-:S04]  /*cf50*/  FFMA R3, R3, R0, RZ ;  /* 0x0000000003037223 */ /* 0x000fc800000000ff */
[----:B------:R-:W-:Y:S01]  /*cf60*/  FFMA R59, R3, R2, R0 ;  /* 0x00000002033b7223 */ /* 0x000fe20000000000 */
[----:B0-----:R-:W-:-:S03]  /*cf70*/  FFMA R0, -R4, R31, 1 ;  /* 0x3f80000004007423 */ /* 0x001fc6000000011f */
[----:B------:R-:W-:Y:S01]  /*cf80*/  @P1 FADD R59, RZ, -R59 ;  /* 0x8000003bff3b1221 */ /* 0x000fe20000000000 */
[----:B------:R-:W-:-:S03]  /*cf90*/  FFMA R0, R31, R0, R31 ;  /* 0x000000001f007223 */ /* 0x000fc6000000001f */
[----:B------:R-:W0:Y:S01]  /*cfa0*/  FCHK P0, -R59, R4 ;  /* 0x000000043b007302 */ /* 0x000e220000000100 */
[----:B------:R-:W-:-:S04]  /*cfb0*/  FFMA R3, -R59, R0, RZ ;  /* 0x000000003b037223 */ /* 0x000fc800000001ff */
[----:B------:R-:W-:-:S04]  /*cfc0*/  FFMA R2, -R4, R3, -R59 ;  /* 0x0000000304027223 */ /* 0x000fc8000000093b */
[----:B------:R-:W-:Y:S01]  /*cfd0*/  FFMA R0, R0, R2, R3 ;  /* 0x0000000200007223 */ /* 0x000fe20000000003 */
[----:B0-----:R-:W-:Y:S06]  /*cfe0*/  @!P0 BRA `(.L_x_323) ;  /* 0x0000000000108947 */ /* 0x001fec0003800000 */
[----:B------:R-:W-:Y:S01]  /*cff0*/  FADD R59, -R59, -RZ ;  /* 0x800000ff3b3b7221 */ /* 0x000fe20000000100 */
[----:B------:R-:W-:Y:S01]  /*d000*/  IMAD.MOV.U32 R0, RZ, RZ, R4 ;  /* 0x000000ffff007224 */ /* 0x000fe200078e0004 */
[----:B------:R-:W-:-:S07]  /*d010*/  MOV R48, 0xd030 ;  /* 0x0000d03000307802 */ /* 0x000fce0000000f00 */
[----:B------:R-:W-:Y:S05]  /*d020*/  CALL.REL.NOINC `($__internal_2_$__cuda_sm3x_div_rn_noftz_f32_slowpath) ;  /* 0x0000005800307944 */ /* 0x000fea0003c00000 */
.L_x_323:
[----:B------:R-:W-:Y:S05]  /*d030*/  BSYNC.RECONVERGENT B2 ;  /* 0x0000000000027941 */ /* 0x000fea0003800200 */
.L_x_322:
[----:B------:R-:W0:Y:S01]  /*d040*/  LDC.64 R2, c[0x0][0x3e0] ;  /* 0x0000f800ff027b82 */ /* 0x000e220000000a00 */
[----:B------:R-:W-:Y:S01]  /*d050*/  BSSY.RECONVERGENT B0, `(.L_x_324) ;  /* 0x0000038000007945 */ /* 0x000fe20003800200 */
[----:B------:R-:W-:Y:S01]  /*d060*/  MOV R31, R29 ;  /* 0x0000001d001f7202 */ /* 0x000fe20000000f00 */
[----:B------:R-:W-:Y:S01]  /*d070*/  IMAD.MOV.U32 R30, RZ, RZ, R28 ;  /* 0x000000ffff1e7224 */ /* 0x000fe200078e001c */
[----:B0-----:R0:W-:Y:S01]  /*d080*/  STG.E desc[UR6][R2.64], R0 ;  /* 0x0000000002007986 */ /* 0x0011e2000c101906 */
[----:B------:R-:W-:Y:S05]  /*d090*/  @!P4 BRA `(.L_x_325) ;  /* 0x0000000000ccc947 */ /* 0x000fea0003800000 */
[----:B------:R-:W-:-:S13]  /*d0a0*/  FSETP.NEU.AND P0, PT, |R4|, +INF , PT ;  /* 0x7f8000000400780b */ /* 0x000fda0003f0d200 */
[----:B------:R-:W-:Y:S01]  /*d0b0*/  @!P0 FMUL R30, RZ, R4 ;  /* 0x00000004ff1e8220 */ /* 0x000fe20000400000 */
[----:B------:R-:W-:Y:S01]  /*d0c0*/  @!P0 MOV R31, RZ ;  /* 0x000000ff001f8202 */ /* 0x000fe20000000f00 */
[----:B------:R-:W-:Y:S06]  /*d0d0*/  @!P0 BRA `(.L_x_325) ;  /* 0x0000000000bc8947 */ /* 0x000fec0003800000 */
[----:B0-----:R-:W-:Y:S02]  /*d0e0*/  IMAD.SHL.U32 R2, R4, 0x100, RZ ;  /* 0x0000010004027824 */ /* 0x001fe400078e00ff */
[----:B------:R-:W-:Y:S02]  /*d0f0*/  HFMA2 R30, -RZ, RZ, 0, 0 ;  /* 0x00000000ff1e7431 */ /* 0x000fe400000001ff */
[----:B------:R-:W-:Y:S01]  /*d100*/  IMAD.MOV.U32 R0, RZ, RZ, RZ ;  /* 0x000000ffff007224 */ /* 0x000fe200078e00ff */
[----:B------:R-:W-:Y:S01]  /*d110*/  UMOV UR4, URZ ;  /* 0x000000ff00047c82 */ /* 0x000fe20008000000 */
[----:B------:R-:W-:-:S07]  /*d120*/  LOP3.LUT R33, R2, 0x80000000, RZ, 0xfc, !PT ;  /* 0x8000000002217812 */ /* 0x000fce00078efcff */
.L_x_326:
        /* <DEDUP_REMOVED lines=31> */
[----:B-1----:R-:W-:Y:S02]  /*d320*/  LOP3.LUT R30, R31, R4, RZ, 0x3c, !PT ;  /* 0x000000041f1e7212 */ /* 0x002fe400078e3cff */
[C---:B------:R-:W-:Y:S02]  /*d330*/  LOP3.LUT R2, R26.reuse, R3, RZ, 0x3c, !PT ;  /* 0x000000031a027212 */ /* 0x040fe400078e3cff */
[----:B------:R-:W-:-:S02]  /*d340*/  LOP3.LUT R3, R26, R31, RZ, 0x3c, !PT ;  /* 0x0000001f1a037212 */ /* 0x000fc400078e3cff */
        /* <DEDUP_REMOVED lines=8> */
.L_x_325:
[----:B------:R-:W-:Y:S05]  /*d3d0*/  BSYNC.RECONVERGENT B0 ;  /* 0x0000000000007941 */ /* 0x000fea0003800200 */
.L_x_324:
[----:B------:R-:W-:Y:S01]  /*d3e0*/  MOV R33, 0x37cbac00 ;  /* 0x37cbac0000217802 */ /* 0x000fe20000000f00 */
[----:B0-----:R-:W-:Y:S01]  /*d3f0*/  FMUL R0, R30, R30 ;  /* 0x0000001e1e007220 */ /* 0x001fe20000400000 */
        /* <DEDUP_REMOVED lines=12> */
[C---:B------:R-:W-:Y:S02]  /*d4c0*/  FFMA R27, R0.reuse, R3, R27 ;  /* 0x00000003001b7223 */ /* 0x040fe4000000001b */
[C---:B------:R-:W-:Y:S02]  /*d4d0*/  FFMA R3, R0.reuse, R26, RZ ;  /* 0x0000001a00037223 */ /* 0x040fe400000000ff */
[----:B------:R-:W-:Y:S01]  /*d4e0*/  FFMA R2, R0, R27, R2 ;  /* 0x0000001b00027223 */ /* 0x000fe20000000002 */
[----:B------:R-:W-:Y:S01]  /*d4f0*/  MOV R27, R29 ;  /* 0x0000001d001b7202 */ /* 0x000fe20000000f00 */
[----:B------:R-:W-:-:S02]  /*d500*/  IMAD.MOV.U32 R0, RZ, RZ, R28 ;  /* 0x000000ffff007224 */ /* 0x000fc400078e001c */
[----:B------:R-:W-:-:S04]  /*d510*/  FFMA R26, R3, R2, R26 ;  /* 0x00000002031a7223 */ /* 0x000fc8000000001a */
        /* <DEDUP_REMOVED lines=11> */
.L_x_329:
        /* <DEDUP_REMOVED lines=31> */
[----:B0-----:R-:W-:Y:S02]  /*d7c0*/  LOP3.LUT R32, R27, R4, RZ, 0x3c, !PT ;  /* 0x000000041b207212 */ /* 0x001fe400078e3cff */
        /* <DEDUP_REMOVED lines=10> */
.L_x_328:
[----:B------:R-:W-:Y:S05]  /*d870*/  BSYNC.RECONVERGENT B0 ;  /* 0x0000000000007941 */ /* 0x000fea0003800200 */
.L_x_327:
        /* <DEDUP_REMOVED lines=13> */
[----:B------:R-:W-:Y:S01]  /*d950*/  FFMA R3, R2, R0, RZ ;  /* 0x0000000002037223 */ /* 0x000fe200000000ff */
[----:B0-----:R-:W-:-:S03]  /*d960*/  FFMA R2, -R4, R31, 1 ;  /* 0x3f80000004027423 */ /* 0x001fc6000000011f */
[----:B------:R-:W-:Y:S01]  /*d970*/  FFMA R59, R3, R30, R0 ;  /* 0x0000001e033b7223 */ /* 0x000fe20000000000 */
[----:B------:R-:W-:-:S03]  /*d980*/  FFMA R2, R31, R2, R31 ;  /* 0x000000021f027223 */ /* 0x000fc6000000001f */
[----:B------:R-:W-:-:S04]  /*d990*/  @P1 FADD R59, RZ, -R59 ;  /* 0x8000003bff3b1221 */ /* 0x000fc80000000000 */
        /* <DEDUP_REMOVED lines=9> */
.L_x_331:
[----:B------:R-:W-:Y:S05]  /*da30*/  BSYNC.RECONVERGENT B2 ;  /* 0x0000000000027941 */ /* 0x000fea0003800200 */
.L_x_330:
        /* <DEDUP_REMOVED lines=14> */
.L_x_333:
[----:B------:R-:W-:Y:S05]  /*db20*/  BSYNC.RECONVERGENT B2 ;  /* 0x0000000000027941 */ /* 0x000fea0003800200 */
.L_x_332:
[----:B------:R-:W0:Y:S01]  /*db30*/  LDCU UR4, c[0x0][0x40c] ;  /* 0x00008180ff0477ac */ /* 0x000e220008000800 */
[----:B------:R-:W1:Y:S01]  /*db40*/  LDC.64 R30, c[0x0][0x3c8] ;  /* 0x0000f200ff1e7b82 */ /* 0x000e620000000a00 */
[----:B------:R-:W-:-:S07]  /*db50*/  FADD R35, R0, -R2 ;  /* 0x8000000200237221 */ /* 0x000fce0000000000 */
[----:B------:R-:W2:Y:S01]  /*db60*/  LDC.64 R32, c[0x0][0x3e0] ;  /* 0x0000f800ff207b82 */ /* 0x000ea20000000a00 */
[----:B0-----:R-:W-:-:S04]  /*db70*/  IMAD R26, R5, UR4, R5 ;  /* 0x00000004051a7c24 */ /* 0x001fc8000f8e0205 */
[----:B------:R-:W-:-:S04]  /*db80*/  IMAD.IADD R3, R26, 0x1, R23 ;  /* 0x000000011a037824 */ /* 0x000fc800078e0217 */
[----:B-1----:R-:W-:Y:S01]  /*db90*/  IMAD.WIDE.U32 R2, R3, 0x4, R30 ;  /* 0x0000000403027825 */ /* 0x002fe200078e001e */
[----:B--2---:R0:W-:Y:S05]  /*dba0*/  STG.E desc[UR6][R32.64+0x4], R35 ;  /* 0x0000042320007986 */ /* 0x0041ea000c101906 */
[----:B------:R0:W5:Y:S01]  /*dbb0*/  LDG.E R2, desc[UR6][R2.64] ;  /* 0x0000000602027981 */ /* 0x000162000c1e1900 */
[----:B------:R-:W-:Y:S01]  /*dbc0*/  BSSY.RECONVERGENT B0, `(.L_x_334) ;  /* 0x0000037000007945 */ /* 0x000fe20003800200 */
[----:B------:R-:W-:Y:S01]  /*dbd0*/  MOV R0, R29 ;  /* 0x0000001d00007202 */ /* 0x000fe20000000f00 */
[----:B------:R-:W-:Y:S02]  /*dbe0*/  IMAD.MOV.U32 R26, RZ, RZ, R28 ;  /* 0x000000ffff1a7224 */ /* 0x000fe400078e001c */
        /* <DEDUP_REMOVED lines=10> */
.L_x_336:
        /* <DEDUP_REMOVED lines=34> */
[----:B------:R-:W-:-:S04]  /*deb0*/  LOP3.LUT R3, R35, R4, RZ, 0x3c, !PT ;  /* 0x0000000423037212 */ /* 0x000fc800078e3cff */
[----:B------:R-:W0:Y:S01]  /*dec0*/  I2F.F64.S64 R30, R30 ;  /* 0x0000001e001e7312 */ /* 0x000e220000301c00 */
[----:B------:R-:W-:Y:S02]  /*ded0*/  ISETP.GE.AND P0, PT, R3, RZ, PT ;  /* 0x000000ff0300720c */ /* 0x000fe40003f06270 */
[----:B------:R-:W-:-:S05]  /*dee0*/  IADD3 R3, PT, PT, -R0, RZ, RZ ;  /* 0x000000ff00037210 */ /* 0x000fca0007ffe1ff */
[----:B------:R-:W-:Y:S01]  /*def0*/  @!P1 IMAD.MOV.U32 R0, RZ, RZ, R3 ;  /* 0x000000ffff009224 */ /* 0x000fe200078e0003 */
[----:B0-----:R-:W-:-:S10]  /*df00*/  DMUL R32, R30, UR4 ;  /* 0x000000041e207c28 */ /* 0x001fd40008000000 */
[----:B------:R-:W0:Y:S02]  /*df10*/  F2F.F32.F64 R32, R32 ;  /* 0x0000002000207310 */ /* 0x000e240000301000 */
[----:B01----:R-:W-:-:S07]  /*df20*/  FSEL R26, -R32, R32, !P0 ;  /* 0x00000020201a7208 */ /* 0x003fce0004000100 */
.L_x_335:
[----:B------:R-:W-:Y:S05]  /*df30*/  BSYNC.RECONVERGENT B0 ;  /* 0x0000000000007941 */ /* 0x000fea0003800200 */
.L_x_334:
[----:B------:R-:W-:Y:S01]  /*df40*/  MOV R45, 0x37cbac00 ;  /* 0x37cbac00002d7802 */ /* 0x000fe20000000f00 */
[----:B0-----:R-:W-:Y:S01]  /*df50*/  FMUL R3, R26, R26 ;  /* 0x0000001a1a037220 */ /* 0x001fe20000400000 */
        /* <DEDUP_REMOVED lines=11> */
[C---:B------:R-:W-:Y:S01]  /*e010*/  FFMA R0, R3.reuse, R30, R0 ;  /* 0x0000001e03007223 */ /* 0x040fe20000000000 */
        /* <DEDUP_REMOVED lines=17> */
.L_x_339:
        /* <DEDUP_REMOVED lines=42> */
.L_x_338:
[----:B------:R-:W-:Y:S05]  /*e3d0*/  BSYNC.RECONVERGENT B0 ;  /* 0x0000000000007941 */ /* 0x000fea0003800200 */
.L_x_337:
        /* <DEDUP_REMOVED lines=25> */
[----:B-----5:R-:W-:Y:S05]  /*e570*/  CALL.REL.NOINC `($__internal_2_$__cuda_sm3x_div_rn_noftz_f32_slowpath) ;  /* 0x0000004000dc7944 */ /* 0x020fea0003c00000 */
[----:B------:R-:W-:-:S07]  /*e580*/  IMAD.MOV.U32 R3, RZ, RZ, R0 ;  /* 0x000000ffff037224 */ /* 0x000fce00078e0000 */
.L_x_341:
[----:B------:R-:W-:Y:S05]  /*e590*/  BSYNC.RECONVERGENT B2 ;  /* 0x0000000000027941 */ /* 0x000fea0003800200 */
.L_x_340:
        /* <DEDUP_REMOVED lines=12> */
[----:B-----5:R-:W-:Y:S05]  /*e660*/  CALL.REL.NOINC `($__internal_2_$__cuda_sm3x_div_rn_noftz_f32_slowpath) ;  /* 0x0000004000a07944 */ /* 0x020fea0003c00000 */
.L_x_343:
[----:B------:R-:W-:Y:S05]  /*e670*/  BSYNC.RECONVERGENT B2 ;  /* 0x0000000000027941 */ /* 0x000fea0003800200 */
.L_x_342:
[----:B------:R-:W0:Y:S01]  /*e680*/  LDCU UR4, c[0x0][0x40c] ;  /* 0x00008180ff0477ac */ /* 0x000e220008000800 */
[----:B------:R-:W1:Y:S01]  /*e690*/  LDC.64 R30, c[0x0][0x3c8] ;  /* 0x0000f200ff1e7b82 */ /* 0x000e620000000a00 */
[----:B------:R-:W-:-:S04]  /*e6a0*/  FADD R3, R0, R3 ;  /* 0x0000000300037221 */ /* 0x000fc80000000000 */
[----:B-----5:R-:W-:-:S03]  /*e6b0*/  FMUL R35, R2, R3 ;  /* 0x0000000302237220 */ /* 0x020fc60000400000 */
[----:B------:R-:W2:Y:S01]  /*e6c0*/  LDC.64 R32, c[0x0][0x3f8] ;  /* 0x0000fe00ff207b82 */ /* 0x000ea20000000a00 */
[----:B0-----:R-:W-:-:S05]  /*e6d0*/  IMAD R26, R5, UR4, R5 ;  /* 0x00000004051a7c24 */ /* 0x001fca000f8e0205 */
[----:B------:R-:W-:-:S05]  /*e6e0*/  IADD3 R45, PT, PT, R26, R23, RZ ;  /* 0x000000171a2d7210 */ /* 0x000fca0007ffe0ff */
[----:B-1----:R-:W-:Y:S01]  /*e6f0*/  IMAD.WIDE.U32 R30, R45, 0x4, R30 ;  /* 0x000000042d1e7825 */ /* 0x002fe200078e001e */
[----:B--2---:R0:W-:Y:S04]  /*e700*/  STG.E desc[UR6][R32.64], R35 ;  /* 0x0000002320007986 */ /* 0x0041e8000c101906 */
[----:B------:R0:W5:Y:S01]  /*e710*/  LDG.E R3, desc[UR6][R30.64] ;  /* 0x000000061e037981 */ /* 0x000162000c1e1900 */
[----:B------:R-:W-:Y:S01]  /*e720*/  BSSY.RECONVERGENT B0, `(.L_x_344) ;  /* 0x0000037000007945 */ /* 0x000fe20003800200 */
[----:B------:R-:W-:Y:S01]  /*e730*/  IMAD.MOV.U32 R0, RZ, RZ, R29 ;  /* 0x000000ffff007224 */ /* 0x000fe200078e001d */
[----:B------:R-:W-:Y:S02]  /*e740*/  MOV R2, R28 ;  /* 0x0000001c00027202 */ /* 0x000fe40000000f00 */
        /* <DEDUP_REMOVED lines=10> */
.L_x_346:
[----:B0-----:R-:W0:Y:S02]  /*e7f0*/  LDC.64 R30, c[0x4][RZ] ;  /* 0x01000000ff1e7b82 */ /* 0x001e240000000a00 */
[----:B0-----:R-:W-:-:S05]  /*e800*/  IMAD.WIDE.U32 R32, R0, 0x4, R30 ;  /* 0x0000000400207825 */ /* 0x001fca00078e001e */
[----:B------:R-:W2:Y:S01]  /*e810*/  LDG.E.CONSTANT R30, desc[UR6][R32.64] ;  /* 0x00000006201e7981 */ /* 0x000ea2000c1e9900 */
[C---:B-1----:R-:W-:Y:S01]  /*e820*/  IMAD R2, R0.reuse, 0x4, R1 ;  /* 0x0000000400027824 */ /* 0x042fe200078e0201 */
        /* <DEDUP_REMOVED lines=14> */
[----:B------:R-:W3:Y:S04]  /*e910*/  LDL R0, [R32+0x18] ;  /* 0x0000180020007983 */ /* 0x000ee80000100800 */
[----:B------:R-:W3:Y:S04]  /*e920*/  LDL R31, [R32+0x14] ;  /* 0x00001400201f7983 */ /* 0x000ee80000100800 */
[----:B-1----:R-:W4:Y:S01]  /*e930*/  @P0 LDL R2, [R32+0x10] ;  /* 0x0000100020020983 */ /* 0x002f220000100800 */
[----:B------:R-:W-:Y:S01]  /*e940*/  LOP3.LUT R30, R30, 0x1f, RZ, 0xc0, !PT ;  /* 0x0000001f1e1e7812 */ /* 0x000fe200078ec0ff */
[----:B------:R-:W-:Y:S01]  /*e950*/  UMOV UR4, 0x54442d19 ;  /* 0x54442d1900047882 */ /* 0x000fe20000000000 */
[----:B------:R-:W-:Y:S01]  /*e960*/  UMOV UR5, 0x3bf921fb ;  /* 0x3bf921fb00057882 */ /* 0x000fe20000000000 */
[----:B------:R-:W-:-:S02]  /*e970*/  ISETP.GE.AND P1, PT, R4, RZ, PT ;  /* 0x000000ff0400720c */ /* 0x000fc40003f26270 */
[-C--:B---3--:R-:W-:Y:S02]  /*e980*/  @P0 SHF.L.W.U32.HI R0, R31, R30.reuse, R0 ;  /* 0x0000001e1f000219 */ /* 0x088fe40000010e00 */
[----:B----4-:R-:W-:-:S04]  /*e990*/  @P0 SHF.L.W.U32.HI R31, R2, R30, R31 ;  /* 0x0000001e021f0219 */ /* 0x010fc80000010e1f */
        /* <DEDUP_REMOVED lines=14> */
[----:B0-2---:R-:W-:-:S07]  /*ea80*/  FSEL R2, -R32, R32, !P0 ;  /* 0x0000002020027208 */ /* 0x005fce0004000100 */
.L_x_345:
[----:B------:R-:W-:Y:S05]  /*ea90*/  BSYNC.RECONVERGENT B0 ;  /* 0x0000000000007941 */ /* 0x000fea0003800200 */
.L_x_344:
[----:B------:R-:W-:Y:S01]  /*eaa0*/  MOV R45, 0x37cbac00 ;  /* 0x37cbac00002d7802 */ /* 0x000fe20000000f00 */
[----:B------:R-:W-:Y:S02]  /*eab0*/  HFMA2 R47, -RZ, RZ, 1.0078125, -8.98838043212890625e-05 ;  /* 0x3c0885e4ff2f7431 */ /* 0x000fe400000001ff */
[----:B------:R-:W-:Y:S01]  /*eac0*/  FMUL R26, R2, R2 ;  /* 0x00000002021a7220 */ /* 0x000fe20000400000 */
[C---:B0-----:R-:W-:Y:S01]  /*ead0*/  LOP3.LUT R31, R0.reuse, 0x1, RZ, 0xc0, !PT ;  /* 0x00000001001f7812 */ /* 0x041fe200078ec0ff */
[----:B------:R-:W-:Y:S01]  /*eae0*/  VIADD R0, R0, 0x1 ;  /* 0x0000000100007836 */ /* 0x000fe20000000000 */
[----:B------:R-:W-:Y:S01]  /*eaf0*/  MOV R48, 0x3e2aaaa8 ;  /* 0x3e2aaaa800307802 */ /* 0x000fe20000000f00 */
[----:B------:R-:W-:Y:S01]  /*eb00*/  FFMA R30, R26, R45, -0.0013887860113754868507 ;  /* 0xbab607ed1a1e7423 */ /* 0x000fe2000000002d */
[----:B------:R-:W-:Y:S01]  /*eb10*/  ISETP.NE.U32.AND P0, PT, R31, 0x1, PT ;  /* 0x000000011f00780c */ /* 0x000fe20003f05070 */
[----:B------:R-:W-:Y:S01]  /*eb20*/  BSSY.RECONVERGENT B0, `(.L_x_347) ;  /* 0x0000042000007945 */ /* 0x000fe20003800200 */
[----:B------:R-:W-:-:S02]  /*eb30*/  LOP3.LUT P1, RZ, R0, 0x2, RZ, 0xc0, !PT ;  /* 0x0000000200ff7812 */ /* 0x000fc4000782c0ff */
[----:B------:R-:W-:Y:S02]  /*eb40*/  FSEL R31, R30, -0.00019574658654164522886, P0 ;  /* 0xb94d41531e1f7808 */ /* 0x000fe40000000000 */
[----:B------:R-:W-:Y:S02]  /*eb50*/  FSEL R33, R47, 0.041666727513074874878, !P0 ;  /* 0x3d2aaabb2f217808 */ /* 0x000fe40004000000 */
[----:B------:R-:W-:Y:S02]  /*eb60*/  FSEL R0, R2, 1, !P0 ;  /* 0x3f80000002007808 */ /* 0x000fe40004000000 */
[----:B------:R-:W-:Y:S01]  /*eb70*/  FSEL R2, -R48, -0.4999999701976776123, !P0 ;  /* 0xbeffffff30027808 */ /* 0x000fe20004000100 */
[C---:B------:R-:W-:Y:S01]  /*eb80*/  FFMA R33, R26.reuse, R31, R33 ;  /* 0x0000001f1a217223 */ /* 0x040fe20000000021 */
[----:B------:R-:W-:Y:S01]  /*eb90*/  MOV R35, R29 ;  /* 0x0000001d00237202 */ /* 0x000fe20000000f00 */
[C---:B------:R-:W-:Y:S02]  /*eba0*/  FFMA R31, R26.reuse, R0, RZ ;  /* 0x000000001a1f7223 */ /* 0x040fe400000000ff */
[----:B------:R-:W-:-:S04]  /*ebb0*/  FFMA R2, R26, R33, R2 ;  /* 0x000000211a027223 */ /* 0x000fc80000000002 */
[----:B------:R-:W-:Y:S01]  /*ebc0*/  FFMA R2, R31, R2, R0 ;  /* 0x000000021f027223 */ /* 0x000fe20000000000 */
[----:B------:R-:W-:-:S03]  /*ebd0*/  IMAD.MOV.U32 R0, RZ, RZ, R28 ;  /* 0x000000ffff007224 */ /* 0x000fc600078e001c */
[----:B------:R-:W-:-:S04]  /*ebe0*/  @P1 FADD R2, RZ, -R2 ;  /* 0x80000002ff021221 */ /* 0x000fc80000000000 */
[----:B------:R-:W-:Y:S01]  /*ebf0*/  FADD R2, R2, R2 ;  /* 0x0000000202027221 */ /* 0x000fe20000000000 */
[----:B------:R-:W-:Y:S06]  /*ec00*/  @!P4 BRA `(.L_x_348) ;  /* 0x0000000000ccc947 */ /* 0x000fec0003800000 */
[----:B------:R-:W-:-:S13]  /*ec10*/  FSETP.NEU.AND P0, PT, |R4|, +INF , PT ;  /* 0x7f8000000400780b */ /* 0x000fda0003f0d200 */
[----:B------:R-:W-:Y:S01]  /*ec20*/  @!P0 FMUL R0, RZ, R4 ;  /* 0x00000004ff008220 */ /* 0x000fe20000400000 */
[----:B------:R-:W-:Y:S01]  /*ec30*/  @!P0 MOV R35, RZ ;  /* 0x000000ff00238202 */ /* 0x000fe20000000f00 */
[----:B------:R-:W-:Y:S06]  /*ec40*/  @!P0 BRA `(.L_x_348) ;  /* 0x0000000000bc8947 */ /* 0x000fec0003800000 */
[----:B------:R-:W-:Y:S01]  /*ec50*/  SHF.L.U32 R26, R4, 0x8, RZ ;  /* 0x00000008041a7819 */ /* 0x000fe200000006ff */
[----:B------:R-:W-:Y:S02]  /*ec60*/  HFMA2 R0, -RZ, RZ, 0, 0 ;  /* 0x00000000ff007431 */ /* 0x000fe400000001ff */
[----:B------:R-:W-:Y:S01]  /*ec70*/  IMAD.MOV.U32 R34, RZ, RZ, RZ ;  /* 0x000000ffff227224 */ /* 0x000fe200078e00ff */
[----:B------:R-:W-:Y:S01]  /*ec80*/  UMOV UR4, URZ ;  /* 0x000000ff00047c82 */ /* 0x000fe20008000000 */
[----:B------:R-:W-:-:S07]  /*ec90*/  LOP3.LUT R49, R26, 0x80000000, RZ, 0xfc, !PT ;  /* 0x800000001a317812 */ /* 0x000fce00078efcff */
.L_x_349:
        /* <DEDUP_REMOVED lines=37> */
[----:B------:R-:W-:-:S05]  /*eef0*/  IMAD.MOV R0, RZ, RZ, -R35 ;  /* 0x000000ffff007224 */ /* 0x000fca00078e0a23 */
[----:B------:R-:W-:Y:S01]  /*ef00*/  @!P1 MOV R35, R0 ;  /* 0x0000000000239202 */ /* 0x000fe20000000f00 */
[----:B0-----:R-:W-:-:S10]  /*ef10*/  DMUL R32, R30, UR4 ;  /* 0x000000041e207c28 */ /* 0x001fd40008000000 */
[----:B------:R-:W0:Y:S02]  /*ef20*/  F2F.F32.F64 R32, R32 ;  /* 0x0000002000207310 */ /* 0x000e240000301000 */
[----:B01----:R-:W-:-:S07]  /*ef30*/  FSEL R0, -R32, R32, !P0 ;  /* 0x0000002020007208 */ /* 0x003fce0004000100 */
.L_x_348:
[----:B------:R-:W-:Y:S05]  /*ef40*/  BSYNC.RECONVERGENT B0 ;  /* 0x0000000000007941 */ /* 0x000fea0003800200 */
.L_x_347:
[----:B------:R-:W-:Y:S01]  /*ef50*/  FMUL R26, R0, R0 ;  /* 0x00000000001a7220 */ /* 0x000fe20000400000 */
[C---:B------:R-:W-:Y:S01]  /*ef60*/  LOP3.LUT R30, R35.reuse, 0x1, RZ, 0xc0, !PT ;  /* 0x00000001231e7812 */ /* 0x040fe200078ec0ff */
[----:B------:R-:W0:Y:S01]  /*ef70*/  MUFU.RCP R33, R4 ;  /* 0x0000000400217308 */ /* 0x000e220000001000 */
        /* <DEDUP_REMOVED lines=9> */
[----:B------:R-:W-:-:S03]  /*f010*/  FSEL R0, R0, 1, !P0 ;  /* 0x3f80000000007808 */ /* 0x000fc60004000000 */
[C---:B------:R-:W-:Y:S02]  /*f020*/  FFMA R45, R26.reuse, R45, R48 ;  /* 0x0000002d1a2d7223 */ /* 0x040fe40000000030 */
        /* <DEDUP_REMOVED lines=10> */
[----:B------:R-:W-:Y:S01]  /*f0d0*/  IMAD.MOV.U32 R0, RZ, RZ, R4 ;  /* 0x000000ffff007224 */ /* 0x000fe200078e0004 */
[----:B------:R-:W-:-:S07]  /*f0e0*/  MOV R48, 0xf100 ;  /* 0x0000f10000307802 */ /* 0x000fce0000000f00 */
[----:B-----5:R-:W-:Y:S05]  /*f0f0*/  CALL.REL.NOINC `($__internal_2_$__cuda_sm3x_div_rn_noftz_f32_slowpath) ;  /* 0x0000003400fc7944 */ /* 0x020fea0003c00000 */
[----:B------:R-:W-:-:S07]  /*f100*/  MOV R26, R0 ;  /* 0x00000000001a7202 */ /* 0x000fce0000000f00 */
.L_x_351:
[----:B------:R-:W-:Y:S05]  /*f110*/  BSYNC.RECONVERGENT B2 ;  /* 0x0000000000027941 */ /* 0x000fea0003800200 */
.L_x_350:
        /* <DEDUP_REMOVED lines=14> */
.L_x_353:
[----:B------:R-:W-:Y:S05]  /*f200*/  BSYNC.RECONVERGENT B2 ;  /* 0x0000000000027941 */ /* 0x000fea0003800200 */
.L_x_352:
[----:B------:R-:W-:Y:S01]  /*f210*/  BSSY.RECONVERGENT B0, `(.L_x_354) ;  /* 0x0000036000007945 */ /* 0x000fe20003800200 */
[----:B------:R-:W-:-:S03]  /*f220*/  FADD R26, R0, -R26 ;  /* 0x8000001a001a7221 */ /* 0x000fc60000000000 */
[----:B------:R-:W-:Y:S05]  /*f230*/  @!P4 BRA `(.L_x_355) ;  /* 0x0000000000ccc947 */ /* 0x000fea0003800000 */
        /* <DEDUP_REMOVED lines=9> */
.L_x_356:
        /* <DEDUP_REMOVED lines=17> */
[----:B0-----:R-:W-:-:S05]  /*f3e0*/  IMAD R33, R0, -0x4, R1 ;  /* 0xfffffffc00217824 */ /* 0x001fca00078e0201 */
        /* <DEDUP_REMOVED lines=15> */
[C---:B------:R-:W-:Y:S02]  /*f4e0*/  LEA.HI R29, R35.reuse, R0, RZ, 0x1 ;  /* 0x00000000231d7211 */ /* 0x040fe400078f08ff */
[----:B------:R-:W-:Y:S02]  /*f4f0*/  LOP3.LUT R2, R35, R4, RZ, 0x3c, !PT ;  /* 0x0000000423027212 */ /* 0x000fe400078e3cff */
[----:B------:R-:W1:Y:S01]  /*f500*/  I2F.F64.S64 R30, R30 ;  /* 0x0000001e001e7312 */ /* 0x000e620000301c00 */
[----:B------:R-:W-:Y:S01]  /*f510*/  IMAD.MOV R0, RZ, RZ, -R29 ;  /* 0x000000ffff007224 */ /* 0x000fe200078e0a1d */
[----:B------:R-:W-:-:S04]  /*f520*/  ISETP.GE.AND P0, PT, R2, RZ, PT ;  /* 0x000000ff0200720c */ /* 0x000fc80003f06270 */
[----:B------:R-:W-:Y:S01]  /*f530*/  @!P1 MOV R29, R0 ;  /* 0x00000000001d9202 */ /* 0x000fe20000000f00 */
[----:B-1----:R-:W-:-:S10]  /*f540*/  DMUL R32, R30, UR4 ;  /* 0x000000041e207c28 */ /* 0x002fd40008000000 */
[----:B------:R-:W0:Y:S02]  /*f550*/  F2F.F32.F64 R32, R32 ;  /* 0x0000002000207310 */ /* 0x000e240000301000 */
[----:B0-----:R-:W-:-:S07]  /*f560*/  FSEL R28, -R32, R32, !P0 ;  /* 0x00000020201c7208 */ /* 0x001fce0004000100 */
.L_x_355:
[----:B------:R-:W-:Y:S05]  /*f570*/  BSYNC.RECONVERGENT B0 ;  /* 0x0000000000007941 */ /* 0x000fea0003800200 */
.L_x_354:
[----:B------:R-:W-:Y:S01]  /*f580*/  HFMA2 R0, -RZ, RZ, 0.487060546875, -0.0625 ;  /* 0x37cbac00ff007431 */ /* 0x000fe200000001ff */
[C---:B------:R-:W-:Y:S01]  /*f590*/  LOP3.LUT R2, R29.reuse, 0x1, RZ, 0xc0, !PT ;  /* 0x000000011d027812 */ /* 0x040fe200078ec0ff */
[----:B------:R-:W-:Y:S01]  /*f5a0*/  FMUL R31, R28, R28 ;  /* 0x0000001c1c1f7220 */ /* 0x000fe20000400000 */
[----:B------:R-:W-:Y:S01]  /*f5b0*/  MOV R30, 0x3e2aaaa8 ;  /* 0x3e2aaaa8001e7802 */ /* 0x000fe20000000f00 */
[----:B------:R-:W0:Y:S01]  /*f5c0*/  MUFU.RCP R32, R27 ;  /* 0x0000001b00207308 */ /* 0x000e220000001000 */
[----:B------:R-:W-:Y:S01]  /*f5d0*/  ISETP.NE.U32.AND P0, PT, R2, 0x1, PT ;  /* 0x000000010200780c */ /* 0x000fe20003f05070 */
[----:B------:R-:W-:Y:S01]  /*f5e0*/  IMAD.MOV.U32 R2, RZ, RZ, 0x3c0885e4 ;  /* 0x3c0885e4ff027424 */ /* 0x000fe200078e00ff */
[----:B------:R-:W-:Y:S01]  /*f5f0*/  LOP3.LUT P1, RZ, R29, 0x2, RZ, 0xc0, !PT ;  /* 0x000000021dff7812 */ /* 0x000fe2000782c0ff */
[----:B------:R-:W-:Y:S01]  /*f600*/  BSSY.RECONVERGENT B2, `(.L_x_357) ;  /* 0x0000017000027945 */ /* 0x000fe20003800200 */
[----:B------:R-:W-:Y:S01]  /*f610*/  FSEL R29, -R30, -0.4999999701976776123, P0 ;  /* 0xbeffffff1e1d7808 */ /* 0x000fe20000000100 */
[----:B------:R-:W-:Y:S01]  /*f620*/  FFMA R0, R31, R0, -0.0013887860113754868507 ;  /* 0xbab607ed1f007423 */ /* 0x000fe20000000000 */
[----:B------:R-:W-:-:S02]  /*f630*/  FSEL R2, R2, 0.041666727513074874878, P0 ;  /* 0x3d2aaabb02027808 */ /* 0x000fc40000000000 */
[----:B------:R-:W-:Y:S02]  /*f640*/  FSEL R28, R28, 1, P0 ;  /* 0x3f8000001c1c7808 */ /* 0x000fe40000000000 */
[----:B------:R-:W-:Y:S02]  /*f650*/  FSEL R0, R0, -0.00019574658654164522886, !P0 ;  /* 0xb94d415300007808 */ /* 0x000fe40004000000 */
[----:B------:R-:W-:-:S03]  /*f660*/  ISETP.GE.U32.AND P4, PT, R18, 0x3, PT ;  /* 0x000000031200780c */ /* 0x000fc60003f86070 */
[----:B------:R-:W-:-:S04]  /*f670*/  FFMA R0, R31, R0, R2 ;  /* 0x000000001f007223 */ /* 0x000fc80000000002 */
[C---:B------:R-:W-:Y:S01]  /*f680*/  FFMA R0, R31.reuse, R0, R29 ;  /* 0x000000001f007223 */ /* 0x040fe2000000001d */
[----:B------:R-:W-:Y:S01]  /*f690*/  FFMA R31, R31, R28, RZ ;  /* 0x0000001c1f1f7223 */ /* 0x000fe200000000ff */
[----:B0-----:R-:W-:-:S03]  /*f6a0*/  FFMA R29, -R27, R32, 1 ;  /* 0x3f8000001b1d7423 */ /* 0x001fc60000000120 */
[----:B------:R-:W-:-:S04]  /*f6b0*/  FFMA R0, R31, R0, R28 ;  /* 0x000000001f007223 */ /* 0x000fc8000000001c */
        /* <DEDUP_REMOVED lines=11> */
.L_x_358:
[----:B------:R-:W-:Y:S05]  /*f770*/  BSYNC.RECONVERGENT B2 ;  /* 0x0000000000027941 */ /* 0x000fea0003800200 */
.L_x_357:
[----:B------:R-:W0:Y:S01]  /*f780*/  LDC.64 R28, c[0x0][0x3f8] ;  /* 0x0000fe00ff1c7b82 */ /* 0x000e220000000a00 */
[----:B------:R-:W-:-:S04]  /*f790*/  FADD R0, R26, R0 ;  /* 0x000000001a007221 */ /* 0x000fc80000000000 */
[----:B-----5:R-:W-:Y:S01]  /*f7a0*/  FMUL R27, R3, R0 ;  /* 0x00000000031b7220 */ /* 0x020fe20000400000 */
[----:B------:R-:W-:-:S04]  /*f7b0*/  IMAD.MOV.U32 R3, RZ, RZ, 0x2 ;  /* 0x00000002ff037424 */ /* 0x000fc800078e00ff */
[----:B0-----:R0:W-:Y:S01]  /*f7c0*/  STG.E desc[UR6][R28.64+0x4], R27 ;  /* 0x0000041b1c007986 */ /* 0x0011e2000c101906 */
[----:B------:R-:W-:Y:S05]  /*f7d0*/  @!P4 BRA `(.L_x_359) ;  /* 0x0000000c000cc947 */ /* 0x000fea0003800000 */
[----:B------:R-:W-:-:S07]  /*f7e0*/  HFMA2 R3, -RZ, RZ, 0, 1.1920928955078125e-07 ;  /* 0x00000002ff037431 */ /* 0x000fce00000001ff */
.L_x_376:
[----:B0-----:R-:W0:Y:S01]  /*f7f0*/  MUFU.RCP R27, R4 ;  /* 0x00000004001b7308 */ /* 0x001e220000001000 */
[----:B------:R-:W-:Y:S01]  /*f800*/  LEA R49, R3, 0xffffffff, 0x1 ;  /* 0xffffffff03317811 */ /* 0x000fe200078e08ff */
[----:B------:R-:W-:Y:S03]  /*f810*/  BSSY.RECONVERGENT B2, `(.L_x_360) ;  /* 0x000000d000027945 */ /* 0x000fe60003800200 */
[----:B------:R-:W-:-:S04]  /*f820*/  I2FP.F32.S32 R49, R49 ;  /* 0x0000003100317245 */ /* 0x000fc80000201400 */
        /* <DEDUP_REMOVED lines=11> */
.L_x_361:
[----:B------:R-:W-:Y:S05]  /*f8e0*/  BSYNC.RECONVERGENT B2 ;  /* 0x0000000000027941 */ /* 0x000fea0003800200 */
.L_x_360:
[----:B------:R-:W0:Y:S01]  /*f8f0*/  LDC.64 R28, c[0x0][0x3e0] ;  /* 0x0000f800ff1c7b82 */ /* 0x000e220000000a00 */
[----:B------:R-:W1:Y:S07]  /*f900*/  LDCU UR4, c[0x0][0x40c] ;  /* 0x00008180ff0477ac */ /* 0x000e6e0008000800 */
[----:B------:R-:W2:Y:S08]  /*f910*/  LDC.64 R30, c[0x0][0x3f8] ;  /* 0x0000fe00ff1e7b82 */ /* 0x000eb00000000a00 */
[----:B------:R-:W3:Y:S01]  /*f920*/  LDC.64 R32, c[0x0][0x3c8] ;  /* 0x0000f200ff207b82 */ /* 0x000ee20000000a00 */
[----:B0-----:R-:W-:-:S05]  /*f930*/  IMAD.WIDE R26, R3, 0x4, R28 ;  /* 0x00000004031a7825 */ /* 0x001fca00078e021c */
[----:B------:R-:W4:Y:S04]  /*f940*/  LDG.E R50, desc[UR6][R26.64+-0x4] ;  /* 0xfffffc061a327981 */ /* 0x000f28000c1e1900 */
[----:B------:R-:W4:Y:S01]  /*f950*/  LDG.E R35, desc[UR6][R26.64+-0x8] ;  /* 0xfffff8061a237981 */ /* 0x000f22000c1e1900 */
[----:B-1----:R-:W-:Y:S02]  /*f960*/  IMAD R2, R5, UR4, R5 ;  /* 0x0000000405027c24 */ /* 0x002fe4000f8e0205 */
[----:B------:R-:W-:-:S03]  /*f970*/  IMAD.WIDE.U32 R28, R3, 0x4, R28 ;  /* 0x00000004031c7825 */ /* 0x000fc600078e001c */
[----:B------:R-:W-:Y:S01]  /*f980*/  IADD3 R47, PT, PT, R2, R23, RZ ;  /* 0x00000017022f7210 */ /* 0x000fe20007ffe0ff */
[----:B--2---:R-:W-:-:S04]  /*f990*/  IMAD.WIDE R30, R3, 0x4, R30 ;  /* 0x00000004031e7825 */ /* 0x004fc800078e021e */
[----:B---3--:R-:W-:-:S04]  /*f9a0*/  IMAD.WIDE.U32 R32, R47, 0x4, R32 ;  /* 0x000000042f207825 */ /* 0x008fc800078e0020 */
[----:B------:R-:W-:-:S04]  /*f9b0*/  FMUL R2, R4, R4 ;  /* 0x0000000404027220 */ /* 0x000fc80000400000 */
[----:B------:R-:W0:Y:S01]  /*f9c0*/  MUFU.RCP R47, R2 ;  /* 0x00000002002f7308 */ /* 0x000e220000001000 */
[----:B----4-:R-:W-:-:S05]  /*f9d0*/  FFMA R35, R50, R0, -R35 ;  /* 0x0000000032237223 */ /* 0x010fca0000000823 */
[----:B------:R1:W-:Y:S04]  /*f9e0*/  STG.E desc[UR6][R28.64], R35 ;  /* 0x000000231c007986 */ /* 0x0003e8000c101906 */
[----:B------:R-:W1:Y:S04]  /*f9f0*/  LDG.E R45, desc[UR6][R30.64+-0x4] ;  /* 0xfffffc061e2d7981 */ /* 0x000e68000c1e1900 */
[----:B------:R2:W5:Y:S01]  /*fa00*/  LDG.E R34, desc[UR6][R32.64] ;  /* 0x0000000620227981 */ /* 0x000562000c1e1900 */
[----:B------:R-:W3:Y:S01]  /*fa10*/  FCHK P0, R49, R2 ;  /* 0x0000000231007302 */ /* 0x000ee20000000000 */
[----:B0-----:R-:W-:Y:S01]  /*fa20*/  FFMA R48, -R2, R47, 1 ;  /* 0x3f80000002307423 */ /* 0x001fe2000000012f */
[----:B------:R-:W-:Y:S03]  /*fa30*/  BSSY.RECONVERGENT B2, `(.L_x_362) ;  /* 0x000000c000027945 */ /* 0x000fe60003800200 */
[----:B------:R-:W-:-:S04]  /*fa40*/  FFMA R48, R47, R48, R47 ;  /* 0x000000302f307223 */ /* 0x000fc8000000002f */
[----:B------:R-:W-:-:S04]  /*fa50*/  FFMA R47, R49, R48, RZ ;  /* 0x00000030312f7223 */ /* 0x000fc800000000ff */
[----:B------:R-:W-:-:S04]  /*fa60*/  FFMA R51, -R2, R47, R49 ;  /* 0x0000002f02337223 */ /* 0x000fc80000000131 */
[----:B------:R-:W-:Y:S01]  /*fa70*/  FFMA R47, R48, R51, R47 ;  /* 0x00000033302f7223 */ /* 0x000fe2000000002f */
[----:B-1----:R-:W-:Y:S01]  /*fa80*/  FMUL R35, R45, R0 ;  /* 0x000000002d237220 */ /* 0x002fe20000400000 */
[----:B--23--:R-:W-:Y:S06]  /*fa90*/  @!P0 BRA `(.L_x_363) ;  /* 0x0000000000148947 */ /* 0x00cfec0003800000 */
[----:B------:R-:W-:Y:S01]  /*faa0*/  MOV R59, R49 ;  /* 0x00000031003b7202 */ /* 0x000fe20000000f00 */
[----:B------:R-:W-:Y:S01]  /*fab0*/  IMAD.MOV.U32 R0, RZ, RZ, R2 ;  /* 0x000000ffff007224 */ /* 0x000fe200078e0002 */
[----:B------:R-:W-:-:S07]  /*fac0*/  MOV R48, 0xfae0 ;  /* 0x0000fae000307802 */ /* 0x000fce0000000f00 */
[----:B-----5:R-:W-:Y:S05]  /*fad0*/  CALL.REL.NOINC `($__internal_2_$__cuda_sm3x_div_rn_noftz_f32_slowpath) ;  /* 0x0000002c00847944 */ /* 0x020fea0003c00000 */
[----:B------:R-:W-:-:S07]  /*fae0*/  MOV R47, R0 ;  /* 0x00000000002f7202 */ /* 0x000fce0000000f00 */
.L_x_363:
[----:B------:R-:W-:Y:S05]  /*faf0*/  BSYNC.RECONVERGENT B2 ;  /* 0x0000000000027941 */ /* 0x000fea0003800200 */
.L_x_362:
[----:B------:R-:W2:Y:S01]  /*fb00*/  LDG.E R45, desc[UR6][R30.64+-0x8] ;  /* 0xfffff8061e2d7981 */ /* 0x000ea2000c1e1900 */
[----:B------:R-:W0:Y:S01]  /*fb10*/  LDC.64 R48, c[0x0][0x3f8] ;  /* 0x0000fe00ff307b82 */ /* 0x000e220000000a00 */
[----:B------:R-:W1:Y:S01]  /*fb20*/  MUFU.RCP R53, R4 ;  /* 0x0000000400357308 */ /* 0x000e620000001000 */
[----:B-----5:R-:W-:Y:S01]  /*fb30*/  FMUL R34, R34, R47 ;  /* 0x0000002f22227220 */ /* 0x020fe20000400000 */
[----:B------:R-:W-:Y:S01]  /*fb40*/  LEA R51, R3, 0x1, 0x1 ;  /* 0x0000000103337811 */ /* 0x000fe200078e08ff */
[----:B------:R-:W-:Y:S02]  /*fb50*/  BSSY.RECONVERGENT B2, `(.L_x_364) ;  /* 0x0000012000027945 */ /* 0x000fe40003800200 */
[----:B------:R-:W-:Y:S01]  /*fb60*/  FFMA R50, R50, -R34, R35 ;  /* 0x8000002232327223 */ /* 0x000fe20000000023 */
[----:B------:R-:W-:-:S04]  /*fb70*/  I2FP.F32.S32 R51, R51 ;  /* 0x0000003300337245 */ /* 0x000fc80000201400 */
[----:B------:R-:W3:Y:S01]  /*fb80*/  FCHK P0, R51, R4 ;  /* 0x0000000433007302 */ /* 0x000ee20000000000 */
[----:B-1----:R-:W-:-:S04]  /*fb90*/  FFMA R0, -R4, R53, 1 ;  /* 0x3f80000004007423 */ /* 0x002fc80000000135 */
[----:B------:R-:W-:Y:S01]  /*fba0*/  FFMA R0, R53, R0, R53 ;  /* 0x0000000035007223 */ /* 0x000fe20000000035 */
[----:B0-----:R-:W-:-:S04]  /*fbb0*/  IMAD.WIDE.U32 R34, R3, 0x4, R48 ;  /* 0x0000000403227825 */ /* 0x001fc800078e0030 */
[----:B------:R-:W-:-:S04]  /*fbc0*/  FFMA R47, R0, R51, RZ ;  /* 0x00000033002f7223 */ /* 0x000fc800000000ff */
[----:B------:R-:W-:-:S04]  /*fbd0*/  FFMA R48, -R4, R47, R51 ;  /* 0x0000002f04307223 */ /* 0x000fc80000000133 */
[----:B------:R-:W-:Y:S01]  /*fbe0*/  FFMA R47, R0, R48, R47 ;  /* 0x00000030002f7223 */ /* 0x000fe2000000002f */
[----:B--2---:R-:W-:-:S05]  /*fbf0*/  FADD R45, R50, -R45 ;  /* 0x8000002d322d7221 */ /* 0x004fca0000000000 */
[----:B------:R0:W-:Y:S01]  /*fc00*/  STG.E desc[UR6][R34.64], R45 ;  /* 0x0000002d22007986 */ /* 0x0001e2000c101906 */
[----:B---3--:R-:W-:Y:S05]  /*fc10*/  @!P0 BRA `(.L_x_365) ;  /* 0x0000000000148947 */ /* 0x008fea0003800000 */
[----:B------:R-:W-:Y:S01]  /*fc20*/  MOV R59, R51 ;  /* 0x00000033003b7202 */ /* 0x000fe20000000f00 */
[----:B------:R-:W-:Y:S01]  /*fc30*/  IMAD.MOV.U32 R0, RZ, RZ, R4 ;  /* 0x000000ffff007224 */ /* 0x000fe200078e0004 */
[----:B------:R-:W-:-:S07]  /*fc40*/  MOV R48, 0xfc60 ;  /* 0x0000fc6000307802 */ /* 0x000fce0000000f00 */
[----:B0-----:R-:W-:Y:S05]  /*fc50*/  CALL.REL.NOINC `($__internal_2_$__cuda_sm3x_div_rn_noftz_f32_slowpath) ;  /* 0x0000002c00247944 */ /* 0x001fea0003c00000 */
[----:B------:R-:W-:-:S07]  /*fc60*/  MOV R47, R0 ;  /* 0x00000000002f7202 */ /* 0x000fce0000000f00 */
.L_x_365:
[----:B------:R-:W-:Y:S05]  /*fc70*/  BSYNC.RECONVERGENT B2 ;  /* 0x0000000000027941 */ /* 0x000fea0003800200 */
.L_x_364:
[----:B------:R-:W2:Y:S04]  /*fc80*/  LDG.E R52, desc[UR6][R26.64] ;  /* 0x000000061a347981 */ /* 0x000ea8000c1e1900 */
[----:B0-----:R-:W2:Y:S01]  /*fc90*/  LDG.E R45, desc[UR6][R26.64+-0x4] ;  /* 0xfffffc061a2d7981 */ /* 0x001ea2000c1e1900 */
[----:B------:R-:W0:Y:S08]  /*fca0*/  MUFU.RCP R49, R2 ;  /* 0x0000000200317308 */ /* 0x000e300000001000 */
[----:B------:R-:W1:Y:S01]  /*fcb0*/  FCHK P0, R51, R2 ;  /* 0x0000000233007302 */ /* 0x000e620000000000 */
[----:B--2---:R-:W-:-:S05]  /*fcc0*/  FFMA R45, R52, R47, -R45 ;  /* 0x0000002f342d7223 */ /* 0x004fca000000082d */
[----:B------:R2:W-:Y:S04]  /*fcd0*/  STG.E desc[UR6][R28.64+0x4], R45 ;  /* 0x0000042d1c007986 */ /* 0x0005e8000c101906 */
[----:B------:R-:W3:Y:S04]  /*fce0*/  LDG.E R48, desc[UR6][R30.64] ;  /* 0x000000061e307981 */ /* 0x000ee8000c1e1900 */
[----:B------:R2:W5:Y:S01]  /*fcf0*/  LDG.E R50, desc[UR6][R32.64] ;  /* 0x0000000620327981 */ /* 0x000562000c1e1900 */
[----:B0-----:R-:W-:Y:S01]  /*fd00*/  FFMA R0, -R2, R49, 1 ;  /* 0x3f80000002007423 */ /* 0x001fe20000000131 */
[----:B------:R-:W-:Y:S03]  /*fd10*/  BSSY.RECONVERGENT B2, `(.L_x_366) ;  /* 0x000000b000027945 */ /* 0x000fe60003800200 */
[----:B------:R-:W-:-:S04]  /*fd20*/  FFMA R0, R49, R0, R49 ;  /* 0x0000000031007223 */ /* 0x000fc80000000031 */
[----:B------:R-:W-:-:S04]  /*fd30*/  FFMA R49, R0, R51, RZ ;  /* 0x0000003300317223 */ /* 0x000fc800000000ff */
[----:B------:R-:W-:-:S04]  /*fd40*/  FFMA R54, -R2, R49, R51 ;  /* 0x0000003102367223 */ /* 0x000fc80000000133 */
[----:B------:R-:W-:Y:S01]  /*fd50*/  FFMA R0, R0, R54, R49 ;  /* 0x0000003600007223 */ /* 0x000fe20000000031 */
[----:B---3--:R-:W-:Y:S01]  /*fd60*/  FMUL R49, R48, R47 ;  /* 0x0000002f30317220 */ /* 0x008fe20000400000 */
[----:B-12---:R-:W-:Y:S06]  /*fd70*/  @!P0 BRA `(.L_x_367) ;  /* 0x0000000000108947 */ /* 0x006fec0003800000 */
[----:B------:R-:W-:Y:S01]  /*fd80*/  MOV R59, R51 ;  /* 0x00000033003b7202 */ /* 0x000fe20000000f00 */
[----:B------:R-:W-:Y:S01]  /*fd90*/  IMAD.MOV.U32 R0, RZ, RZ, R2 ;  /* 0x000000ffff007224 */ /* 0x000fe200078e0002 */
[----:B------:R-:W-:-:S07]  /*fda0*/  MOV R48, 0xfdc0 ;  /* 0x0000fdc000307802 */ /* 0x000fce0000000f00 */
[----:B-----5:R-:W-:Y:S05]  /*fdb0*/  CALL.REL.NOINC `($__internal_2_$__cuda_sm3x_div_rn_noftz_f32_slowpath) ;  /* 0x0000002800cc7944 */ /* 0x020fea0003c00000 */
.L_x_367:
[----:B------:R-:W-:Y:S05]  /*fdc0*/  BSYNC.RECONVERGENT B2 ;  /* 0x0000000000027941 */ /* 0x000fea0003800200 */
.L_x_366:
[----:B------:R-:W2:Y:S01]  /*fdd0*/  LDG.E R45, desc[UR6][R30.64+-0x4] ;  /* 0xfffffc061e2d7981 */ /* 0x000ea2000c1e1900 */
[----:B------:R-:W0:Y:S01]  /*fde0*/  MUFU.RCP R51, R4 ;  /* 0x0000000400337308 */ /* 0x000e220000001000 */
[----:B-----5:R-:W-:Y:S01]  /*fdf0*/  FMUL R0, R50, R0 ;  /* 0x0000000032007220 */ /* 0x020fe20000400000 */
[----:B------:R-:W-:Y:S01]  /*fe00*/  LEA R53, R3, 0x3, 0x1 ;  /* 0x0000000303357811 */ /* 0x000fe200078e08ff */
[----:B------:R-:W-:Y:S02]  /*fe10*/  BSSY.RECONVERGENT B2, `(.L_x_368) ;  /* 0x0000012000027945 */ /* 0x000fe40003800200 */
[----:B------:R-:W-:Y:S01]  /*fe20*/  FFMA R0, R52, -R0, R49 ;  /* 0x8000000034007223 */ /* 0x000fe20000000031 */
[----:B------:R-:W-:-:S04]  /*fe30*/  I2FP.F32.S32 R53, R53 ;  /* 0x0000003500357245 */ /* 0x000fc80000201400 */
[----:B------:R-:W1:Y:S01]  /*fe40*/  FCHK P0, R53, R4 ;  /* 0x0000000435007302 */ /* 0x000e620000000000 */
[----:B--2---:R-:W-:Y:S01]  /*fe50*/  FADD R47, R0, -R45 ;  /* 0x8000002d002f7221 */ /* 0x004fe20000000000 */
[----:B0-----:R-:W-:-:S04]  /*fe60*/  FFMA R0, -R4, R51, 1 ;  /* 0x3f80000004007423 */ /* 0x001fc80000000133 */
[----:B------:R0:W-:Y:S01]  /*fe70*/  STG.E desc[UR6][R34.64+0x4], R47 ;  /* 0x0000042f22007986 */ /* 0x0001e2000c101906 */
[----:B------:R-:W-:Y:S01]  /*fe80*/  FFMA R0, R51, R0, R51 ;  /* 0x0000000033007223 */ /* 0x000fe20000000033 */
[----:B------:R-:W-:-:S03]  /*fe90*/  IADD3 R51, PT, PT, R3, 0x2, RZ ;  /* 0x0000000203337810 */ /* 0x000fc60007ffe0ff */
[----:B------:R-:W-:-:S04]  /*fea0*/  FFMA R45, R0, R53, RZ ;  /* 0x00000035002d7223 */ /* 0x000fc800000000ff */
[----:B------:R-:W-:-:S04]  /*feb0*/  FFMA R48, -R4, R45, R53 ;  /* 0x0000002d04307223 */ /* 0x000fc80000000135 */
[----:B------:R-:W-:Y:S01]  /*fec0*/  FFMA R45, R0, R48, R45 ;  /* 0x00000030002d7223 */ /* 0x000fe2000000002d */
[----:B01----:R-:W-:Y:S06]  /*fed0*/  @!P0 BRA `(.L_x_369) ;  /* 0x0000000000148947 */ /* 0x003fec0003800000 */
[----:B------:R-:W-:Y:S01]  /*fee0*/  MOV R59, R53 ;  /* 0x00000035003b7202 */ /* 0x000fe20000000f00 */
[----:B------:R-:W-:Y:S01]  /*fef0*/  IMAD.MOV.U32 R0, RZ, RZ, R4 ;  /* 0x000000ffff007224 */ /* 0x000fe200078e0004 */
[----:B------:R-:W-:-:S07]  /*ff00*/  MOV R48, 0xff20 ;  /* 0x0000ff2000307802 */ /* 0x000fce0000000f00 */
[----:B------:R-:W-:Y:S05]  /*ff10*/  CALL.REL.NOINC `($__internal_2_$__cuda_sm3x_div_rn_noftz_f32_slowpath) ;  /* 0x0000002800747944 */ /* 0x000fea0003c00000 */
[----:B------:R-:W-:-:S07]  /*ff20*/  MOV R45, R0 ;  /* 0x00000000002d7202 */ /* 0x000fce0000000f00 */
.L_x_369:
[----:B------:R-:W-:Y:S05]  /*ff30*/  BSYNC.RECONVERGENT B2 ;  /* 0x0000000000027941 */ /* 0x000fea0003800200 */
.L_x_368:
[----:B------:R-:W2:Y:S01]  /*ff40*/  LDG.E R52, desc[UR6][R26.64+0x4] ;  /* 0x000004061a347981 */ /* 0x000ea2000c1e1900 */
[----:B------:R-:W0:Y:S03]  /*ff50*/  LDC.64 R48, c[0x0][0x3e0] ;  /* 0x0000f800ff307b82 */ /* 0x000e260000000a00 */
[----:B------:R-:W2:Y:S01]  /*ff60*/  LDG.E R47, desc[UR6][R26.64] ;  /* 0x000000061a2f7981 */ /* 0x000ea2000c1e1900 */
[----:B0-----:R-:W-:Y:S02]  /*ff70*/  IMAD.WIDE.U32 R54, R51, 0x4, R48 ;  /* 0x0000000433367825 */ /* 0x001fe400078e0030 */
[----:B------:R-:W0:Y:S02]  /*ff80*/  MUFU.RCP R49, R2 ;  /* 0x0000000200317308 */ /* 0x000e240000001000 */
[----:B--2---:R-:W-:-:S05]  /*ff90*/  FFMA R47, R52, R45, -R47 ;  /* 0x0000002d342f7223 */ /* 0x004fca000000082f */
[----:B------:R1:W-:Y:S04]  /*ffa0*/  STG.E desc[UR6][R54.64], R47 ;  /* 0x0000002f36007986 */ /* 0x0003e8000c101906 */
[----:B------:R-:W2:Y:S04]  /*ffb0*/  LDG.E R48, desc[UR6][R30.64+0x4] ;  /* 0x000004061e307981 */ /* 0x000ea8000c1e1900 */
[----:B------:R1:W5:Y:S01]  /*ffc0*/  LDG.E R50, desc[UR6][R32.64] ;  /* 0x0000000620327981 */ /* 0x000362000c1e1900 */
[----:B0-----:R-:W-:Y:S01]  /*ffd0*/  FFMA R0, -R2, R49, 1 ;  /* 0x3f80000002007423 */ /* 0x001fe20000000131 */
[----:B------:R-:W0:Y:S01]  /*ffe0*/  FCHK P0, R53, R2 ;  /* 0x0000000235007302 */ /* 0x000e220000000000 */
[----:B------:R-:W-:Y:S02]  /*fff0*/  BSSY.RECONVERGENT B2, `(.L_x_370) ;  /* 0x000000b000027945 */ /* 0x000fe40003800200 */
[----:B------:R-:W-:-:S04]  /*10000*/  FFMA R0, R49, R0, R49 ;  /* 0x0000000031007223 */ /* 0x000fc80000000031 */
[----:B------:R-:W-:-:S04]  /*10010*/  FFMA R49, R0, R53, RZ ;  /* 0x0000003500317223 */ /* 0x000fc800000000ff */
[----:B------:R-:W-:-:S04]  /*10020*/  FFMA R56, -R2, R49, R53 ;  /* 0x0000003102387223 */ /* 0x000fc80000000135 */
[----:B------:R-:W-:Y:S01]  /*10030*/  FFMA R0, R0, R56, R49 ;  /* 0x0000003800007223 */ /* 0x000fe20000000031 */
[----:B--2---:R-:W-:Y:S01]  /*10040*/  FMUL R49, R48, R45 ;  /* 0x0000002d30317220 */ /* 0x004fe20000400000 */
[----:B01----:R-:W-:Y:S06]  /*10050*/  @!P0 BRA `(.L_x_371) ;  /* 0x0000000000108947 */ /* 0x003fec0003800000 */
[----:B------:R-:W-:Y:S01]  /*10060*/  MOV R59, R53 ;  /* 0x00000035003b7202 */ /* 0x000fe20000000f00 */
[----:B------:R-:W-:Y:S01]  /*10070*/  IMAD.MOV.U32 R0, RZ, RZ, R2 ;  /* 0x000000ffff007224 */ /* 0x000fe200078e0002 */
[----:B------:R-:W-:-:S07]  /*10080*/  MOV R48, 0x100a0 ;  /* 0x000100a000307802 */ /* 0x000fce0000000f00 */
[----:B-----5:R-:W-:Y:S05]  /*10090*/  CALL.REL.NOINC `($__internal_2_$__cuda_sm3x_div_rn_noftz_f32_slowpath) ;  /* 0x0000002800147944 */ /* 0x020fea0003c00000 */
.L_x_371:
[----:B------:R-:W-:Y:S05]  /*100a0*/  BSYNC.RECONVERGENT B2 ;  /* 0x0000000000027941 */ /* 0x000fea0003800200 */
.L_x_370:
        /* <DEDUP_REMOVED lines=9> */
[----:B0-----:R-:W-:-:S04]  /*10140*/  IMAD.WIDE.U32 R54, R51, 0x4, R54 ;  /* 0x0000000433367825 */ /* 0x001fc800078e0036 */
[----:B--2---:R-:W-:Y:S01]  /*10150*/  FADD R45, R0, -R45 ;  /* 0x8000002d002d7221 */ /* 0x004fe20000000000 */
[----:B-1----:R-:W-:-:S04]  /*10160*/  FFMA R0, -R4, R47, 1 ;  /* 0x3f80000004007423 */ /* 0x002fc8000000012f */
[----:B------:R0:W-:Y:S01]  /*10170*/  STG.E desc[UR6][R54.64], R45 ;  /* 0x0000002d36007986 */ /* 0x0001e2000c101906 */
[----:B------:R-:W-:-:S04]  /*10180*/  FFMA R0, R47, R0, R47 ;  /* 0x000000002f007223 */ /* 0x000fc8000000002f */
[----:B------:R-:W-:-:S04]  /*10190*/  FFMA R47, R0, R53, RZ ;  /* 0x00000035002f7223 */ /* 0x000fc800000000ff */
[----:B------:R-:W-:-:S04]  /*101a0*/  FFMA R48, -R4, R47, R53 ;  /* 0x0000002f04307223 */ /* 0x000fc80000000135 */
[----:B------:R-:W-:Y:S01]  /*101b0*/  FFMA R48, R0, R48, R47 ;  /* 0x0000003000307223 */ /* 0x000fe2000000002f */
[----:B0--3--:R-:W-:Y:S06]  /*101c0*/  @!P0 BRA `(.L_x_373) ;  /* 0x0000000000148947 */ /* 0x009fec0003800000 */
[----:B------:R-:W-:Y:S02]  /*101d0*/  MOV R59, R53 ;  /* 0x00000035003b7202 */ /* 0x000fe40000000f00 */
[----:B------:R-:W-:Y:S02]  /*101e0*/  MOV R0, R4 ;  /* 0x0000000400007202 */ /* 0x000fe40000000f00 */
[----:B------:R-:W-:-:S07]  /*101f0*/  MOV R48, 0x10210 ;  /* 0x0001021000307802 */ /* 0x000fce0000000f00 */
[----:B------:R-:W-:Y:S05]  /*10200*/  CALL.REL.NOINC `($__internal_2_$__cuda_sm3x_div_rn_noftz_f32_slowpath) ;  /* 0x0000002400b87944 */ /* 0x000fea0003c00000 */
[----:B------:R-:W-:-:S07]  /*10210*/  IMAD.MOV.U32 R48, RZ, RZ, R0 ;  /* 0x000000ffff307224 */ /* 0x000fce00078e0000 */
.L_x_373:
[----:B------:R-:W-:Y:S05]  /*10220*/  BSYNC.RECONVERGENT B2 ;  /* 0x0000000000027941 */ /* 0x000fea0003800200 */
.L_x_372:
[----:B------:R-:W2:Y:S04]  /*10230*/  LDG.E R49, desc[UR6][R26.64+0x8] ;  /* 0x000008061a317981 */ /* 0x000ea8000c1e1900 */
[----:B------:R-:W2:Y:S01]  /*10240*/  LDG.E R0, desc[UR6][R26.64+0x4] ;  /* 0x000004061a007981 */ /* 0x000ea2000c1e1900 */
        /* <DEDUP_REMOVED lines=14> */
[----:B------:R-:W-:Y:S02]  /*10330*/  MOV R59, R53 ;  /* 0x00000035003b7202 */ /* 0x000fe40000000f00 */
[----:B------:R-:W-:Y:S02]  /*10340*/  MOV R0, R2 ;  /* 0x0000000200007202 */ /* 0x000fe40000000f00 */
[----:B------:R-:W-:-:S07]  /*10350*/  MOV R48, 0x10370 ;  /* 0x0001037000307802 */ /* 0x000fce0000000f00 */
[----:B-----5:R-:W-:Y:S05]  /*10360*/  CALL.REL.NOINC `($__internal_2_$__cuda_sm3x_div_rn_noftz_f32_slowpath) ;  /* 0x0000002400607944 */ /* 0x020fea0003c00000 */
.L_x_375:
[----:B------:R-:W-:Y:S05]  /*10370*/  BSYNC.RECONVERGENT B2 ;  /* 0x0000000000027941 */ /* 0x000fea0003800200 */
.L_x_374:
[----:B------:R-:W2:Y:S01]  /*10380*/  LDG.E R31, desc[UR6][R30.64+0x4] ;  /* 0x000004061e1f7981 */ /* 0x000ea2000c1e1900 */
[----:B-----5:R-:W-:Y:S01]  /*10390*/  FMUL R0, R32, R0 ;  /* 0x0000000020007220 */ /* 0x020fe20000400000 */
[----:B------:R-:W-:-:S03]  /*103a0*/  VIADD R3, R3, 0x4 ;  /* 0x0000000403037836 */ /* 0x000fc60000000000 */
[----:B------:R-:W-:-:S04]  /*103b0*/  FFMA R0, R49, -R0, R26 ;  /* 0x8000000031007223 */ /* 0x000fc8000000001a */
[----:B--2---:R-:W-:Y:S01]  /*103c0*/  FADD R27, R0, -R31 ;  /* 0x8000001f001b7221 */ /* 0x004fe20000000000 */
[----:B------:R-:W-:-:S04]  /*103d0*/  LOP3.LUT R0, R16, 0xfffffffc, RZ, 0xc0, !PT ;  /* 0xfffffffc10007812 */ /* 0x000fc800078ec0ff */
[----:B------:R1:W-:Y:S01]  /*103e0*/  STG.E desc[UR6][R34.64+0xc], R27 ;  /* 0x00000c1b22007986 */ /* 0x0003e2000c101906 */
[----:B------:R-:W-:-:S13]  /*103f0*/  ISETP.NE.AND P0, PT, R51, R0, PT ;  /* 0x000000003300720c */ /* 0x000fda0003f05270 */
[----:B-1----:R-:W-:Y:S05]  /*10400*/  @P0 BRA `(.L_x_376) ;  /* 0xfffffff000f80947 */ /* 0x002fea000383ffff */
.L_x_359:
[----:B------:R-:W-:-:S13]  /*10410*/  LOP3.LUT P0, RZ, R16, 0x3, RZ, 0xc0, !PT ;  /* 0x0000000310ff7812 */ /* 0x000fda000780c0ff */
[----:B------:R-:W-:Y:S05]  /*10420*/  @!P0 BRA `(.L_x_377) ;  /* 0x0000000800888947 */ /* 0x000fea0003800000 */
[----:B------:R-:W-:-:S13]  /*10430*/  LOP3.LUT P0, RZ, R17, 0x3, RZ, 0xc0, !PT ;  /* 0x0000000311ff7812 */ /* 0x000fda000780c0ff */
[----:B------:R-:W-:Y:S05]  /*10440*/  @!P0 BRA `(.L_x_378) ;  /* 0x0000000400988947 */ /* 0x000fea0003800000 */
        /* <DEDUP_REMOVED lines=11> */
[----:B------:R-:W-:Y:S02]  /*10500*/  MOV R59, R31 ;  /* 0x0000001f003b7202 */ /* 0x000fe40000000f00 */
[----:B------:R-:W-:Y:S02]  /*10510*/  MOV R0, R4 ;  /* 0x0000000400007202 */ /* 0x000fe40000000f00 */
[----:B------:R-:W-:-:S07]  /*10520*/  MOV R48, 0x10540 ;  /* 0x0001054000307802 */ /* 0x000fce0000000f00 */
[----:B------:R-:W-:Y:S05]  /*10530*/  CALL.REL.NOINC `($__internal_2_$__cuda_sm3x_div_rn_noftz_f32_slowpath) ;  /* 0x0000002000ec7944 */ /* 0x000fea0003c00000 */
.L_x_380:
[----:B------:R-:W-:Y:S05]  /*10540*/  BSYNC.RECONVERGENT B2 ;  /* 0x0000000000027941 */ /* 0x000fea0003800200 */
.L_x_379:
[----:B------:R-:W0:Y:S01]  /*10550*/  LDC.64 R50, c[0x0][0x3e0] ;  /* 0x0000f800ff327b82 */ /* 0x000e220000000a00 */
[----:B------:R-:W-:Y:S01]  /*10560*/  IMAD.IADD R29, R2, 0x1, -R3 ;  /* 0x00000001021d7824 */ /* 0x000fe200078e0a03 */
[----:B------:R-:W1:Y:S06]  /*10570*/  LDCU UR4, c[0x0][0x40c] ;  /* 0x00008180ff0477ac */ /* 0x000e6c0008000800 */
        /* <DEDUP_REMOVED lines=30> */
.L_x_382:
[----:B------:R-:W-:Y:S05]  /*10760*/  BSYNC.RECONVERGENT B2 ;  /* 0x0000000000027941 */ /* 0x000fea0003800200 */
.L_x_381:
[----:B------:R-:W2:Y:S01]  /*10770*/  LDG.E R45, desc[UR6][R34.64+-0x4] ;  /* 0xfffffc06222d7981 */ /* 0x000ea2000c1e1900 */
[----:B------:R-:W0:Y:S01]  /*10780*/  LDC.64 R30, c[0x0][0x3f8] ;  /* 0x0000fe00ff1e7b82 */ /* 0x000e220000000a00 */
[----:B------:R-:W1:Y:S01]  /*10790*/  MUFU.RCP R49, R4 ;  /* 0x0000000400317308 */ /* 0x000e620000001000 */
[----:B-----5:R-:W-:Y:S01]  /*107a0*/  FMUL R26, R26, R47 ;  /* 0x0000002f1a1a7220 */ /* 0x020fe20000400000 */
[----:B------:R-:W-:Y:S03]  /*107b0*/  BSSY.RECONVERGENT B2, `(.L_x_383) ;  /* 0x0000013000027945 */ /* 0x000fe60003800200 */
[----:B------:R-:W-:Y:S01]  /*107c0*/  FFMA R26, R28, -R26, R27 ;  /* 0x8000001a1c1a7223 */ /* 0x000fe2000000001b */
[----:B-1----:R-:W-:-:S04]  /*107d0*/  FFMA R0, -R4, R49, 1 ;  /* 0x3f80000004007423 */ /* 0x002fc80000000131 */
[----:B------:R-:W-:Y:S01]  /*107e0*/  FFMA R0, R49, R0, R49 ;  /* 0x0000000031007223 */ /* 0x000fe20000000031 */
[C---:B0-----:R-:W-:Y:S01]  /*107f0*/  IMAD.WIDE.U32 R30, R3.reuse, 0x4, R30 ;  /* 0x00000004031e7825 */ /* 0x041fe200078e001e */
[----:B------:R-:W-:-:S04]  /*10800*/  LEA R3, R3, 0x1, 0x1 ;  /* 0x0000000103037811 */ /* 0x000fc800078e08ff */
[----:B------:R-:W-:-:S04]  /*10810*/  I2FP.F32.S32 R3, R3 ;  /* 0x0000000300037245 */ /* 0x000fc80000201400 */
[----:B------:R-:W0:Y:S01]  /*10820*/  FCHK P0, R3, R4 ;  /* 0x0000000403007302 */ /* 0x000e220000000000 */
[----:B------:R-:W-:Y:S01]  /*10830*/  FFMA R27, R0, R3, RZ ;  /* 0x00000003001b7223 */ /* 0x000fe200000000ff */
[----:B--2---:R-:W-:-:S03]  /*10840*/  FADD R45, R26, -R45 ;  /* 0x8000002d1a2d7221 */ /* 0x004fc60000000000 */
[----:B------:R-:W-:Y:S02]  /*10850*/  FFMA R26, -R4, R27, R3 ;  /* 0x0000001b041a7223 */ /* 0x000fe40000000103 */
[----:B------:R1:W-:Y:S02]  /*10860*/  STG.E desc[UR6][R30.64], R45 ;  /* 0x0000002d1e007986 */ /* 0x0003e4000c101906 */
[----:B------:R-:W-:Y:S01]  /*10870*/  FFMA R26, R0, R26, R27 ;  /* 0x0000001a001a7223 */ /* 0x000fe2000000001b */
[----:B0-----:R-:W-:Y:S06]  /*10880*/  @!P0 BRA `(.L_x_384) ;  /* 0x0000000000148947 */ /* 0x001fec0003800000 */
[----:B------:R-:W-:Y:S01]  /*10890*/  MOV R59, R3 ;  /* 0x00000003003b7202 */ /* 0x000fe20000000f00 */
[----:B------:R-:W-:Y:S01]  /*108a0*/  IMAD.MOV.U32 R0, RZ, RZ, R4 ;  /* 0x000000ffff007224 */ /* 0x000fe200078e0004 */
[----:B------:R-:W-:-:S07]  /*108b0*/  MOV R48, 0x108d0 ;  /* 0x000108d000307802 */ /* 0x000fce0000000f00 */
[----:B-1----:R-:W-:Y:S05]  /*108c0*/  CALL.REL.NOINC `($__internal_2_$__cuda_sm3x_div_rn_noftz_f32_slowpath) ;  /* 0x0000002000087944 */ /* 0x002fea0003c00000 */
[----:B------:R-:W-:-:S07]  /*108d0*/  MOV R26, R0 ;  /* 0x00000000001a7202 */ /* 0x000fce0000000f00 */
.L_x_384:
[----:B------:R-:W-:Y:S05]  /*108e0*/  BSYNC.RECONVERGENT B2 ;  /* 0x0000000000027941 */ /* 0x000fea0003800200 */
.L_x_383:
[----:B------:R-:W2:Y:S04]  /*108f0*/  LDG.E R27, desc[UR6][R52.64+0x4] ;  /* 0x00000406341b7981 */ /* 0x000ea8000c1e1900 */
[----:B------:R-:W2:Y:S01]  /*10900*/  LDG.E R0, desc[UR6][R52.64] ;  /* 0x0000000634007981 */ /* 0x000ea2000c1e1900 */
[----:B------:R-:W0:Y:S08]  /*10910*/  MUFU.RCP R47, R2 ;  /* 0x00000002002f7308 */ /* 0x000e300000001000 */
[----:B------:R-:W3:Y:S01]  /*10920*/  FCHK P0, R3, R2 ;  /* 0x0000000203007302 */ /* 0x000ee20000000000 */
[----:B--2---:R-:W-:-:S05]  /*10930*/  FFMA R27, R27, R26, -R0 ;  /* 0x0000001a1b1b7223 */ /* 0x004fca0000000800 */
[----:B------:R2:W-:Y:S04]  /*10940*/  STG.E desc[UR6][R50.64+0x4], R27 ;  /* 0x0000041b32007986 */ /* 0x0005e8000c101906 */
[----:B-1----:R-:W4:Y:S04]  /*10950*/  LDG.E R45, desc[UR6][R34.64+0x4] ;  /* 0x00000406222d7981 */ /* 0x002f28000c1e1900 */
[----:B------:R2:W5:Y:S01]  /*10960*/  LDG.E R32, desc[UR6][R32.64] ;  /* 0x0000000620207981 */ /* 0x000562000c1e1900 */
[----:B0-----:R-:W-:Y:S01]  /*10970*/  FFMA R0, -R2, R47, 1 ;  /* 0x3f80000002007423 */ /* 0x001fe2000000012f */
[----:B------:R-:W-:Y:S03]  /*10980*/  BSSY.RECONVERGENT B2, `(.L_x_385) ;  /* 0x000000b000027945 */ /* 0x000fe60003800200 */
[----:B------:R-:W-:-:S04]  /*10990*/  FFMA R0, R47, R0, R47 ;  /* 0x000000002f007223 */ /* 0x000fc8000000002f */
[----:B------:R-:W-:-:S04]  /*109a0*/  FFMA R47, R0, R3, RZ ;  /* 0x00000003002f7223 */ /* 0x000fc800000000ff */
[----:B------:R-:W-:-:S04]  /*109b0*/  FFMA R28, -R2, R47, R3 ;  /* 0x0000002f021c7223 */ /* 0x000fc80000000103 */
[----:B------:R-:W-:Y:S01]  /*109c0*/  FFMA R0, R0, R28, R47 ;  /* 0x0000001c00007223 */ /* 0x000fe2000000002f */
[----:B----4-:R-:W-:Y:S01]  /*109d0*/  FMUL R26, R45, R26 ;  /* 0x0000001a2d1a7220 */ /* 0x010fe20000400000 */
[----:B--23--:R-:W-:Y:S06]  /*109e0*/  @!P0 BRA `(.L_x_386) ;  /* 0x0000000000108947 */ /* 0x00cfec0003800000 */
[----:B------:R-:W-:Y:S01]  /*109f0*/  MOV R59, R3 ;  /* 0x00000003003b7202 */ /* 0x000fe20000000f00 */
[----:B------:R-:W-:Y:S01]  /*10a00*/  IMAD.MOV.U32 R0, RZ, RZ, R2 ;  /* 0x000000ffff007224 */ /* 0x000fe200078e0002 */
[----:B------:R-:W-:-:S07]  /*10a10*/  MOV R48, 0x10a30 ;  /* 0x00010a3000307802 */ /* 0x000fce0000000f00 */
[----:B-----5:R-:W-:Y:S05]  /*10a20*/  CALL.REL.NOINC `($__internal_2_$__cuda_sm3x_div_rn_noftz_f32_slowpath) ;  /* 0x0000001c00b07944 */ /* 0x020fea0003c00000 */
.L_x_386:
[----:B------:R-:W-:Y:S05]  /*10a30*/  BSYNC.RECONVERGENT B2 ;  /* 0x0000000000027941 */ /* 0x000fea0003800200 */
.L_x_385:
[----:B------:R-:W2:Y:S04]  /*10a40*/  LDG.E R52, desc[UR6][R52.64+0x4] ;  /* 0x0000040634347981 */ /* 0x000ea8000c1e1900 */
[----:B------:R-:W3:Y:S01]  /*10a50*/  LDG.E R34, desc[UR6][R34.64] ;  /* 0x0000000622227981 */ /* 0x000ee2000c1e1900 */
[----:B-----5:R-:W-:-:S04]  /*10a60*/  FMUL R3, R32, R0 ;  /* 0x0000000020037220 */ /* 0x020fc80000400000 */
[----:B--2---:R-:W-:-:S04]  /*10a70*/  FFMA R3, -R3, R52, R26 ;  /* 0x0000003403037223 */ /* 0x004fc8000000011a */
[----:B---3--:R-:W-:Y:S01]  /*10a80*/  FADD R27, R3, -R34 ;  /* 0x80000022031b7221 */ /* 0x008fe20000000000 */
[----:B------:R-:W-:-:S04]  /*10a90*/  IADD3 R3, PT, PT, R29, 0x3, RZ ;  /* 0x000000031d037810 */ /* 0x000fc80007ffe0ff */
[----:B------:R1:W-:Y:S03]  /*10aa0*/  STG.E desc[UR6][R30.64+0x4], R27 ;  /* 0x0000041b1e007986 */ /* 0x0003e6000c101906 */
.L_x_378:
[----:B------:R-:W-:-:S13]  /*10ab0*/  ISETP.NE.U32.AND P0, PT, R15, 0x1, PT ;  /* 0x000000010f00780c */ /* 0x000fda0003f05070 */
[----:B------:R-:W-:Y:S05]  /*10ac0*/  @!P0 BRA `(.L_x_377) ;  /* 0x0000000000e08947 */ /* 0x000fea0003800000 */
[----:B01----:R-:W0:Y:S01]  /*10ad0*/  MUFU.RCP R27, R4 ;  /* 0x00000004001b7308 */ /* 0x003e220000001000 */
        /* <DEDUP_REMOVED lines=14> */
.L_x_388:
[----:B------:R-:W-:Y:S05]  /*10bc0*/  BSYNC.RECONVERGENT B2 ;  /* 0x0000000000027941 */ /* 0x000fea0003800200 */
.L_x_387:
[----:B------:R-:W0:Y:S01]  /*10bd0*/  LDC.64 R34, c[0x0][0x3e0] ;  /* 0x0000f800ff227b82 */ /* 0x000e220000000a00 */
[----:B------:R-:W1:Y:S07]  /*10be0*/  LDCU UR4, c[0x0][0x40c] ;  /* 0x00008180ff0477ac */ /* 0x000e6e0008000800 */
[----:B------:R-:W2:Y:S08]  /*10bf0*/  LDC.64 R28, c[0x0][0x3f8] ;  /* 0x0000fe00ff1c7b82 */ /* 0x000eb00000000a00 */
[----:B------:R-:W3:Y:S01]  /*10c00*/  LDC.64 R32, c[0x0][0x3c8] ;  /* 0x0000f200ff207b82 */ /* 0x000ee20000000a00 */
[----:B0-----:R-:W-:-:S05]  /*10c10*/  IMAD.WIDE R48, R3, 0x4, R34 ;  /* 0x0000000403307825 */ /* 0x001fca00078e0222 */
[----:B------:R-:W4:Y:S04]  /*10c20*/  LDG.E R26, desc[UR6][R48.64+-0x4] ;  /* 0xfffffc06301a7981 */ /* 0x000f28000c1e1900 */
[----:B------:R0:W4:Y:S01]  /*10c30*/  LDG.E R27, desc[UR6][R48.64+-0x8] ;  /* 0xfffff806301b7981 */ /* 0x000122000c1e1900 */
[----:B-1----:R-:W-:Y:S02]  /*10c40*/  IMAD R2, R5, UR4, R5 ;  /* 0x0000000405027c24 */ /* 0x002fe4000f8e0205 */
[----:B------:R-:W-:-:S03]  /*10c50*/  IMAD.WIDE.U32 R34, R3, 0x4, R34 ;  /* 0x0000000403227825 */ /* 0x000fc600078e0022 */
[----:B------:R-:W-:Y:S01]  /*10c60*/  IADD3 R47, PT, PT, R2, R23, RZ ;  /* 0x00000017022f7210 */ /* 0x000fe20007ffe0ff */
[----:B--2---:R-:W-:-:S04]  /*10c70*/  IMAD.WIDE R28, R3, 0x4, R28 ;  /* 0x00000004031c7825 */ /* 0x004fc800078e021c */
[----:B---3--:R-:W-:-:S04]  /*10c80*/  IMAD.WIDE.U32 R32, R47, 0x4, R32 ;  /* 0x000000042f207825 */ /* 0x008fc800078e0020 */
[----:B0-----:R-:W-:-:S04]  /*10c90*/  FMUL R48, R4, R4 ;  /* 0x0000000404307220 */ /* 0x001fc80000400000 */
        /* <DEDUP_REMOVED lines=14> */
[----:B------:R-:W-:Y:S01]  /*10d80*/  IMAD.MOV.U32 R0, RZ, RZ, R48 ;  /* 0x000000ffff007224 */ /* 0x000fe200078e0030 */
[----:B------:R-:W-:Y:S02]  /*10d90*/  MOV R59, R31 ;  /* 0x0000001f003b7202 */ /* 0x000fe40000000f00 */
[----:B------:R-:W-:-:S07]  /*10da0*/  MOV R48, 0x10dc0 ;  /* 0x00010dc000307802 */ /* 0x000fce0000000f00 */
[----:B-----5:R-:W-:Y:S05]  /*10db0*/  CALL.REL.NOINC `($__internal_2_$__cuda_sm3x_div_rn_noftz_f32_slowpath) ;  /* 0x0000001800cc7944 */ /* 0x020fea0003c00000 */
[----:B------:R-:W-:-:S07]  /*10dc0*/  MOV R47, R0 ;  /* 0x00000000002f7202 */ /* 0x000fce0000000f00 */
.L_x_390:
[----:B------:R-:W-:Y:S05]  /*10dd0*/  BSYNC.RECONVERGENT B2 ;  /* 0x0000000000027941 */ /* 0x000fea0003800200 */
.L_x_389:
[----:B------:R-:W2:Y:S01]  /*10de0*/  LDG.E R29, desc[UR6][R28.64+-0x8] ;  /* 0xfffff8061c1d7981 */ /* 0x000ea2000c1e1900 */
[----:B------:R-:W0:Y:S01]  /*10df0*/  LDC.64 R30, c[0x0][0x3f8] ;  /* 0x0000fe00ff1e7b82 */ /* 0x000e220000000a00 */
[----:B-----5:R-:W-:-:S04]  /*10e00*/  FMUL R2, R2, R47 ;  /* 0x0000002f02027220 */ /* 0x020fc80000400000 */
[----:B------:R-:W-:Y:S01]  /*10e10*/  FFMA R2, R26, -R2, R27 ;  /* 0x800000021a027223 */ /* 0x000fe2000000001b */
[----:B0-----:R-:W-:-:S04]  /*10e20*/  IMAD.WIDE.U32 R30, R3, 0x4, R30 ;  /* 0x00000004031e7825 */ /* 0x001fc800078e001e */
[----:B--2---:R-:W-:-:S05]  /*10e30*/  FADD R3, R2, -R29 ;  /* 0x8000001d02037221 */ /* 0x004fca0000000000 */
[----:B------:R2:W-:Y:S02]  /*10e40*/  STG.E desc[UR6][R30.64], R3 ;  /* 0x000000031e007986 */ /* 0x0005e4000c101906 */
.L_x_377:
[----:B01----:R-:W0:Y:S01]  /*10e50*/  LDC.64 R26, c[0x0][0x3e0] ;  /* 0x0000f800ff1a7b82 */ /* 0x003e220000000a00 */
[----:B------:R-:W1:Y:S07]  /*10e60*/  LDCU.64 UR4, c[0x0][0x410] ;  /* 0x00008200ff0477ac */ /* 0x000e6e0008000a00 */
[----:B--2---:R-:W2:Y:S01]  /*10e70*/  LDC.64 R2, c[0x0][0x3f8] ;  /* 0x0000fe00ff027b82 */ /* 0x004ea20000000a00 */
[----:B------:R-:W-:-:S07]  /*10e80*/  IADD3 R4, PT, PT, R14, R23, RZ ;  /* 0x000000170e047210 */ /* 0x000fce0007ffe0ff */
[----:B------:R-:W3:Y:S01]  /*10e90*/  LDC.64 R34, c[0x0][0x380] ;  /* 0x0000e000ff227b82 */ /* 0x000ee20000000a00 */
[----:B0-----:R-:W-:-:S07]  /*10ea0*/  IMAD.WIDE.U32 R48, R23, 0x4, R26 ;  /* 0x0000000417307825 */ /* 0x001fce00078e001a */
[----:B------:R-:W0:Y:S01]  /*10eb0*/  LDC.64 R32, c[0x0][0x390] ;  /* 0x0000e400ff207b82 */ /* 0x000e220000000a00 */
[----:B------:R-:W4:Y:S01]  /*10ec0*/  LDG.E R48, desc[UR6][R48.64] ;  /* 0x0000000630307981 */ /* 0x000f22000c1e1900 */
[----:B--2---:R-:W-:-:S06]  /*10ed0*/  IMAD.WIDE.U32 R50, R23, 0x4, R2 ;  /* 0x0000000417327825 */ /* 0x004fcc00078e0002 */
[----:B------:R-:W2:Y:S01]  /*10ee0*/  LDC.64 R30, c[0x0][0x3a0] ;  /* 0x0000e800ff1e7b82 */ /* 0x000ea20000000a00 */
[----:B------:R5:W5:Y:S07]  /*10ef0*/  LDG.E R51, desc[UR6][R50.64] ;  /* 0x0000000632337981 */ /* 0x000b6e000c1e1900 */
[----:B------:R-:W2:Y:S08]  /*10f00*/  LDC.64 R28, c[0x0][0x388] ;  /* 0x0000e200ff1c7b82 */ /* 0x000eb00000000a00 */
[----:B------:R-:W2:Y:S01]  /*10f10*/  LDC.64 R26, c[0x0][0x398] ;  /* 0x0000e600ff1a7b82 */ /* 0x000ea20000000a00 */
[----:B-1----:R-:W-:-:S07]  /*10f20*/  IMAD.U32 R0, RZ, RZ, UR4 ;  /* 0x00000004ff007e24 */ /* 0x002fce000f8e00ff */
[----:B------:R-:W1:Y:S01]  /*10f30*/  LDC.64 R2, c[0x0][0x3a8] ;  /* 0x0000ea00ff027b82 */ /* 0x000e620000000a00 */
[----:B------:R-:W-:-:S04]  /*10f40*/  IMAD R4, R23, R23, R4 ;  /* 0x0000001717047224 */ /* 0x000fc800078e0204 */
[----:B------:R-:W-:-:S04]  /*10f50*/  IMAD R47, R4, R0, R5 ;  /* 0x00000000042f7224 */ /* 0x000fc800078e0205 */
[----:B------:R-:W-:-:S04]  /*10f60*/  IMAD R47, R47, UR5, R46 ;  /* 0x000000052f2f7c24 */ /* 0x000fc8000f8e022e */
[----:B---3--:R-:W-:-:S04]  /*10f70*/  IMAD.WIDE R34, R47, 0x4, R34 ;  /* 0x000000042f227825 */ /* 0x008fc800078e0222 */
[----:B0-----:R-:W-:-:S04]  /*10f80*/  IMAD.WIDE R32, R47, 0x4, R32 ;  /* 0x000000042f207825 */ /* 0x001fc800078e0220 */
[----:B--2---:R-:W-:-:S04]  /*10f90*/  IMAD.WIDE R30, R47, 0x4, R30 ;  /* 0x000000042f1e7825 */ /* 0x004fc800078e021e */
[----:B------:R-:W-:-:S04]  /*10fa0*/  IMAD.WIDE R28, R47, 0x4, R28 ;  /* 0x000000042f1c7825 */ /* 0x000fc800078e021c */
[----:B------:R-:W-:-:S04]  /*10fb0*/  IMAD.WIDE R26, R47, 0x4, R26 ;  /* 0x000000042f1a7825 */ /* 0x000fc800078e021a */
[----:B-1----:R-:W-:Y:S01]  /*10fc0*/  IMAD.WIDE R2, R47, 0x4, R2 ;  /* 0x000000042f027825 */ /* 0x002fe200078e0202 */
[----:B------:R-:W-:-:S04]  /*10fd0*/  IADD3 R5, PT, PT, R5, 0x1, RZ ;  /* 0x0000000105057810 */ /* 0x000fc80007ffe0ff */
[----:B------:R-:W-:Y:S01]  /*10fe0*/  ISETP.NE.AND P0, PT, R5, R0, PT ;  /* 0x000000000500720c */ /* 0x000fe20003f05270 */
[-C--:B----4-:R-:W-:Y:S01]  /*10ff0*/  FMUL R53, R11, R48.reuse ;  /* 0x000000300b357220 */ /* 0x090fe20000400000 */
[-C--:B-----5:R-:W-:Y:S01]  /*11000*/  FMUL R50, R8, R48.reuse ;  /* 0x0000003008327220 */ /* 0x0a0fe20000400000 */
[----:B------:R-:W-:Y:S01]  /*11010*/  FMUL R49, R10, R48 ;  /* 0x000000300a317220 */ /* 0x000fe20000400000 */
[----:B------:R-:W-:Y:S01]  /*11020*/  FMUL R45, R51, -R40 ;  /* 0x80000028332d7220 */ /* 0x000fe20000400000 */
[-C--:B------:R-:W-:Y:S01]  /*11030*/  FMUL R55, R9, R48.reuse ;  /* 0x0000003009377220 */ /* 0x080fe20000400000 */
[----:B------:R-:W-:Y:S02]  /*11040*/  FMUL R4, R51, -R39 ;  /* 0x8000002733047220 */ /* 0x000fe40000400000 */
[-C--:B------:R-:W-:Y:S01]  /*11050*/  FFMA R53, R12, R45.reuse, -R53 ;  /* 0x0000002d0c357223 */ /* 0x080fe20000000835 */
[----:B------:R-:W-:Y:S01]  /*11060*/  FFMA R45, R13, R45, -R50 ;  /* 0x0000002d0d2d7223 */ /* 0x000fe20000000832 */
[-C--:B------:R-:W-:Y:S01]  /*11070*/  FMUL R50, R7, R48.reuse ;  /* 0x0000003007327220 */ /* 0x080fe20000400000 */
[----:B------:R-:W-:Y:S01]  /*11080*/  FMUL R52, R6, R48 ;  /* 0x0000003006347220 */ /* 0x000fe20000400000 */
[----:B------:R-:W-:Y:S01]  /*11090*/  FMUL R48, R51, -R42 ;  /* 0x8000002a33307220 */ /* 0x000fe20000400000 */
[-C--:B------:R-:W-:Y:S01]  /*110a0*/  FFMA R49, R12, R4.reuse, -R49 ;  /* 0x000000040c317223 */ /* 0x080fe20000000831 */
[----:B------:R-:W-:-:S02]  /*110b0*/  FFMA R51, R13, R4, -R50 ;  /* 0x000000040d337223 */ /* 0x000fc40000000832 */
[-C--:B------:R-:W-:Y:S01]  /*110c0*/  FFMA R55, R12, R48.reuse, -R55 ;  /* 0x000000300c377223 */ /* 0x080fe20000000837 */
[----:B------:R-:W-:Y:S01]  /*110d0*/  FFMA R57, R13, R48, -R52 ;  /* 0x000000300d397223 */ /* 0x000fe20000000834 */
[----:B------:R0:W-:Y:S04]  /*110e0*/  STG.E desc[UR6][R34.64], R53 ;  /* 0x0000003522007986 */ /* 0x0001e8000c101906 */
[----:B------:R0:W-:Y:S04]  /*110f0*/  STG.E desc[UR6][R32.64], R49 ;  /* 0x0000003120007986 */ /* 0x0001e8000c101906 */
[----:B------:R0:W-:Y:S04]  /*11100*/  STG.E desc[UR6][R30.64], R55 ;  /* 0x000000371e007986 */ /* 0x0001e8000c101906 */
[----:B------:R0:W-:Y:S04]  /*11110*/  STG.E desc[UR6][R28.64], R45 ;  /* 0x0000002d1c007986 */ /* 0x0001e8000c101906 */
[----:B------:R0:W-:Y:S04]  /*11120*/  STG.E desc[UR6][R26.64], R51 ;  /* 0x000000331a007986 */ /* 0x0001e8000c101906 */
[----:B------:R0:W-:Y:S01]  /*11130*/  STG.E desc[UR6][R2.64], R57 ;  /* 0x0000003902007986 */ /* 0x0001e2000c101906 */
[----:B------:R-:W-:Y:S05]  /*11140*/  @P0 BRA `(.L_x_391) ;  /* 0xffffffb800240947 */ /* 0x000fea000383ffff */
.L_x_318:
[----:B------:R-:W-:-:S04]  /*11150*/  IADD3 R14, PT, PT, R14, 0x1, RZ ;  /* 0x000000010e0e7810 */ /* 0x000fc80007ffe0ff */
[----:B------:R-:W-:-:S13]  /*11160*/  ISETP.NE.AND P0, PT, R14, R19, PT ;  /* 0x000000130e00720c */ /* 0x000fda0003f05270 */
[----:B------:R-:W-:Y:S05]  /*11170*/  @P0 BRA `(.L_x_392) ;  /* 0xffffff9800200947 */ /* 0x000fea000383ffff */
[----:B------:R-:W-:-:S13]  /*11180*/  ISETP.GE.AND P0, PT, R0, 0x1, PT ;  /* 0x000000010000780c */ /* 0x000fda0003f06270 */
[----:B------:R-:W-:Y:S05]  /*11190*/  @!P0 BRA `(.L_x_393) ;  /* 0x0000001000688947 */ /* 0x000fea0003800000 */
[----:B------:R-:W-:Y:S01]  /*111a0*/  IMAD.MOV.U32 R0, RZ, RZ, -0x40800000 ;  /* 0xbf800000ff007424 */ /* 0x000fe200078e00ff */
[----:B------:R-:W-:-:S06]  /*111b0*/  UMOV UR4, URZ ;  /* 0x000000ff00047c82 */ /* 0x000fcc0008000000 */
.L_x_398:
[----:B0-----:R-:W0:Y:S01]  /*111c0*/  LDC R45, c[0x0][0x410] ;  /* 0x00010400ff2d7b82 */ /* 0x001e220000000800 */
[----:B------:R-:W-:Y:S01]  /*111d0*/  HFMA2 R48, -RZ, RZ, 0, 0 ;  /* 0x00000000ff307431 */ /* 0x000fe200000001ff */
[----:B------:R-:W-:Y:S01]  /*111e0*/  MOV R47, R0 ;  /* 0x00000000002f7202 */ /* 0x000fe20000000f00 */
[----:B------:R-:W-:Y:S01]  /*111f0*/  FADD R0, -R0, -RZ ;  /* 0x800000ff00007221 */ /* 0x000fe20000000100 */
[----:B0-----:R-:W-:-:S13]  /*11200*/  ISETP.GE.U32.AND P0, PT, R45, 0x4, PT ;  /* 0x000000042d00780c */ /* 0x001fda0003f06070 */
[----:B-123--:R-:W-:Y:S05]  /*11210*/  @!P0 BRA `(.L_x_394) ;  /* 0x0000000800348947 */ /* 0x00efea0003800000 */
[----:B------:R-:W-:Y:S01]  /*11220*/  IMAD R50, R23, R23, R23 ;  /* 0x0000001717327224 */ /* 0x000fe200078e0217 */
[----:B------:R-:W-:Y:S01]  /*11230*/  ULOP3.LUT UR5, URZ, UR4, URZ, 0x33, !UPT ;  /* 0x00000004ff057292 */ /* 0x000fe2000f8e33ff */
[----:B------:R-:W-:Y:S02]  /*11240*/  LOP3.LUT R48, R45, 0x7ffffffc, RZ, 0xc0, !PT ;  /* 0x7ffffffc2d307812 */ /* 0x000fe400078ec0ff */
[----:B------:R-:W-:-:S03]  /*11250*/  VIADD R2, R50, UR4 ;  /* 0x0000000432027c36 */ /* 0x000fc60008000000 */
[----:B------:R-:W-:Y:S01]  /*11260*/  IADD3 R50, PT, PT, R50, UR5, RZ ;  /* 0x0000000532327c10 */ /* 0x000fe2000fffe0ff */
[----:B------:R-:W-:Y:S01]  /*11270*/  IMAD R49, R2, R45, R45 ;  /* 0x0000002d02317224 */ /* 0x000fe200078e022d */
[----:B------:R-:W-:-:S06]  /*11280*/  UMOV UR5, URZ ;  /* 0x000000ff00057c82 */ /* 0x000fcc0008000000 */
.L_x_395:
[----:B------:R-:W0:Y:S01]  /*11290*/  LDC R51, c[0x0][0x414] ;  /* 0x00010500ff337b82 */ /* 0x000e220000000800 */
[----:B------:R-:W-:-:S07]  /*112a0*/  IADD3 R31, PT, PT, R49, UR5, RZ ;  /* 0x00000005311f7c10 */ /* 0x000fce000fffe0ff */
[----:B-1----:R-:W1:Y:S08]  /*112b0*/  LDC.64 R32, c[0x0][0x380] ;  /* 0x0000e000ff207b82 */ /* 0x002e700000000a00 */
[----:B------:R-:W2:Y:S01]  /*112c0*/  LDC.64 R4, c[0x0][0x388] ;  /* 0x0000e200ff047b82 */ /* 0x000ea20000000a00 */
[----:B0-----:R-:W-:-:S07]  /*112d0*/  IMAD R31, R31, R51, R46 ;  /* 0x000000331f1f7224 */ /* 0x001fce00078e022e */
[----:B------:R-:W0:Y:S01]  /*112e0*/  LDC.64 R8, c[0x0][0x390] ;  /* 0x0000e400ff087b82 */ /* 0x000e220000000a00 */
[----:B-1----:R-:W-:-:S07]  /*112f0*/  IMAD.WIDE R34, R31, 0x4, R32 ;  /* 0x000000041f227825 */ /* 0x002fce00078e0220 */
[----:B------:R-:W1:Y:S01]  /*11300*/  LDC.64 R12, c[0x0][0x398] ;  /* 0x0000e600ff0c7b82 */ /* 0x000e620000000a00 */
[----:B------:R-:W3:Y:S01]  /*11310*/  LDG.E R2, desc[UR6][R34.64] ;  /* 0x0000000622027981 */ /* 0x000ee2000c1e1900 */
[----:B------:R-:W-:-:S06]  /*11320*/  IMAD R53, R50, R45, UR5 ;  /* 0x0000000532357e24 */ /* 0x000fcc000f8e022d */
[----:B------:R-:W4:Y:S01]  /*11330*/  LDC.64 R28, c[0x0][0x3a0] ;  /* 0x0000e800ff1c7b82 */ /* 0x000f220000000a00 */
[----:B------:R-:W-:-:S04]  /*11340*/  IMAD R53, R53, R51, R46 ;  /* 0x0000003335357224 */ /* 0x000fc800078e022e */
[----:B------:R-:W-:-:S04]  /*11350*/  IMAD.WIDE R32, R53, 0x4, R32 ;  /* 0x0000000435207825 */ /* 0x000fc800078e0220 */
[----:B---3--:R-:W-:Y:S01]  /*11360*/  FMUL R11, R2, R47 ;  /* 0x0000002f020b7220 */ /* 0x008fe20000400000 */
[----:B--2---:R-:W-:-:S04]  /*11370*/  IMAD.WIDE R2, R31, 0x4, R4 ;  /* 0x000000041f027825 */ /* 0x004fc800078e0204 */
[----:B------:R1:W-:Y:S04]  /*11380*/  STG.E desc[UR6][R32.64], R11 ;  /* 0x0000000b20007986 */ /* 0x0003e8000c101906 */
[----:B------:R-:W2:Y:S01]  /*11390*/  LDG.E R7, desc[UR6][R2.64] ;  /* 0x0000000602077981 */ /* 0x000ea2000c1e1900 */
[----:B------:R-:W-:-:S04]  /*113a0*/  IMAD.WIDE R4, R53, 0x4, R4 ;  /* 0x0000000435047825 */ /* 0x000fc800078e0204 */
[----:B--2---:R-:W-:Y:S01]  /*113b0*/  FMUL R15, R0, R7 ;  /* 0x00000007000f7220 */ /* 0x004fe20000400000 */
[----:B0-----:R-:W-:-:S04]  /*113c0*/  IMAD.WIDE R6, R31, 0x4, R8 ;  /* 0x000000041f067825 */ /* 0x001fc800078e0208 */
[----:B------:R4:W-:Y:S04]  /*113d0*/  STG.E desc[UR6][R4.64], R15 ;  /* 0x0000000f04007986 */ /* 0x0009e8000c101906 */
[----:B------:R-:W2:Y:S01]  /*113e0*/  LDG.E R10, desc[UR6][R6.64] ;  /* 0x00000006060a7981 */ /* 0x000ea2000c1e1900 */
[----:B------:R-:W-:-:S04]  /*113f0*/  IMAD.WIDE R8, R53, 0x4, R8 ;  /* 0x0000000435087825 */ /* 0x000fc800078e0208 */
[----:B--2---:R-:W-:Y:S01]  /*11400*/  FMUL R55, R10, R47 ;  /* 0x0000002f0a377220 */ /* 0x004fe20000400000 */
[----:B-1----:R-:W-:-:S04]  /*11410*/  IMAD.WIDE R10, R31, 0x4, R12 ;  /* 0x000000041f0a7825 */ /* 0x002fc800078e020c */
[----:B------:R0:W-:Y:S04]  /*11420*/  STG.E desc[UR6][R8.64], R55 ;  /* 0x0000003708007986 */ /* 0x0001e8000c101906 */
[----:B------:R-:W2:Y:S01]  /*11430*/  LDG.E R27, desc[UR6][R10.64] ;  /* 0x000000060a1b7981 */ /* 0x000ea2000c1e1900 */
[----:B------:R-:W-:-:S04]  /*11440*/  IMAD.WIDE R12, R53, 0x4, R12 ;  /* 0x00000004350c7825 */ /* 0x000fc800078e020c */
[----:B----4-:R-:W-:-:S04]  /*11450*/  IMAD.WIDE R14, R31, 0x4, R28 ;  /* 0x000000041f0e7825 */ /* 0x010fc800078e021c */
[----:B--2---:R-:W-:Y:S02]  /*11460*/  FMUL R57, R0, R27 ;  /* 0x0000001b00397220 */ /* 0x004fe40000400000 */
[----:B------:R-:W1:Y:S03]  /*11470*/  LDC.64 R26, c[0x0][0x3a8] ;  /* 0x0000ea00ff1a7b82 */ /* 0x000e660000000a00 */
[----:B------:R2:W-:Y:S04]  /*11480*/  STG.E desc[UR6][R12.64], R57 ;  /* 0x000000390c007986 */ /* 0x0005e8000c101906 */
[----:B------:R-:W3:Y:S01]  /*11490*/  LDG.E R30, desc[UR6][R14.64] ;  /* 0x000000060e1e7981 */ /* 0x000ee2000c1e1900 */
[----:B------:R-:W-:-:S04]  /*114a0*/  IMAD.WIDE R28, R53, 0x4, R28 ;  /* 0x00000004351c7825 */ /* 0x000fc800078e021c */
[----:B---3--:R-:W-:Y:S01]  /*114b0*/  FMUL R59, R30, R47 ;  /* 0x0000002f1e3b7220 */ /* 0x008fe20000400000 */
[----:B-1----:R-:W-:-:S04]  /*114c0*/  IMAD.WIDE R30, R31, 0x4, R26 ;  /* 0x000000041f1e7825 */ /* 0x002fc800078e021a */
[----:B------:R-:W-:Y:S04]  /*114d0*/  STG.E desc[UR6][R28.64], R59 ;  /* 0x0000003b1c007986 */ /* 0x000fe8000c101906 */
[----:B0-----:R-:W3:Y:S01]  /*114e0*/  LDG.E R55, desc[UR6][R30.64] ;  /* 0x000000061e377981 */ /* 0x001ee2000c1e1900 */
[----:B------:R-:W-:-:S04]  /*114f0*/  IMAD.WIDE R26, R53, 0x4, R26 ;  /* 0x00000004351a7825 */ /* 0x000fc800078e021a */
[----:B------:R-:W-:-:S04]  /*11500*/  IMAD.WIDE R34, R51, 0x4, R34 ;  /* 0x0000000433227825 */ /* 0x000fc800078e0222 */
[----:B---3--:R-:W-:-:S05]  /*11510*/  FMUL R55, R0, R55 ;  /* 0x0000003700377220 */ /* 0x008fca0000400000 */
[----:B------:R0:W-:Y:S04]  /*11520*/  STG.E desc[UR6][R26.64], R55 ;  /* 0x000000371a007986 */ /* 0x0001e8000c101906 */
[----:B------:R-:W3:Y:S01]  /*11530*/  LDG.E R52, desc[UR6][R34.64] ;  /* 0x0000000622347981 */ /* 0x000ee2000c1e1900 */
[----:B------:R-:W-:-:S04]  /*11540*/  IMAD.WIDE R32, R51, 0x4, R32 ;  /* 0x0000000433207825 */ /* 0x000fc800078e0220 */
[----:B------:R-:W-:-:S04]  /*11550*/  IMAD.WIDE R2, R51, 0x4, R2 ;  /* 0x0000000433027825 */ /* 0x000fc800078e0202 */
[----:B---3--:R-:W-:-:S05]  /*11560*/  FMUL R53, R52, R47 ;  /* 0x0000002f34357220 */ /* 0x008fca0000400000 */
[----:B------:R1:W-:Y:S04]  /*11570*/  STG.E desc[UR6][R32.64], R53 ;  /* 0x0000003520007986 */ /* 0x0003e8000c101906 */
[----:B--2---:R-:W2:Y:S01]  /*11580*/  LDG.E R57, desc[UR6][R2.64] ;  /* 0x0000000602397981 */ /* 0x004ea2000c1e1900 */
[----:B------:R-:W-:-:S04]  /*11590*/  IMAD.WIDE R4, R51, 0x4, R4 ;  /* 0x0000000433047825 */ /* 0x000fc800078e0204 */
[----:B------:R-:W-:-:S04]  /*115a0*/  IMAD.WIDE R6, R51, 0x4, R6 ;  /* 0x0000000433067825 */ /* 0x000fc800078e0206 */
[----:B--2---:R-:W-:-:S05]  /*115b0*/  FMUL R57, R0, R57 ;  /* 0x0000003900397220 */ /* 0x004fca0000400000 */
[----:B------:R2:W-:Y:S04]  /*115c0*/  STG.E desc[UR6][R4.64], R57 ;  /* 0x0000003904007986 */ /* 0x0005e8000c101906 */
[----:B------:R-:W0:Y:S01]  /*115d0*/  LDG.E R52, desc[UR6][R6.64] ;  /* 0x0000000606347981 */ /* 0x000e22000c1e1900 */
[----:B------:R-:W-:-:S04]  /*115e0*/  IMAD.WIDE R8, R51, 0x4, R8 ;  /* 0x0000000433087825 */ /* 0x000fc800078e0208 */
[----:B------:R-:W-:-:S04]  /*115f0*/  IMAD.WIDE R10, R51, 0x4, R10 ;  /* 0x00000004330a7825 */ /* 0x000fc800078e020a */
[----:B0-----:R-:W-:-:S05]  /*11600*/  FMUL R55, R52, R47 ;  /* 0x0000002f34377220 */ /* 0x001fca0000400000 */
[----:B------:R0:W-:Y:S04]  /*11610*/  STG.E desc[UR6][R8.64], R55 ;  /* 0x0000003708007986 */ /* 0x0001e8000c101906 */
[----:B-1----:R-:W3:Y:S01]  /*11620*/  LDG.E R53, desc[UR6][R10.64] ;  /* 0x000000060a357981 */ /* 0x002ee2000c1e1900 */
[----:B------:R-:W-:-:S04]  /*11630*/  IMAD.WIDE R12, R51, 0x4, R12 ;  /* 0x00000004330c7825 */ /* 0x000fc800078e020c */
[----:B------:R-:W-:-:S04]  /*11640*/  IMAD.WIDE R14, R51, 0x4, R14 ;  /* 0x00000004330e7825 */ /* 0x000fc800078e020e */
[----:B---3--:R-:W-:-:S05]  /*11650*/  FMUL R53, R0, R53 ;  /* 0x0000003500357220 */ /* 0x008fca0000400000 */
[----:B------:R1:W-:Y:S04]  /*11660*/  STG.E desc[UR6][R12.64], R53 ;  /* 0x000000350c007986 */ /* 0x0003e8000c101906 */
[----:B------:R-:W2:Y:S01]  /*11670*/  LDG.E R52, desc[UR6][R14.64] ;  /* 0x000000060e347981 */ /* 0x000ea2000c1e1900 */
[----:B------:R-:W-:-:S04]  /*11680*/  IMAD.WIDE R28, R51, 0x4, R28 ;  /* 0x00000004331c7825 */ /* 0x000fc800078e021c */
[----:B------:R-:W-:-:S04]  /*11690*/  IMAD.WIDE R30, R51, 0x4, R30 ;  /* 0x00000004331e7825 */ /* 0x000fc800078e021e */
[----:B--2---:R-:W-:-:S05]  /*116a0*/  FMUL R57, R52, R47 ;  /* 0x0000002f34397220 */ /* 0x004fca0000400000 */
[----:B------:R2:W-:Y:S04]  /*116b0*/  STG.E desc[UR6][R28.64], R57 ;  /* 0x000000391c007986 */ /* 0x0005e8000c101906 */
[----:B0-----:R-:W3:Y:S01]  /*116c0*/  LDG.E R55, desc[UR6][R30.64] ;  /* 0x000000061e377981 */ /* 0x001ee2000c1e1900 */
[----:B------:R-:W-:-:S04]  /*116d0*/  IMAD.WIDE R26, R51, 0x4, R26 ;  /* 0x00000004331a7825 */ /* 0x000fc800078e021a */
[----:B------:R-:W-:-:S04]  /*116e0*/  IMAD.WIDE R34, R51, 0x4, R34 ;  /* 0x0000000433227825 */ /* 0x000fc800078e0222 */
[----:B---3--:R-:W-:-:S05]  /*116f0*/  FMUL R55, R0, R55 ;  /* 0x0000003700377220 */ /* 0x008fca0000400000 */
[----:B------:R0:W-:Y:S04]  /*11700*/  STG.E desc[UR6][R26.64], R55 ;  /* 0x000000371a007986 */ /* 0x0001e8000c101906 */
[----:B------:R-:W1:Y:S01]  /*11710*/  LDG.E R52, desc[UR6][R34.64] ;  /* 0x0000000622347981 */ /* 0x000e62000c1e1900 */
[----:B------:R-:W-:-:S04]  /*11720*/  IMAD.WIDE R32, R51, 0x4, R32 ;  /* 0x0000000433207825 */ /* 0x000fc800078e0220 */
[----:B------:R-:W-:-:S04]  /*11730*/  IMAD.WIDE R2, R51, 0x4, R2 ;  /* 0x0000000433027825 */ /* 0x000fc800078e0202 */
[----:B-1----:R-:W-:-:S05]  /*11740*/  FMUL R53, R52, R47 ;  /* 0x0000002f34357220 */ /* 0x002fca0000400000 */
        /* <DEDUP_REMOVED lines=25> */
[----:B------:R-:W-:Y:S04]  /*118e0*/  STG.E desc[UR6][R26.64], R55 ;  /* 0x000000371a007986 */ /* 0x000fe8000c101906 */
[----:B------:R-:W1:Y:S01]  /*118f0*/  LDG.E R34, desc[UR6][R34.64] ;  /* 0x0000000622227981 */ /* 0x000e62000c1e1900 */
[----:B------:R-:W-:-:S04]  /*11900*/  IMAD.WIDE R32, R51, 0x4, R32 ;  /* 0x0000000433207825 */ /* 0x000fc800078e0220 */
[----:B------:R-:W-:-:S04]  /*11910*/  IMAD.WIDE R2, R51, 0x4, R2 ;  /* 0x0000000433027825 */ /* 0x000fc800078e0202 */
[----:B-1----:R-:W-:-:S05]  /*11920*/  FMUL R53, R34, R47 ;  /* 0x0000002f22357220 */ /* 0x002fca0000400000 */
[----:B------:R-:W-:Y:S04]  /*11930*/  STG.E desc[UR6][R32.64], R53 ;  /* 0x0000003520007986 */ /* 0x000fe8000c101906 */
[----:B------:R-:W2:Y:S01]  /*11940*/  LDG.E R3, desc[UR6][R2.64] ;  /* 0x0000000602037981 */ /* 0x000ea2000c1e1900 */
[----:B------:R-:W-:-:S04]  /*11950*/  IMAD.WIDE R4, R51, 0x4, R4 ;  /* 0x0000000433047825 */ /* 0x000fc800078e0204 */
[----:B------:R-:W-:-:S04]  /*11960*/  IMAD.WIDE R6, R51, 0x4, R6 ;  /* 0x0000000433067825 */ /* 0x000fc800078e0206 */
[----:B--2---:R-:W-:-:S05]  /*11970*/  FMUL R57, R0, R3 ;  /* 0x0000000300397220 */ /* 0x004fca0000400000 */
[----:B------:R0:W-:Y:S04]  /*11980*/  STG.E desc[UR6][R4.64], R57 ;  /* 0x0000003904007986 */ /* 0x0001e8000c101906 */
        /* <DEDUP_REMOVED lines=15> */
[----:B------:R-:W2:Y:S01]  /*11a80*/  LDG.E R31, desc[UR6][R30.64] ;  /* 0x000000061e1f7981 */ /* 0x000ea2000c1e1900 */
[----:B------:R-:W-:Y:S01]  /*11a90*/  IMAD.WIDE R26, R51, 0x4, R26 ;  /* 0x00000004331a7825 */ /* 0x000fe200078e021a */
[----:B------:R-:W-:-:S06]  /*11aa0*/  UIADD3 UR5, UPT, UPT, UR5, 0x4, URZ ;  /* 0x0000000405057890 */ /* 0x000fcc000fffe0ff */
[----:B------:R-:W-:Y:S01]  /*11ab0*/  ISETP.NE.AND P0, PT, R48, UR5, PT ;  /* 0x0000000530007c0c */ /* 0x000fe2000bf05270 */
[----:B--2---:R-:W-:-:S05]  /*11ac0*/  FMUL R7, R0, R31 ;  /* 0x0000001f00077220 */ /* 0x004fca0000400000 */
[----:B------:R1:W-:Y:S07]  /*11ad0*/  STG.E desc[UR6][R26.64], R7 ;  /* 0x000000071a007986 */ /* 0x0003ee000c101906 */
[----:B------:R-:W-:Y:S05]  /*11ae0*/  @P0 BRA `(.L_x_395) ;  /* 0xfffffff400e80947 */ /* 0x000fea000383ffff */
.L_x_394:
[----:B------:R-:W-:-:S13]  /*11af0*/  LOP3.LUT P0, R2, R45, 0x3, RZ, 0xc0, !PT ;  /* 0x000000032d027812 */ /* 0x000fda000780c0ff */
[----:B------:R-:W-:Y:S05]  /*11b00*/  @!P0 BRA `(.L_x_396) ;  /* 0x0000000800008947 */ /* 0x000fea0003800000 */
[----:B------:R-:W-:Y:S02]  /*11b10*/  ISETP.NE.AND P0, PT, R2, 0x1, PT ;  /* 0x000000010200780c */ /* 0x000fe40003f05270 */
[----:B-1----:R-:W-:-:S04]  /*11b20*/  LOP3.LUT R3, R45, 0x1, RZ, 0xc0, !PT ;  /* 0x000000012d037812 */ /* 0x002fc800078ec0ff */
[----:B------:R-:W-:-:S07]  /*11b30*/  ISETP.NE.U32.AND P1, PT, R3, 0x1, PT ;  /* 0x000000010300780c */ /* 0x000fce0003f25070 */
[----:B------:R-:W-:Y:S06]  /*11b40*/  @!P0 BRA `(.L_x_397) ;  /* 0x0000000400348947 */ /* 0x000fec0003800000 */
[----:B------:R-:W0:Y:S01]  /*11b50*/  LDC R49, c[0x0][0x414] ;  /* 0x00010500ff317b82 */ /* 0x000e220000000800 */
[----:B------:R-:W-:-:S04]  /*11b60*/  IMAD R3, R23, R23, R23 ;  /* 0x0000001717037224 */ /* 0x000fc800078e0217 */
[----:B------:R-:W-:-:S03]  /*11b70*/  VIADD R2, R3, UR4 ;  /* 0x0000000403027c36 */ /* 0x000fc60008000000 */
[----:B------:R-:W1:Y:S01]  /*11b80*/  LDC.64 R32, c[0x0][0x380] ;  /* 0x0000e000ff207b82 */ /* 0x000e620000000a00 */
[----:B------:R-:W-:-:S05]  /*11b90*/  IMAD R15, R2, R45, R45 ;  /* 0x0000002d020f7224 */ /* 0x000fca00078e022d */
[----:B------:R-:W-:Y:S02]  /*11ba0*/  IADD3 R15, PT, PT, R48, R15, RZ ;  /* 0x0000000f300f7210 */ /* 0x000fe40007ffe0ff */
[----:B------:R-:W2:Y:S03]  /*11bb0*/  LDC.64 R28, c[0x0][0x388] ;  /* 0x0000e200ff1c7b82 */ /* 0x000ea60000000a00 */
[----:B0-----:R-:W-:Y:S01]  /*11bc0*/  IMAD R15, R15, R49, R46 ;  /* 0x000000310f0f7224 */ /* 0x001fe200078e022e */
[----:B------:R-:W-:-:S04]  /*11bd0*/  ULOP3.LUT UR5, URZ, UR4, URZ, 0x33, !UPT ;  /* 0x00000004ff057292 */ /* 0x000fc8000f8e33ff */
[----:B------:R-:W0:Y:S01]  /*11be0*/  LDC.64 R12, c[0x0][0x3a0] ;  /* 0x0000e800ff0c7b82 */ /* 0x000e220000000a00 */
[----:B-1----:R-:W-:-:S05]  /*11bf0*/  IMAD.WIDE R34, R15, 0x4, R32 ;  /* 0x000000040f227825 */ /* 0x002fca00078e0220 */
[----:B------:R-:W3:Y:S01]  /*11c00*/  LDG.E R2, desc[UR6][R34.64] ;  /* 0x0000000622027981 */ /* 0x000ee2000c1e1900 */
[----:B------:R-:W-:Y:S01]  /*11c10*/  IADD3 R51, PT, PT, R3, UR5, RZ ;  /* 0x0000000503337c10 */ /* 0x000fe2000fffe0ff */
[----:B--2---:R-:W-:-:S04]  /*11c20*/  IMAD.WIDE R30, R15, 0x4, R28 ;  /* 0x000000040f1e7825 */ /* 0x004fc800078e021c */
[----:B------:R-:W-:-:S04]  /*11c30*/  IMAD R51, R45, R51, R48 ;  /* 0x000000332d337224 */ /* 0x000fc800078e0230 */
[----:B------:R-:W-:-:S04]  /*11c40*/  IMAD R51, R51, R49, R46 ;  /* 0x0000003133337224 */ /* 0x000fc800078e022e */
[----:B------:R-:W-:-:S04]  /*11c50*/  IMAD.WIDE R32, R51, 0x4, R32 ;  /* 0x0000000433207825 */ /* 0x000fc800078e0220 */
[----:B---3--:R-:W-:Y:S02]  /*11c60*/  FMUL R5, R2, R47 ;  /* 0x0000002f02057220 */ /* 0x008fe40000400000 */
[----:B------:R-:W1:Y:S03]  /*11c70*/  LDC.64 R2, c[0x0][0x390] ;  /* 0x0000e400ff027b82 */ /* 0x000e660000000a00 */
[----:B------:R2:W-:Y:S04]  /*11c80*/  STG.E desc[UR6][R32.64], R5 ;  /* 0x0000000520007986 */ /* 0x0005e8000c101906 */
[----:B------:R-:W3:Y:S01]  /*11c90*/  LDG.E R7, desc[UR6][R30.64] ;  /* 0x000000061e077981 */ /* 0x000ee2000c1e1900 */
[----:B------:R-:W-:-:S04]  /*11ca0*/  IMAD.WIDE R28, R51, 0x4, R28 ;  /* 0x00000004331c7825 */ /* 0x000fc800078e021c */
[----:B-1----:R-:W-:-:S04]  /*11cb0*/  IMAD.WIDE R26, R15, 0x4, R2 ;  /* 0x000000040f1a7825 */ /* 0x002fc800078e0202 */
[----:B---3--:R-:W-:Y:S02]  /*11cc0*/  FMUL R9, R0, R7 ;  /* 0x0000000700097220 */ /* 0x008fe40000400000 */
[----:B------:R-:W2:Y:S03]  /*11cd0*/  LDC.64 R6, c[0x0][0x398] ;  /* 0x0000e600ff067b82 */ /* 0x000ea60000000a00 */
[----:B------:R0:W-:Y:S04]  /*11ce0*/  STG.E desc[UR6][R28.64], R9 ;  /* 0x000000091c007986 */ /* 0x0001e8000c101906 */
[----:B------:R-:W3:Y:S01]  /*11cf0*/  LDG.E R4, desc[UR6][R26.64] ;  /* 0x000000061a047981 */ /* 0x000ee2000c1e1900 */
[----:B------:R-:W-:-:S04]  /*11d00*/  IMAD.WIDE R2, R51, 0x4, R2 ;  /* 0x0000000433027825 */ /* 0x000fc800078e0202 */
[----:B---3--:R-:W-:Y:S01]  /*11d10*/  FMUL R53, R4, R47 ;  /* 0x0000002f04357220 */ /* 0x008fe20000400000 */
[----:B--2---:R-:W-:-:S04]  /*11d20*/  IMAD.WIDE R4, R15, 0x4, R6 ;  /* 0x000000040f047825 */ /* 0x004fc800078e0206 */
[----:B------:R1:W-:Y:S04]  /*11d30*/  STG.E desc[UR6][R2.64], R53 ;  /* 0x0000003502007986 */ /* 0x0003e8000c101906 */
[----:B------:R-:W2:Y:S01]  /*11d40*/  LDG.E R11, desc[UR6][R4.64] ;  /* 0x00000006040b7981 */ /* 0x000ea2000c1e1900 */
[----:B------:R-:W-:-:S04]  /*11d50*/  IMAD.WIDE R6, R51, 0x4, R6 ;  /* 0x0000000433067825 */ /* 0x000fc800078e0206 */
[----:B0-----:R-:W-:-:S04]  /*11d60*/  IMAD.WIDE R8, R15, 0x4, R12 ;  /* 0x000000040f087825 */ /* 0x001fc800078e020c */
[----:B--2---:R-:W-:Y:S02]  /*11d70*/  FMUL R55, R0, R11 ;  /* 0x0000000b00377220 */ /* 0x004fe40000400000 */
[----:B------:R-:W0:Y:S03]  /*11d80*/  LDC.64 R10, c[0x0][0x3a8] ;  /* 0x0000ea00ff0a7b82 */ /* 0x000e260000000a00 */
[----:B------:R2:W-:Y:S04]  /*11d90*/  STG.E desc[UR6][R6.64], R55 ;  /* 0x0000003706007986 */ /* 0x0005e8000c101906 */
[----:B------:R-:W3:Y:S01]  /*11da0*/  LDG.E R14, desc[UR6][R8.64] ;  /* 0x00000006080e7981 */ /* 0x000ee2000c1e1900 */
[----:B------:R-:W-:-:S04]  /*11db0*/  IMAD.WIDE R12, R51, 0x4, R12 ;  /* 0x00000004330c7825 */ /* 0x000fc800078e020c */
[----:B---3--:R-:W-:Y:S01]  /*11dc0*/  FMUL R57, R14, R47 ;  /* 0x0000002f0e397220 */ /* 0x008fe20000400000 */
[----:B0-----:R-:W-:-:S04]  /*11dd0*/  IMAD.WIDE R14, R15, 0x4, R10 ;  /* 0x000000040f0e7825 */ /* 0x001fc800078e020a */
[----:B------:R0:W-:Y:S04]  /*11de0*/  STG.E desc[UR6][R12.64], R57 ;  /* 0x000000390c007986 */ /* 0x0001e8000c101906 */
[----:B-1----:R-:W3:Y:S01]  /*11df0*/  LDG.E R53, desc[UR6][R14.64] ;  /* 0x000000060e357981 */ /* 0x002ee2000c1e1900 */
        /* <DEDUP_REMOVED lines=8> */
[----:B------:R-:W-:Y:S04]  /*11e80*/  STG.E desc[UR6][R32.64], R51 ;  /* 0x0000003320007986 */ /* 0x000fe8000c101906 */
[----:B------:R-:W2:Y:S01]  /*11e90*/  LDG.E R31, desc[UR6][R30.64] ;  /* 0x000000061e1f7981 */ /* 0x000ea2000c1e1900 */
[----:B------:R-:W-:-:S04]  /*11ea0*/  IMAD.WIDE R28, R49, 0x4, R28 ;  /* 0x00000004311c7825 */ /* 0x000fc800078e021c */
[----:B------:R-:W-:-:S04]  /*11eb0*/  IMAD.WIDE R26, R49, 0x4, R26 ;  /* 0x00000004311a7825 */ /* 0x000fc800078e021a */
[----:B--2---:R-:W-:-:S05]  /*11ec0*/  FMUL R55, R0, R31 ;  /* 0x0000001f00377220 */ /* 0x004fca0000400000 */
[----:B------:R-:W-:Y:S04]  /*11ed0*/  STG.E desc[UR6][R28.64], R55 ;  /* 0x000000371c007986 */ /* 0x000fe8000c101906 */
[----:B------:R-:W2:Y:S01]  /*11ee0*/  LDG.E R26, desc[UR6][R26.64] ;  /* 0x000000061a1a7981 */ /* 0x000ea2000c1e1900 */
[----:B------:R-:W-:-:S04]  /*11ef0*/  IMAD.WIDE R2, R49, 0x4, R2 ;  /* 0x0000000431027825 */ /* 0x000fc800078e0202 */
[----:B------:R-:W-:-:S04]  /*11f00*/  IMAD.WIDE R4, R49, 0x4, R4 ;  /* 0x0000000431047825 */ /* 0x000fc800078e0204 */
[----:B--2---:R-:W-:-:S05]  /*11f10*/  FMUL R35, R26, R47 ;  /* 0x0000002f1a237220 */ /* 0x004fca0000400000 */
[----:B------:R2:W-:Y:S04]  /*11f20*/  STG.E desc[UR6][R2.64], R35 ;  /* 0x0000002302007986 */ /* 0x0005e8000c101906 */
[----:B------:R-:W3:Y:S01]  /*11f30*/  LDG.E R5, desc[UR6][R4.64] ;  /* 0x0000000604057981 */ /* 0x000ee2000c1e1900 */
[----:B------:R-:W-:-:S04]  /*11f40*/  IMAD.WIDE R6, R49, 0x4, R6 ;  /* 0x0000000431067825 */ /* 0x000fc800078e0206 */
[----:B------:R-:W-:-:S04]  /*11f50*/  IMAD.WIDE R8, R49, 0x4, R8 ;  /* 0x0000000431087825 */ /* 0x000fc800078e0208 */
[----:B---3--:R-:W-:-:S05]  /*11f60*/  FMUL R31, R0, R5 ;  /* 0x00000005001f7220 */ /* 0x008fca0000400000 */
[----:B------:R3:W-:Y:S04]  /*11f70*/  STG.E desc[UR6][R6.64], R31 ;  /* 0x0000001f06007986 */ /* 0x0007e8000c101906 */
[----:B------:R-:W4:Y:S01]  /*11f80*/  LDG.E R8, desc[UR6][R8.64] ;  /* 0x0000000608087981 */ /* 0x000f22000c1e1900 */
[----:B0-----:R-:W-:-:S04]  /*11f90*/  IMAD.WIDE R12, R49, 0x4, R12 ;  /* 0x00000004310c7825 */ /* 0x001fc800078e020c */
[----:B------:R-:W-:-:S04]  /*11fa0*/  IMAD.WIDE R14, R49, 0x4, R14 ;  /* 0x00000004310e7825 */ /* 0x000fc800078e020e */
[----:B----4-:R-:W-:-:S05]  /*11fb0*/  FMUL R27, R8, R47 ;  /* 0x0000002f081b7220 */ /* 0x010fca0000400000 */
[----:B------:R3:W-:Y:S04]  /*11fc0*/  STG.E desc[UR6][R12.64], R27 ;  /* 0x0000001b0c007986 */ /* 0x0007e8000c101906 */
[----:B------:R-:W2:Y:S01]  /*11fd0*/  LDG.E R15, desc[UR6][R14.64] ;  /* 0x000000060e0f7981 */ /* 0x000ea2000c1e1900 */
[----:B-1----:R-:W-:-:S04]  /*11fe0*/  IMAD.WIDE R10, R49, 0x4, R10 ;  /* 0x00000004310a7825 */ /* 0x002fc800078e020a */
[----:B------:R-:W-:Y:S02]  /*11ff0*/  VIADD R48, R48, 0x2 ;  /* 0x0000000230307836 */ /* 0x000fe40000000000 */
[----:B--2---:R-:W-:-:S05]  /*12000*/  FMUL R3, R0, R15 ;  /* 0x0000000f00037220 */ /* 0x004fca0000400000 */
[----:B------:R3:W-:Y:S02]  /*12010*/  STG.E desc[UR6][R10.64], R3 ;  /* 0x000000030a007986 */ /* 0x0007e4000c101906 */
.L_x_397:
[----:B------:R-:W-:Y:S05]  /*12020*/  @P1 BRA `(.L_x_396) ;  /* 0x0000000000b81947 */ /* 0x000fea0003800000 */
[----:B---3--:R-:W-:Y:S01]  /*12030*/  IMAD R6, R23, R23, R23 ;  /* 0x0000001717067224 */ /* 0x008fe200078e0217 */
[----:B------:R-:W0:Y:S01]  /*12040*/  LDC.64 R4, c[0x0][0x380] ;  /* 0x0000e000ff047b82 */ /* 0x000e220000000a00 */
[----:B------:R-:W1:Y:S03]  /*12050*/  LDCU UR5, c[0x0][0x414] ;  /* 0x00008280ff0577ac */ /* 0x000e660008000800 */
[----:B------:R-:W-:-:S05]  /*12060*/  IADD3 R2, PT, PT, R6, UR4, RZ ;  /* 0x0000000406027c10 */ /* 0x000fca000fffe0ff */
[----:B------:R-:W-:Y:S02]  /*12070*/  IMAD R7, R2, R45, R45 ;  /* 0x0000002d02077224 */ /* 0x000fe400078e022d */
[----:B------:R-:W2:Y:S03]  /*12080*/  LDC.64 R2, c[0x0][0x388] ;  /* 0x0000e200ff027b82 */ /* 0x000ea60000000a00 */
[----:B------:R-:W-:-:S05]  /*12090*/  IADD3 R7, PT, PT, R48, R7, RZ ;  /* 0x0000000730077210 */ /* 0x000fca0007ffe0ff */
[----:B-1----:R-:W-:-:S04]  /*120a0*/  IMAD R7, R7, UR5, R46 ;  /* 0x0000000507077c24 */ /* 0x002fc8000f8e022e */
[----:B0-----:R-:W-:-:S06]  /*120b0*/  IMAD.WIDE R10, R7, 0x4, R4 ;  /* 0x00000004070a7825 */ /* 0x001fcc00078e0204 */
[----:B------:R-:W3:Y:S01]  /*120c0*/  LDG.E R10, desc[UR6][R10.64] ;  /* 0x000000060a0a7981 */ /* 0x000ee2000c1e1900 */
[----:B------:R-:W-:Y:S01]  /*120d0*/  ULOP3.LUT UR8, URZ, UR4, URZ, 0x33, !UPT ;  /* 0x00000004ff087292 */ /* 0x000fe2000f8e33ff */
[----:B--2---:R-:W-:-:S05]  /*120e0*/  IMAD.WIDE R14, R7, 0x4, R2 ;  /* 0x00000004070e7825 */ /* 0x004fca00078e0202 */
[----:B------:R-:W-:-:S04]  /*120f0*/  VIADD R9, R6, UR8 ;  /* 0x0000000806097c36 */ /* 0x000fc80008000000 */
[----:B------:R-:W-:-:S04]  /*12100*/  IMAD R9, R45, R9, R48 ;  /* 0x000000092d097224 */ /* 0x000fc800078e0230 */
[----:B------:R-:W-:-:S04]  /*12110*/  IMAD R9, R9, UR5, R46 ;  /* 0x0000000509097c24 */ /* 0x000fc8000f8e022e */
[----:B------:R-:W-:Y:S02]  /*12120*/  IMAD.WIDE R12, R9, 0x4, R4 ;  /* 0x00000004090c7825 */ /* 0x000fe400078e0204 */
[----:B------:R-:W0:Y:S02]  /*12130*/  LDC.64 R4, c[0x0][0x390] ;  /* 0x0000e400ff047b82 */ /* 0x000e240000000a00 */
[----:B---3--:R-:W-:-:S05]  /*12140*/  FMUL R31, R10, R47 ;  /* 0x0000002f0a1f7220 */ /* 0x008fca0000400000 */
[----:B------:R1:W-:Y:S04]  /*12150*/  STG.E desc[UR6][R12.64], R31 ;  /* 0x0000001f0c007986 */ /* 0x0003e8000c101906 */
[----:B------:R-:W2:Y:S01]  /*12160*/  LDG.E R15, desc[UR6][R14.64] ;  /* 0x000000060e0f7981 */ /* 0x000ea2000c1e1900 */
[----:B------:R-:W-:Y:S02]  /*12170*/  IMAD.WIDE R10, R9, 0x4, R2 ;  /* 0x00000004090a7825 */ /* 0x000fe400078e0202 */
[----:B------:R-:W1:Y:S02]  /*12180*/  LDC.64 R2, c[0x0][0x398] ;  /* 0x0000e600ff027b82 */ /* 0x000e640000000a00 */
[----:B0-----:R-:W-:-:S04]  /*12190*/  IMAD.WIDE R26, R7, 0x4, R4 ;  /* 0x00000004071a7825 */ /* 0x001fc800078e0204 */
[----:B--2---:R-:W-:-:S05]  /*121a0*/  FMUL R33, R0, R15 ;  /* 0x0000000f00217220 */ /* 0x004fca0000400000 */
[----:B------:R0:W-:Y:S04]  /*121b0*/  STG.E desc[UR6][R10.64], R33 ;  /* 0x000000210a007986 */ /* 0x0001e8000c101906 */
[----:B------:R-:W2:Y:S01]  /*121c0*/  LDG.E R26, desc[UR6][R26.64] ;  /* 0x000000061a1a7981 */ /* 0x000ea2000c1e1900 */
[----:B------:R-:W-:Y:S02]  /*121d0*/  IMAD.WIDE R28, R9, 0x4, R4 ;  /* 0x00000004091c7825 */ /* 0x000fe400078e0204 */
[----:B------:R-:W0:Y:S02]  /*121e0*/  LDC.64 R4, c[0x0][0x3a0] ;  /* 0x0000e800ff047b82 */ /* 0x000e240000000a00 */
[----:B-1----:R-:W-:-:S04]  /*121f0*/  IMAD.WIDE R12, R7, 0x4, R2 ;  /* 0x00000004070c7825 */ /* 0x002fc800078e0202 */
[----:B--2---:R-:W-:-:S05]  /*12200*/  FMUL R35, R26, R47 ;  /* 0x0000002f1a237220 */ /* 0x004fca0000400000 */
[----:B------:R2:W-:Y:S04]  /*12210*/  STG.E desc[UR6][R28.64], R35 ;  /* 0x000000231c007986 */ /* 0x0005e8000c101906 */
[----:B------:R-:W3:Y:S01]  /*12220*/  LDG.E R13, desc[UR6][R12.64] ;  /* 0x000000060c0d7981 */ /* 0x000ee2000c1e1900 */
[----:B------:R-:W-:Y:S02]  /*12230*/  IMAD.WIDE R14, R9, 0x4, R2 ;  /* 0x00000004090e7825 */ /* 0x000fe400078e0202 */
[----:B------:R-:W1:Y:S02]  /*12240*/  LDC.64 R2, c[0x0][0x3a8] ;  /* 0x0000ea00ff027b82 */ /* 0x000e640000000a00 */
[----:B0-----:R-:W-:-:S04]  /*12250*/  IMAD.WIDE R10, R7, 0x4, R4 ;  /* 0x00000004070a7825 */ /* 0x001fc800078e0204 */
[----:B---3--:R-:W-:-:S05]  /*12260*/  FMUL R31, R0, R13 ;  /* 0x0000000d001f7220 */ /* 0x008fca0000400000 */
[----:B------:R2:W-:Y:S04]  /*12270*/  STG.E desc[UR6][R14.64], R31 ;  /* 0x0000001f0e007986 */ /* 0x0005e8000c101906 */
[----:B------:R-:W3:Y:S01]  /*12280*/  LDG.E R10, desc[UR6][R10.64] ;  /* 0x000000060a0a7981 */ /* 0x000ee2000c1e1900 */
[----:B------:R-:W-:-:S04]  /*12290*/  IMAD.WIDE R4, R9, 0x4, R4 ;  /* 0x0000000409047825 */ /* 0x000fc800078e0204 */
[----:B-1----:R-:W-:-:S04]  /*122a0*/  IMAD.WIDE R6, R7, 0x4, R2 ;  /* 0x0000000407067825 */ /* 0x002fc800078e0202 */
[----:B---3--:R-:W-:-:S05]  /*122b0*/  FMUL R27, R10, R47 ;  /* 0x0000002f0a1b7220 */ /* 0x008fca0000400000 */
[----:B------:R2:W-:Y:S04]  /*122c0*/  STG.E desc[UR6][R4.64], R27 ;  /* 0x0000001b04007986 */ /* 0x0005e8000c101906 */
[----:B------:R-:W3:Y:S01]  /*122d0*/  LDG.E R7, desc[UR6][R6.64] ;  /* 0x0000000606077981 */ /* 0x000ee2000c1e1900 */
[----:B------:R-:W-:-:S04]  /*122e0*/  IMAD.WIDE R2, R9, 0x4, R2 ;  /* 0x0000000409027825 */ /* 0x000fc800078e0202 */
[----:B---3--:R-:W-:-:S05]  /*122f0*/  FMUL R9, R0, R7 ;  /* 0x0000000700097220 */ /* 0x008fca0000400000 */
[----:B------:R2:W-:Y:S02]  /*12300*/  STG.E desc[UR6][R2.64], R9 ;  /* 0x0000000902007986 */ /* 0x0005e4000c101906 */
.L_x_396:
[----:B------:R-:W-:-:S06]  /*12310*/  UIADD3 UR4, UPT, UPT, UR4, 0x1, URZ ;  /* 0x0000000104047890 */ /* 0x000fcc000fffe0ff */
[----:B------:R-:W-:-:S13]  /*12320*/  ISETP.NE.AND P0, PT, R23, UR4, PT ;  /* 0x0000000417007c0c */ /* 0x000fda000bf05270 */
[----:B------:R-:W-:Y:S05]  /*12330*/  @P0 BRA `(.L_x_398) ;  /* 0xffffffec00a00947 */ /* 0x000fea000383ffff */
.L_x_393:
[----:B------:R-:W4:Y:S01]  /*12340*/  LDCU UR4, c[0x0][0x40c] ;  /* 0x00008180ff0477ac */ /* 0x000f220008000800 */
[-C--:B------:R-:W-:Y:S02]  /*12350*/  IADD3 R21, PT, PT, -R21, R16.reuse, R23 ;  /* 0x0000001015157210 */ /* 0x080fe40007ffe117 */
[----:B------:R-:W-:Y:S02]  /*12360*/  IADD3 R23, PT, PT, R18, 0x3, RZ ;  /* 0x0000000312177810 */ /* 0x000fe40007ffe0ff */
[----:B------:R-:W-:Y:S02]  /*12370*/  IADD3 R17, PT, PT, R17, 0x1, RZ ;  /* 0x0000000111117810 */ /* 0x000fe40007ffe0ff */
[----:B------:R-:W-:Y:S01]  /*12380*/  MOV R18, R16 ;  /* 0x0000001000127202 */ /* 0x000fe20000000f00 */
[----:B----4-:R-:W-:-:S06]  /*12390*/  UIADD3 UR4, UPT, UPT, UR4, 0x1, URZ ;  /* 0x0000000104047890 */ /* 0x010fcc000fffe0ff */
[----:B------:R-:W-:Y:S01]  /*123a0*/  ISETP.NE.AND P0, PT, R19, UR4, PT ;  /* 0x0000000413007c0c */ /* 0x000fe2000bf05270 */
[----:B------:R-:W-:-:S12]  /*123b0*/  VIADD R19, R21, 0x2 ;  /* 0x0000000215137836 */ /* 0x000fd80000000000 */
[----:B------:R-:W-:Y:S05]  /*123c0*/  @P0 BRA `(.L_x_399) ;  /* 0xffffff6c00600947 */ /* 0x000fea000383ffff */
.L_x_263:
[----:B------:R-:W4:Y:S01]  /*123d0*/  LDCU UR4, c[0x0][0x360] ;  /* 0x00006c00ff0477ac */ /* 0x000f220008000800 */
[----:B0123--:R-:W4:Y:S01]  /*123e0*/  LDC R3, c[0x0][0x370] ;  /* 0x0000dc00ff037b82 */ /* 0x00ff220000000800 */
[----:B------:R-:W0:Y:S01]  /*123f0*/  LDCU UR5, c[0x0][0x414] ;  /* 0x00008280ff0577ac */ /* 0x000e220008000800 */
[----:B----4-:R-:W-:-:S05]  /*12400*/  IMAD R46, R3, UR4, R46 ;  /* 0x00000004032e7c24 */ /* 0x010fca000f8e022e */
[----:B0-----:R-:W-:-:S13]  /*12410*/  ISETP.GE.AND P0, PT, R46, UR5, PT ;  /* 0x000000052e007c0c */ /* 0x001fda000bf06270 */
[----:B------:R-:W-:Y:S05]  /*12420*/  @!P0 BRA `(.L_x_135) ;  /* 0xfffffedc00888947 */ /* 0x000fea000383ffff */
[----:B------:R-:W-:Y:S05]  /*12430*/  EXIT ;  /* 0x000000000000794d */ /* 0x000fea0003800000 */
        .weak           $__internal_0_$__cuda_sm20_rcp_rn_f32_slowpath
        .type           $__internal_0_$__cuda_sm20_rcp_rn_f32_slowpath,@function
        .size           $__internal_0_$__cuda_sm20_rcp_rn_f32_slowpath,($__internal_1_$__cuda_sm20_sqrt_rn_f32_slowpath - $__internal_0_$__cuda_sm20_rcp_rn_f32_slowpath)
$__internal_0_$__cuda_sm20_rcp_rn_f32_slowpath:
[----:B------:R-:W-:-:S04]  /*12440*/  SHF.L.U32 R2, R0, 0x1, RZ ;  /* 0x0000000100027819 */ /* 0x000fc800000006ff */
[----:B------:R-:W-:-:S04]  /*12450*/  SHF.R.U32.HI R2, RZ, 0x18, R2 ;  /* 0x00000018ff027819 */ /* 0x000fc80000011602 */
[----:B------:R-:W-:-:S13]  /*12460*/  ISETP.NE.U32.AND P0, PT, R2, RZ, PT ;  /* 0x000000ff0200720c */ /* 0x000fda0003f05070 */
[----:B------:R-:W-:Y:S05]  /*12470*/  @P0 BRA `(.L_x_400) ;  /* 0x00000000002c0947 */ /* 0x000fea0003800000 */
[----:B------:R-:W-:-:S05]  /*12480*/  IMAD.SHL.U32 R2, R0, 0x2, RZ ;  /* 0x0000000200027824 */ /* 0x000fca00078e00ff */
[----:B------:R-:W-:-:S13]  /*12490*/  ISETP.NE.AND P0, PT, R2, RZ, PT ;  /* 0x000000ff0200720c */ /* 0x000fda0003f05270 */
[----:B------:R0:W1:Y:S01]  /*124a0*/  @!P0 MUFU.RCP R2, R0 ;  /* 0x0000000000028308 */ /* 0x0000620000001000 */
[----:B------:R-:W-:Y:S05]  /*124b0*/  @!P0 BRA `(.L_x_401) ;  /* 0x0000000000a48947 */ /* 0x000fea0003800000 */
[----:B------:R-:W-:-:S04]  /*124c0*/  FFMA R3, R0, 1.84467440737095516160e+19, RZ ;  /* 0x5f80000000037823 */ /* 0x000fc800000000ff */
[----:B0-----:R-:W1:Y:S02]  /*124d0*/  MUFU.RCP R0, R3 ;  /* 0x0000000300007308 */ /* 0x001e640000001000 */
[----:B-1----:R-:W-:-:S04]  /*124e0*/  FFMA R2, R3, R0, -1 ;  /* 0xbf80000003027423 */ /* 0x002fc80000000000 */
[----:B------:R-:W-:-:S04]  /*124f0*/  FADD.FTZ R5, -R2, -RZ ;  /* 0x800000ff02057221 */ /* 0x000fc80000010100 */
[----:B------:R-:W-:-:S04]  /*12500*/  FFMA R0, R0, R5, R0 ;  /* 0x0000000500007223 */ /* 0x000fc80000000000 */
[----:B------:R-:W-:Y:S01]  /*12510*/  FFMA R2, R0, 1.84467440737095516160e+19, RZ ;  /* 0x5f80000000027823 */ /* 0x000fe200000000ff */
[----:B------:R-:W-:Y:S06]  /*12520*/  BRA `(.L_x_401) ;  /* 0x0000000000887947 */ /* 0x000fec0003800000 */
.L_x_400:
[----:B------:R-:W-:-:S04]  /*12530*/  IADD3 R3, PT, PT, R2, -0xfd, RZ ;  /* 0xffffff0302037810 */ /* 0x000fc80007ffe0ff */
[----:B------:R-:W-:-:S13]  /*12540*/  ISETP.GT.U32.AND P0, PT, R3, 0x1, PT ;  /* 0x000000010300780c */ /* 0x000fda0003f04070 */
[----:B------:R-:W-:Y:S05]  /*12550*/  @P0 BRA `(.L_x_402) ;  /* 0x0000000000780947 */ /* 0x000fea0003800000 */
[----:B------:R-:W-:Y:S01]  /*12560*/  LOP3.LUT R4, R0, 0x7fffff, RZ, 0xc0, !PT ;  /* 0x007fffff00047812 */ /* 0x000fe200078ec0ff */
[----:B------:R-:W-:-:S03]  /*12570*/  HFMA2 R10, -RZ, RZ, 0, 1.78813934326171875e-07 ;  /* 0x00000003ff0a7431 */ /* 0x000fc600000001ff */
[----:B------:R-:W-:-:S04]  /*12580*/  LOP3.LUT R4, R4, 0x3f800000, RZ, 0xfc, !PT ;  /* 0x3f80000004047812 */ /* 0x000fc800078efcff */
[----:B------:R-:W0:Y:S01]  /*12590*/  MUFU.RCP R5, R4 ;  /* 0x0000000400057308 */ /* 0x000e220000001000 */
[----:B------:R-:W-:Y:S01]  /*125a0*/  SHF.L.U32 R9, R10, R3, RZ ;  /* 0x000000030a097219 */ /* 0x000fe200000006ff */
[----:B0-----:R-:W-:-:S04]  /*125b0*/  FFMA R6, R4, R5, -1 ;  /* 0xbf80000004067423 */ /* 0x001fc80000000005 */
[----:B------:R-:W-:-:S04]  /*125c0*/  FADD.FTZ R6, -R6, -RZ ;  /* 0x800000ff06067221 */ /* 0x000fc80000010100 */
[CCC-:B------:R-:W-:Y:S01]  /*125d0*/  FFMA.RM R7, R5.reuse, R6.reuse, R5.reuse ;  /* 0x0000000605077223 */ /* 0x1c0fe20000004005 */
[----:B------:R-:W-:-:S04]  /*125e0*/  FFMA.RP R6, R5, R6, R5 ;  /* 0x0000000605067223 */ /* 0x000fc80000008005 */
[C---:B------:R-:W-:Y:S02]  /*125f0*/  LOP3.LUT R5, R7.reuse, 0x7fffff, RZ, 0xc0, !PT ;  /* 0x007fffff07057812 */ /* 0x040fe400078ec0ff */
[----:B------:R-:W-:Y:S02]  /*12600*/  FSETP.NEU.FTZ.AND P0, PT, R7, R6, PT ;  /* 0x000000060700720b */ /* 0x000fe40003f1d000 */
[----:B------:R-:W-:Y:S02]  /*12610*/  LOP3.LUT R6, R5, 0x800000, RZ, 0xfc, !PT ;  /* 0x0080000005067812 */ /* 0x000fe400078efcff */
[----:B------:R-:W-:Y:S02]  /*12620*/  SEL R5, RZ, 0xffffffff, !P0 ;  /* 0xffffffffff057807 */ /* 0x000fe40004000000 */
[----:B------:R-:W-:-:S03]  /*12630*/  LOP3.LUT R4, R9, R6, RZ, 0xc0, !PT ;  /* 0x0000000609047212 */ /* 0x000fc600078ec0ff */
[----:B------:R-:W-:Y:S01]  /*12640*/  IMAD.MOV R5, RZ, RZ, -R5 ;  /* 0x000000ffff057224 */ /* 0x000fe200078e0a05 */
[----:B------:R-:W-:-:S04]  /*12650*/  SHF.R.U32.HI R4, RZ, R3, R4 ;  /* 0x00000003ff047219 */ /* 0x000fc80000011604 */
[----:B------:R-:W-:Y:S02]  /*12660*/  LOP3.LUT P1, RZ, R5, R3, R6, 0xf8, !PT ;  /* 0x0000000305ff7212 */ /* 0x000fe4000782f806 */
[C---:B------:R-:W-:Y:S02]  /*12670*/  LOP3.LUT P0, RZ, R4.reuse, 0x1, RZ, 0xc0, !PT ;  /* 0x0000000104ff7812 */ /* 0x040fe4000780c0ff */
[----:B------:R-:W-:-:S04]  /*12680*/  LOP3.LUT P2, RZ, R4, 0x2, RZ, 0xc0, !PT ;  /* 0x0000000204ff7812 */ /* 0x000fc8000784c0ff */
[----:B------:R-:W-:Y:S02]  /*12690*/  PLOP3.LUT P0, PT, P0, P1, P2, 0xe0, 0x0 ;  /* 0x000000000000781c */ /* 0x000fe40000703c20 */
[----:B------:R-:W-:Y:S02]  /*126a0*/  LOP3.LUT P1, RZ, R0, 0x7fffff, RZ, 0xc0, !PT ;  /* 0x007fffff00ff7812 */ /* 0x000fe4000782c0ff */
[----:B------:R-:W-:-:S04]  /*126b0*/  SEL R3, RZ, 0x1, !P0 ;  /* 0x00000001ff037807 */ /* 0x000fc80004000000 */
[----:B------:R-:W-:-:S04]  /*126c0*/  IADD3 R3, PT, PT, -R3, RZ, RZ ;  /* 0x000000ff03037210 */ /* 0x000fc80007ffe1ff */
[----:B------:R-:W-:Y:S02]  /*126d0*/  ISETP.GE.AND P0, PT, R3, RZ, PT ;  /* 0x000000ff0300720c */ /* 0x000fe40003f06270 */
[----:B------:R-:W-:-:S04]  /*126e0*/  IADD3 R3, PT, PT, R2, -0xfc, RZ ;  /* 0xffffff0402037810 */ /* 0x000fc80007ffe0ff */
[----:B------:R-:W-:-:S07]  /*126f0*/  SHF.R.U32.HI R3, RZ, R3, R6 ;  /* 0x00000003ff037219 */ /* 0x000fce0000011606 */
[----:B------:R-:W-:-:S05]  /*12700*/  @!P0 VIADD R3, R3, 0x1 ;  /* 0x0000000103038836 */ /* 0x000fca0000000000 */
[----:B------:R-:W-:-:S04]  /*12710*/  @!P1 SHF.L.U32 R3, R3, 0x1, RZ ;  /* 0x0000000103039819 */ /* 0x000fc800000006ff */
[----:B------:R-:W-:Y:S01]  /*12720*/  LOP3.LUT R2, R3, 0x80000000, R0, 0xf8, !PT ;  /* 0x8000000003027812 */ /* 0x000fe200078ef800 */
[----:B------:R-:W-:Y:S06]  /*12730*/  BRA `(.L_x_401) ;  /* 0x0000000000047947 */ /* 0x000fec0003800000 */
.L_x_402:
[----:B------:R2:W3:Y:S02]  /*12740*/  MUFU.RCP R2, R0 ;  /* 0x0000000000027308 */ /* 0x0004e40000001000 */
.L_x_401:
[----:B0123--:R-:W-:Y:S01]  /*12750*/  MOV R0, R2 ;  /* 0x0000000200007202 */ /* 0x00ffe20000000f00 */
[----:B------:R-:W-:Y:S01]  /*12760*/  IMAD.MOV.U32 R2, RZ, RZ, R8 ;  /* 0x000000ffff027224 */ /* 0x000fe200078e0008 */
[----:B------:R-:W-:-:S04]  /*12770*/  MOV R3, 0x0 ;  /* 0x0000000000037802 */ /* 0x000fc80000000f00 */
[----:B------:R-:W-:Y:S05]  /*12780*/  RET.REL.NODEC R2 `(_Z38gpuKernelSphericalHarmonicsBesselDerivIfEvPT_S1_S1_S1_S1_S1_S1_S1_S1_S1_S1_S1_S1_S1_S1_S1_S1_S0_iii) ;  /* 0xfffffed8021c7950 */ /* 0x000fea0003c3ffff */
        .weak           $__internal_1_$__cuda_sm20_sqrt_rn_f32_slowpath
        .type           $__internal_1_$__cuda_sm20_sqrt_rn_f32_slowpath,@function
        .size           $__internal_1_$__cuda_sm20_sqrt_rn_f32_slowpath,($__internal_2_$__cuda_sm3x_div_rn_noftz_f32_slowpath - $__internal_1_$__cuda_sm20_sqrt_rn_f32_slowpath)
$__internal_1_$__cuda_sm20_sqrt_rn_f32_slowpath:
[----:B------:R-:W-:-:S13]  /*12790*/  LOP3.LUT P0, RZ, R0, 0x7fffffff, RZ, 0xc0, !PT ;  /* 0x7fffffff00ff7812 */ /* 0x000fda000780c0ff */
[----:B------:R-:W-:Y:S01]  /*127a0*/  @!P0 MOV R3, R0 ;  /* 0x0000000000038202 */ /* 0x000fe20000000f00 */
[----:B------:R-:W-:Y:S06]  /*127b0*/  @!P0 BRA `(.L_x_403) ;  /* 0x0000000000408947 */ /* 0x000fec0003800000 */
[----:B------:R-:W-:-:S13]  /*127c0*/  FSETP.GEU.FTZ.AND P0, PT, R0, RZ, PT ;  /* 0x000000ff0000720b */ /* 0x000fda0003f1e000 */
[----:B------:R-:W-:Y:S01]  /*127d0*/  @!P0 IMAD.MOV.U32 R3, RZ, RZ, 0x7fffffff ;  /* 0x7fffffffff038424 */ /* 0x000fe200078e00ff */
[----:B------:R-:W-:Y:S06]  /*127e0*/  @!P0 BRA `(.L_x_403) ;  /* 0x0000000000348947 */ /* 0x000fec0003800000 */
[----:B------:R-:W-:-:S13]  /*127f0*/  FSETP.GTU.FTZ.AND P0, PT, |R0|, +INF , PT ;  /* 0x7f8000000000780b */ /* 0x000fda0003f1c200 */
[----:B------:R-:W-:Y:S01]  /*12800*/  @P0 FADD.FTZ R3, R0, 1 ;  /* 0x3f80000000030421 */ /* 0x000fe20000010000 */
[----:B------:R-:W-:Y:S06]  /*12810*/  @P0 BRA `(.L_x_403) ;  /* 0x0000000000280947 */ /* 0x000fec0003800000 */
[----:B------:R-:W-:-:S13]  /*12820*/  FSETP.NEU.FTZ.AND P0, PT, |R0|, +INF , PT ;  /* 0x7f8000000000780b */ /* 0x000fda0003f1d200 */
[----:B------:R-:W-:-:S04]  /*12830*/  @P0 FFMA R7, R0, 1.84467440737095516160e+19, RZ ;  /* 0x5f80000000070823 */ /* 0x000fc800000000ff */
[----:B------:R-:W0:Y:S02]  /*12840*/  @P0 MUFU.RSQ R10, R7 ;  /* 0x00000007000a0308 */ /* 0x000e240000001400 */
[----:B0-----:R-:W-:Y:S01]  /*12850*/  @P0 FMUL.FTZ R12, R7, R10 ;  /* 0x0000000a070c0220 */ /* 0x001fe20000410000 */
[----:B------:R-:W-:-:S03]  /*12860*/  @P0 FMUL.FTZ R10, R10, 0.5 ;  /* 0x3f0000000a0a0820 */ /* 0x000fc60000410000 */
[----:B------:R-:W-:-:S04]  /*12870*/  @P0 FADD.FTZ R3, -R12, -RZ ;  /* 0x800000ff0c030221 */ /* 0x000fc80000010100 */
[----:B------:R-:W-:Y:S01]  /*12880*/  @P0 FFMA R11, R12, R3, R7 ;  /* 0x000000030c0b0223 */ /* 0x000fe20000000007 */
[----:B------:R-:W-:-:S03]  /*12890*/  @!P0 MOV R3, R0 ;  /* 0x0000000000038202 */ /* 0x000fc60000000f00 */
[----:B------:R-:W-:-:S04]  /*128a0*/  @P0 FFMA R10, R11, R10, R12 ;  /* 0x0000000a0b0a0223 */ /* 0x000fc8000000000c */
[----:B------:R-:W-:-:S07]  /*128b0*/  @P0 FMUL.FTZ R3, R10, 2.3283064365386962891e-10 ;  /* 0x2f8000000a030820 */ /* 0x000fce0000410000 */
.L_x_403:
[----:B------:R-:W-:Y:S01]  /*128c0*/  MOV R10, R13 ;  /* 0x0000000d000a7202 */ /* 0x000fe20000000f00 */
[----:B------:R-:W-:-:S04]  /*128d0*/  IMAD.MOV.U32 R11, RZ, RZ, 0x0 ;  /* 0x00000000ff0b7424 */ /* 0x000fc800078e00ff */
[----:B------:R-:W-:Y:S05]  /*128e0*/  RET.REL.NODEC R10 `(_Z38gpuKernelSphericalHarmonicsBesselDerivIfEvPT_S1_S1_S1_S1_S1_S1_S1_S1_S1_S1_S1_S1_S1_S1_S1_S1_S0_iii) ;  /* 0xfffffed40ac47950 */ /* 0x000fea0003c3ffff */
        .weak           $__internal_2_$__cuda_sm3x_div_rn_noftz_f32_slowpath
        .type           $__internal_2_$__cuda_sm3x_div_rn_noftz_f32_slowpath,@function
        .size           $__internal_2_$__cuda_sm3x_div_rn_noftz_f32_slowpath,(.L_x_1025 - $__internal_2_$__cuda_sm3x_div_rn_noftz_f32_slowpath)
$__internal_2_$__cuda_sm3x_div_rn_noftz_f32_slowpath:
[----:B------:R-:W-:Y:S01]  /*128f0*/  SHF.R.U32.HI R45, RZ, 0x17, R0 ;  /* 0x00000017ff2d7819 */ /* 0x000fe20000011600 */
[----:B------:R-:W-:Y:S01]  /*12900*/  BSSY.RECONVERGENT B0, `(.L_x_404) ;  /* 0x0000062000007945 */ /* 0x000fe20003800200 */
[----:B------:R-:W-:Y:S02]  /*12910*/  SHF.R.U32.HI R54, RZ, 0x17, R59 ;  /* 0x00000017ff367819 */ /* 0x000fe4000001163b */
[----:B------:R-:W-:Y:S02]  /*12920*/  LOP3.LUT R45, R45, 0xff, RZ, 0xc0, !PT ;  /* 0x000000ff2d2d7812 */ /* 0x000fe400078ec0ff */
[----:B------:R-:W-:Y:S02]  /*12930*/  LOP3.LUT R54, R54, 0xff, RZ, 0xc0, !PT ;  /* 0x000000ff36367812 */ /* 0x000fe400078ec0ff */
[----:B------:R-:W-:Y:S02]  /*12940*/  IADD3 R55, PT, PT, R45, -0x1, RZ ;  /* 0xffffffff2d377810 */ /* 0x000fe40007ffe0ff */
[----:B------:R-:W-:-:S02]  /*12950*/  IADD3 R56, PT, PT, R54, -0x1, RZ ;  /* 0xffffffff36387810 */ /* 0x000fc40007ffe0ff */
[----:B------:R-:W-:-:S04]  /*12960*/  ISETP.GT.U32.AND P0, PT, R55, 0xfd, PT ;  /* 0x000000fd3700780c */ /* 0x000fc80003f04070 */
[----:B------:R-:W-:-:S13]  /*12970*/  ISETP.GT.U32.OR P0, PT, R56, 0xfd, P0 ;  /* 0x000000fd3800780c */ /* 0x000fda0000704470 */
[----:B------:R-:W-:Y:S01]  /*12980*/  @!P0 IMAD.MOV.U32 R47, RZ, RZ, RZ ;  /* 0x000000ffff2f8224 */ /* 0x000fe200078e00ff */
[----:B------:R-:W-:Y:S06]  /*12990*/  @!P0 BRA `(.L_x_405) ;  /* 0x00000000005c8947 */ /* 0x000fec0003800000 */
[----:B------:R-:W-:Y:S02]  /*129a0*/  FSETP.GTU.FTZ.AND P0, PT, |R59|, +INF , PT ;  /* 0x7f8000003b00780b */ /* 0x000fe40003f1c200 */
[----:B------:R-:W-:-:S04]  /*129b0*/  FSETP.GTU.FTZ.AND P1, PT, |R0|, +INF , PT ;  /* 0x7f8000000000780b */ /* 0x000fc80003f3c200 */
[----:B------:R-:W-:-:S13]  /*129c0*/  PLOP3.LUT P0, PT, P0, P1, PT, 0xf8, 0x8f ;  /* 0x00000000008f781c */ /* 0x000fda0000703f70 */
[----:B------:R-:W-:Y:S05]  /*129d0*/  @P0 BRA `(.L_x_406) ;  /* 0x00000004004c0947 */ /* 0x000fea0003800000 */
[----:B------:R-:W-:-:S13]  /*129e0*/  LOP3.LUT P0, RZ, R0, 0x7fffffff, R59, 0xc8, !PT ;  /* 0x7fffffff00ff7812 */ /* 0x000fda000780c83b */
[----:B------:R-:W-:Y:S05]  /*129f0*/  @!P0 BRA `(.L_x_407) ;  /* 0x00000004003c8947 */ /* 0x000fea0003800000 */
[C---:B------:R-:W-:Y:S02]  /*12a00*/  FSETP.NEU.FTZ.AND P2, PT, |R59|.reuse, +INF , PT ;  /* 0x7f8000003b00780b */ /* 0x040fe40003f5d200 */
[----:B------:R-:W-:Y:S02]  /*12a10*/  FSETP.NEU.FTZ.AND P0, PT, |R0|, +INF , PT ;  /* 0x7f8000000000780b */ /* 0x000fe40003f1d200 */
[----:B------:R-:W-:-:S11]  /*12a20*/  FSETP.NEU.FTZ.AND P1, PT, |R59|, +INF , PT ;  /* 0x7f8000003b00780b */ /* 0x000fd60003f3d200 */
[----:B------:R-:W-:Y:S05]  /*12a30*/  @!P0 BRA !P2, `(.L_x_407) ;  /* 0x00000004002c8947 */ /* 0x000fea0005000000 */
[----:B------:R-:W-:-:S04]  /*12a40*/  LOP3.LUT P2, RZ, R59, 0x7fffffff, RZ, 0xc0, !PT ;  /* 0x7fffffff3bff7812 */ /* 0x000fc8000784c0ff */
[----:B------:R-:W-:-:S13]  /*12a50*/  PLOP3.LUT P2, PT, P0, P2, PT, 0x2f, 0xf2 ;  /* 0x0000000000f2781c */ /* 0x000fda0000744577 */
[----:B------:R-:W-:Y:S05]  /*12a60*/  @P2 BRA `(.L_x_408) ;  /* 0x0000000400182947 */ /* 0x000fea0003800000 */
[----:B------:R-:W-:-:S04]  /*12a70*/  LOP3.LUT P0, RZ, R0, 0x7fffffff, RZ, 0xc0, !PT ;  /* 0x7fffffff00ff7812 */ /* 0x000fc8000780c0ff */
[----:B------:R-:W-:-:S13]  /*12a80*/  PLOP3.LUT P0, PT, P1, P0, PT, 0x2f, 0xf2 ;  /* 0x0000000000f2781c */ /* 0x000fda0000f00577 */
[----:B------:R-:W-:Y:S05]  /*12a90*/  @P0 BRA `(.L_x_409) ;  /* 0x0000000400000947 */ /* 0x000fea0003800000 */
[----:B------:R-:W-:Y:S02]  /*12aa0*/  ISETP.GE.AND P0, PT, R56, RZ, PT ;  /* 0x000000ff3800720c */ /* 0x000fe40003f06270 */
[----:B------:R-:W-:-:S11]  /*12ab0*/  ISETP.GE.AND P1, PT, R55, RZ, PT ;  /* 0x000000ff3700720c */ /* 0x000fd60003f26270 */
[----:B------:R-:W-:Y:S01]  /*12ac0*/  @P0 MOV R47, RZ ;  /* 0x000000ff002f0202 */ /* 0x000fe20000000f00 */
[----:B------:R-:W-:Y:S01]  /*12ad0*/  @!P0 FFMA R59, R59, 1.84467440737095516160e+19, RZ ;  /* 0x5f8000003b3b8823 */ /* 0x000fe200000000ff */
[----:B------:R-:W-:Y:S01]  /*12ae0*/  @!P0 MOV R47, 0xffffffc0 ;  /* 0xffffffc0002f8802 */ /* 0x000fe20000000f00 */
[----:B------:R-:W-:-:S04]  /*12af0*/  @!P1 FFMA R0, R0, 1.84467440737095516160e+19, RZ ;  /* 0x5f80000000009823 */ /* 0x000fc800000000ff */
[----:B------:R-:W-:-:S07]  /*12b00*/  @!P1 VIADD R47, R47, 0x40 ;  /* 0x000000402f2f9836 */ /* 0x000fce0000000000 */
.L_x_405:
[----:B------:R-:W-:Y:S01]  /*12b10*/  LEA R55, R45, 0xc0800000, 0x17 ;  /* 0xc08000002d377811 */ /* 0x000fe200078eb8ff */
[----:B------:R-:W-:Y:S01]  /*12b20*/  BSSY.RECONVERGENT B1, `(.L_x_410) ;  /* 0x0000036000017945 */ /* 0x000fe20003800200 */
[----:B------:R-:W-:Y:S02]  /*12b30*/  IADD3 R54, PT, PT, R54, -0x7f, RZ ;  /* 0xffffff8136367810 */ /* 0x000fe40007ffe0ff */
[----:B------:R-:W-:-:S04]  /*12b40*/  IADD3 R60, PT, PT, -R55, R0, RZ ;  /* 0x00000000373c7210 */ /* 0x000fc80007ffe1ff */
[----:B------:R-:W0:Y:S01]  /*12b50*/  MUFU.RCP R0, R60 ;  /* 0x0000003c00007308 */ /* 0x000e220000001000 */
[----:B------:R-:W-:-:S04]  /*12b60*/  FADD.FTZ R55, -R60, -RZ ;  /* 0x800000ff3c377221 */ /* 0x000fc80000010100 */
[----:B0-----:R-:W-:-:S04]  /*12b70*/  FFMA R57, R0, R55, 1 ;  /* 0x3f80000000397423 */ /* 0x001fc80000000037 */
[----:B------:R-:W-:Y:S01]  /*12b80*/  FFMA R57, R0, R57, R0 ;  /* 0x0000003900397223 */ /* 0x000fe20000000000 */
[C---:B------:R-:W-:Y:S01]  /*12b90*/  IMAD R0, R54.reuse, -0x800000, R59 ;  /* 0xff80000036007824 */ /* 0x040fe200078e023b */
[----:B------:R-:W-:-:S03]  /*12ba0*/  IADD3 R54, PT, PT, R54, 0x7f, -R45 ;  /* 0x0000007f36367810 */ /* 0x000fc60007ffe82d */
[----:B------:R-:W-:Y:S02]  /*12bb0*/  FFMA R56, R0, R57, RZ ;  /* 0x0000003900387223 */ /* 0x000fe400000000ff */
[----:B------:R-:W-:Y:S02]  /*12bc0*/  IMAD.IADD R47, R54, 0x1, R47 ;  /* 0x00000001362f7824 */ /* 0x000fe400078e022f */
[----:B------:R-:W-:-:S04]  /*12bd0*/  FFMA R58, R55, R56, R0 ;  /* 0x00000038373a7223 */ /* 0x000fc80000000000 */
[----:B------:R-:W-:-:S04]  /*12be0*/  FFMA R58, R57, R58, R56 ;  /* 0x0000003a393a7223 */ /* 0x000fc80000000038 */
[----:B------:R-:W-:-:S04]  /*12bf0*/  FFMA R55, R55, R58, R0 ;  /* 0x0000003a37377223 */ /* 0x000fc80000000000 */
[----:B------:R-:W-:-:S05]  /*12c00*/  FFMA R0, R57, R55, R58 ;  /* 0x0000003739007223 */ /* 0x000fca000000003a */
[----:B------:R-:W-:-:S04]  /*12c10*/  SHF.R.U32.HI R45, RZ, 0x17, R0 ;  /* 0x00000017ff2d7819 */ /* 0x000fc80000011600 */
[----:B------:R-:W-:-:S04]  /*12c20*/  LOP3.LUT R54, R45, 0xff, RZ, 0xc0, !PT ;  /* 0x000000ff2d367812 */ /* 0x000fc800078ec0ff */
[----:B------:R-:W-:-:S04]  /*12c30*/  IADD3 R45, PT, PT, R54, R47, RZ ;  /* 0x0000002f362d7210 */ /* 0x000fc80007ffe0ff */
[----:B------:R-:W-:-:S04]  /*12c40*/  IADD3 R54, PT, PT, R45, -0x1, RZ ;  /* 0xffffffff2d367810 */ /* 0x000fc80007ffe0ff */
[----:B------:R-:W-:-:S13]  /*12c50*/  ISETP.GE.U32.AND P0, PT, R54, 0xfe, PT ;  /* 0x000000fe3600780c */ /* 0x000fda0003f06070 */
[----:B------:R-:W-:Y:S05]  /*12c60*/  @!P0 BRA `(.L_x_411) ;  /* 0x0000000000808947 */ /* 0x000fea0003800000 */
[----:B------:R-:W-:-:S13]  /*12c70*/  ISETP.GT.AND P0, PT, R45, 0xfe, PT ;  /* 0x000000fe2d00780c */ /* 0x000fda0003f04270 */
[----:B------:R-:W-:Y:S05]  /*12c80*/  @P0 BRA `(.L_x_412) ;  /* 0x00000000006c0947 */ /* 0x000fea0003800000 */
[----:B------:R-:W-:-:S13]  /*12c90*/  ISETP.GE.AND P0, PT, R45, 0x1, PT ;  /* 0x000000012d00780c */ /* 0x000fda0003f06270 */
[----:B------:R-:W-:Y:S05]  /*12ca0*/  @P0 BRA `(.L_x_413) ;  /* 0x0000000000740947 */ /* 0x000fea0003800000 */
[----:B------:R-:W-:Y:S02]  /*12cb0*/  ISETP.GE.AND P0, PT, R45, -0x18, PT ;  /* 0xffffffe82d00780c */ /* 0x000fe40003f06270 */
[----:B------:R-:W-:-:S11]  /*12cc0*/  LOP3.LUT R0, R0, 0x80000000, RZ, 0xc0, !PT ;  /* 0x8000000000007812 */ /* 0x000fd600078ec0ff */
[----:B------:R-:W-:Y:S05]  /*12cd0*/  @!P0 BRA `(.L_x_413) ;  /* 0x0000000000688947 */ /* 0x000fea0003800000 */
[CCC-:B------:R-:W-:Y:S01]  /*12ce0*/  FFMA.RZ R47, R57.reuse, R55.reuse, R58.reuse ;  /* 0x00000037392f7223 */ /* 0x1c0fe2000000c03a */
[CCC-:B------:R-:W-:Y:S01]  /*12cf0*/  FFMA.RP R54, R57.reuse, R55.reuse, R58.reuse ;  /* 0x0000003739367223 */ /* 0x1c0fe2000000803a */
[----:B------:R-:W-:Y:S01]  /*12d00*/  FFMA.RM R57, R57, R55, R58 ;  /* 0x0000003739397223 */ /* 0x000fe2000000403a */
[C---:B------:R-:W-:Y:S01]  /*12d10*/  VIADD R55, R45.reuse, 0x20 ;  /* 0x000000202d377836 */ /* 0x040fe20000000000 */
[----:B------:R-:W-:Y:S02]  /*12d20*/  ISETP.NE.AND P0, PT, R45, RZ, PT ;  /* 0x000000ff2d00720c */ /* 0x000fe40003f05270 */
[----:B------:R-:W-:Y:S02]  /*12d30*/  LOP3.LUT R47, R47, 0x7fffff, RZ, 0xc0, !PT ;  /* 0x007fffff2f2f7812 */ /* 0x000fe400078ec0ff */
[----:B------:R-:W-:Y:S02]  /*12d40*/  ISETP.NE.AND P1, PT, R45, RZ, PT ;  /* 0x000000ff2d00720c */ /* 0x000fe40003f25270 */
[----:B------:R-:W-:-:S02]  /*12d50*/  LOP3.LUT R56, R47, 0x800000, RZ, 0xfc, !PT ;  /* 0x008000002f387812 */ /* 0x000fc400078efcff */
[----:B------:R-:W-:Y:S02]  /*12d60*/  IADD3 R45, PT, PT, -R45, RZ, RZ ;  /* 0x000000ff2d2d7210 */ /* 0x000fe40007ffe1ff */
[----:B------:R-:W-:Y:S02]  /*12d70*/  SHF.L.U32 R55, R56, R55, RZ ;  /* 0x0000003738377219 */ /* 0x000fe400000006ff */
[----:B------:R-:W-:Y:S02]  /*12d80*/  FSETP.NEU.FTZ.AND P2, PT, R54, R57, PT ;  /* 0x000000393600720b */ /* 0x000fe40003f5d000 */
[----:B------:R-:W-:Y:S02]  /*12d90*/  SEL R45, R45, RZ, P0 ;  /* 0x000000ff2d2d7207 */ /* 0x000fe40000000000 */
[----:B------:R-:W-:Y:S02]  /*12da0*/  ISETP.NE.AND P1, PT, R55, RZ, P1 ;  /* 0x000000ff3700720c */ /* 0x000fe40000f25270 */
[----:B------:R-:W-:-:S02]  /*12db0*/  SHF.R.U32.HI R56, RZ, R45, R56 ;  /* 0x0000002dff387219 */ /* 0x000fc40000011638 */
[----:B------:R-:W-:Y:S02]  /*12dc0*/  PLOP3.LUT P1, PT, P2, P1, PT, 0xf8, 0x8f ;  /* 0x00000000008f781c */ /* 0x000fe40001723f70 */
[----:B------:R-:W-:Y:S02]  /*12dd0*/  SHF.R.U32.HI R47, RZ, 0x1, R56 ;  /* 0x00000001ff2f7819 */ /* 0x000fe40000011638 */
[----:B------:R-:W-:-:S04]  /*12de0*/  SEL R54, RZ, 0x1, !P1 ;  /* 0x00000001ff367807 */ /* 0x000fc80004800000 */
[----:B------:R-:W-:-:S04]  /*12df0*/  LOP3.LUT R45, R54, 0x1, R47, 0xf8, !PT ;  /* 0x00000001362d7812 */ /* 0x000fc800078ef82f */
[----:B------:R-:W-:-:S04]  /*12e00*/  LOP3.LUT R56, R45, R56, RZ, 0xc0, !PT ;  /* 0x000000382d387212 */ /* 0x000fc800078ec0ff */
[----:B------:R-:W-:-:S04]  /*12e10*/  IADD3 R47, PT, PT, R47, R56, RZ ;  /* 0x000000382f2f7210 */ /* 0x000fc80007ffe0ff */
[----:B------:R-:W-:Y:S01]  /*12e20*/  LOP3.LUT R0, R47, R0, RZ, 0xfc, !PT ;  /* 0x000000002f007212 */ /* 0x000fe200078efcff */
[----:B------:R-:W-:Y:S06]  /*12e30*/  BRA `(.L_x_413) ;  /* 0x0000000000107947 */ /* 0x000fec0003800000 */
.L_x_412:
[----:B------:R-:W-:-:S04]  /*12e40*/  LOP3.LUT R0, R0, 0x80000000, RZ, 0xc0, !PT ;  /* 0x8000000000007812 */ /* 0x000fc800078ec0ff */
[----:B------:R-:W-:Y:S01]  /*12e50*/  LOP3.LUT R0, R0, 0x7f800000, RZ, 0xfc, !PT ;  /* 0x7f80000000007812 */ /* 0x000fe200078efcff */
[----:B------:R-:W-:Y:S06]  /*12e60*/  BRA `(.L_x_413) ;  /* 0x0000000000047947 */ /* 0x000fec0003800000 */
.L_x_411:
[----:B------:R-:W-:-:S07]  /*12e70*/  IMAD R0, R47, 0x800000, R0 ;  /* 0x008000002f007824 */ /* 0x000fce00078e0200 */
.L_x_413:
[----:B------:R-:W-:Y:S05]  /*12e80*/  BSYNC.RECONVERGENT B1 ;  /* 0x0000000000017941 */ /* 0x000fea0003800200 */
.L_x_410:
[----:B------:R-:W-:Y:S05]  /*12e90*/  BRA `(.L_x_414) ;  /* 0x0000000000207947 */ /* 0x000fea0003800000 */
.L_x_409:
[----:B------:R-:W-:-:S04]  /*12ea0*/  LOP3.LUT R0, R0, 0x80000000, R59, 0x48, !PT ;  /* 0x8000000000007812 */ /* 0x000fc800078e483b */
[----:B------:R-:W-:Y:S01]  /*12eb0*/  LOP3.LUT R0, R0, 0x7f800000, RZ, 0xfc, !PT ;  /* 0x7f80000000007812 */ /* 0x000fe200078efcff */
[----:B------:R-:W-:Y:S06]  /*12ec0*/  BRA `(.L_x_414) ;  /* 0x0000000000147947 */ /* 0x000fec0003800000 */
.L_x_408:
[----:B------:R-:W-:Y:S01]  /*12ed0*/  LOP3.LUT R0, R0, 0x80000000, R59, 0x48, !PT ;  /* 0x8000000000007812 */ /* 0x000fe200078e483b */
[----:B------:R-:W-:Y:S06]  /*12ee0*/  BRA `(.L_x_414) ;  /* 0x00000000000c7947 */ /* 0x000fec0003800000 */
.L_x_407:
[----:B------:R-:W0:Y:S01]  /*12ef0*/  MUFU.RSQ R0, -QNAN ;  /* 0xffc0000000007908 */ /* 0x000e220000001400 */
[----:B------:R-:W-:Y:S05]  /*12f00*/  BRA `(.L_x_414) ;  /* 0x0000000000047947 */ /* 0x000fea0003800000 */
.L_x_406:
[----:B------:R-:W-:-:S07]  /*12f10*/  FADD.FTZ R0, R59, R0 ;  /* 0x000000003b007221 */ /* 0x000fce0000010000 */
.L_x_414:
[----:B------:R-:W-:Y:S05]  /*12f20*/  BSYNC.RECONVERGENT B0 ;  /* 0x0000000000007941 */ /* 0x000fea0003800200 */
.L_x_404:
[----:B------:R-:W-:Y:S01]  /*12f30*/  HFMA2 R55, -RZ, RZ, 0, 0 ;  /* 0x00000000ff377431 */ /* 0x000fe200000001ff */
[----:B------:R-:W-:-:S04]  /*12f40*/  MOV R54, R48 ;  /* 0x0000003000367202 */ /* 0x000fc80000000f00 */
[----:B0-----:R-:W-:Y:S05]  /*12f50*/  RET.REL.NODEC R54 `(_Z38gpuKernelSphericalHarmonicsBesselDerivIfEvPT_S1_S1_S1_S1_S1_S1_S1_S1_S1_S1_S1_S1_S1_S1_S1_S1_S0_iii) ;  /* 0xfffffed036287950 */ /* 0x001fea0003c3ffff */
.L_x_415:
        /* <DEDUP_REMOVED lines=10> */
.L_x_1025:


//--------------------- .text._Z38gpuKernelSphericalHarmonicsBesselDerivIdEvPT_S1_S1_S1_S1_S1_S1_S1_S1_S1_S1_S1_S1_S1_S1_S1_S1_S0_iii --------------------------
	.section	.text._Z38gpuKernelSphericalHarmonicsBesselDerivIdEvPT_S1_S1_S1_S1_S1_S1_S1_S1_S1_S1_S1_S1_S1_S1_S1_S1_S0_iii,"ax",@progbits
	.align	128
        .global         _Z38gpuKernelSphericalHarmonicsBesselDerivIdEvPT_S1_S1_S1_S1_S1_S1_S1_S1_S1_S1_S1_S1_S1_S1_S1_S1_S0_iii
        .type           _Z38gpuKernelSphericalHarmonicsBesselDerivIdEvPT_S1_S1_S1_S1_S1_S1_S1_S1_S1_S1_S1_S1_S1_S1_S1_S1_S0_iii,@function
        .size           _Z38gpuKernelSphericalHarmonicsBesselDerivIdEvPT_S1_S1_S1_S1_S1_S1_S1_S1_S1_S1_S1_S1_S1_S1_S1_S1_S0_iii,(.L_x_1029 - _Z38gpuKernelSphericalHarmonicsBesselDerivIdEvPT_S1_S1_S1_S1_S1_S1_S1_S1_S1_S1_S1_S1_S1_S1_S1_S1_S0_iii)
        .other          _Z38gpuKernelSphericalHarmonicsBesselDerivIdEvPT_S1_S1_S1_S1_S1_S1_S1_S1_S1_S1_S1_S1_S1_S1_S1_S1_S0_iii,@"STO_CUDA_ENTRY STV_DEFAULT"
_Z38gpuKernelSphericalHarmonicsBesselDerivIdEvPT_S1_S1_S1_S1_S1_S1_S1_S1_S1_S1_S1_S1_S1_S1_S1_S1_S0_iii:
.text._Z38gpuKernelSphericalHarmonicsBesselDerivIdEvPT_S1_S1_S1_S1_S1_S1_S1_S1_S1_S1_S1_S1_S1_S1_S1_S1_S0_iii:
[----:B------:R-:W0:Y:S01]  /*0000*/  LDC R1, c[0x0][0x37c] ;  /* 0x0000df00ff017b82 */ /* 0x000e220000000800 */
[----:B------:R-:W1:Y:S07]  /*0010*/  S2R R28, SR_TID.X ;  /* 0x00000000001c7919 */ /* 0x000e6e0000002100 */
[----:B------:R-:W1:Y:S01]  /*0020*/  S2UR UR4, SR_CTAID.X ;  /* 0x00000000000479c3 */ /* 0x000e620000002500 */
[----:B------:R-:W2:Y:S01]  /*0030*/  LDCU UR5, c[0x0][0x418] ;  /* 0x00008300ff0577ac */ /* 0x000ea20008000800 */
[----:B0-----:R-:W-:-:S06]  /*0040*/  VIADD R1, R1, 0xffffffd8 ;  /* 0xffffffd801017836 */ /* 0x001fcc0000000000 */
[----:B------:R-:W1:Y:S02]  /*0050*/  LDC R3, c[0x0][0x360] ;  /* 0x0000d800ff037b82 */ /* 0x000e640000000800 */
[----:B-1----:R-:W-:-:S05]  /*0060*/  IMAD R28, R3, UR4, R28 ;  /* 0x00000004031c7c24 */ /* 0x002fca000f8e021c */
[----:B--2---:R-:W-:-:S13]  /*0070*/  ISETP.GE.AND P0, PT, R28, UR5, PT ;  /* 0x000000051c007c0c */ /* 0x004fda000bf06270 */
[----:B------:R-:W-:Y:S05]  /*0080*/  @P0 EXIT ;  /* 0x000000000000094d */ /* 0x000fea0003800000 */
[----:B------:R-:W0:Y:S02]  /*0090*/  LDC.64 R48, c[0x0][0x408] ;  /* 0x00010200ff307b82 */ /* 0x000e240000000a00 */
[----:B0-----:R-:W-:-:S06]  /*00a0*/  DMUL R48, R48, 4 ;  /* 0x4010000030307828 */ /* 0x001fcc0000000000 */
[----:B------:R-:W0:Y:S04]  /*00b0*/  MUFU.RCP64H R3, R49 ;  /* 0x0000003100037308 */ /* 0x000e280000001800 */
[----:B------:R-:W-:-:S05]  /*00c0*/  VIADD R2, R49, 0x300402 ;  /* 0x0030040231027836 */ /* 0x000fca0000000000 */
[----:B------:R-:W-:Y:S01]  /*00d0*/  FSETP.GEU.AND P0, PT, |R2|, 5.8789094863358348022e-39, PT ;  /* 0x004004020200780b */ /* 0x000fe20003f0e200 */
[----:B0-----:R-:W-:-:S08]  /*00e0*/  DFMA R4, -R48, R2, 1 ;  /* 0x3ff000003004742b */ /* 0x001fd00000000102 */
[----:B------:R-:W-:-:S08]  /*00f0*/  DFMA R4, R4, R4, R4 ;  /* 0x000000040404722b */ /* 0x000fd00000000004 */
[----:B------:R-:W-:-:S08]  /*0100*/  DFMA R4, R2, R4, R2 ;  /* 0x000000040204722b */ /* 0x000fd00000000002 */
[----:B------:R-:W-:-:S08]  /*0110*/  DFMA R6, -R48, R4, 1 ;  /* 0x3ff000003006742b */ /* 0x000fd00000000104 */
[----:B------:R-:W-:Y:S01]  /*0120*/  DFMA R18, R4, R6, R4 ;  /* 0x000000060412722b */ /* 0x000fe20000000004 */
[----:B------:R-:W-:Y:S10]  /*0130*/  @P0 BRA `(.L_x_416) ;  /* 0x0000000000100947 */ /* 0x000ff40003800000 */
[----:B------:R-:W-:-:S05]  /*0140*/  LOP3.LUT R0, R49, 0x7fffffff, RZ, 0xc0, !PT ;  /* 0x7fffffff31007812 */ /* 0x000fca00078ec0ff */
[----:B------:R-:W-:Y:S01]  /*0150*/  VIADD R6, R0, 0xfff00000 ;  /* 0xfff0000000067836 */ /* 0x000fe20000000000 */
[----:B------:R-:W-:-:S07]  /*0160*/  MOV R0, 0x180 ;  /* 0x0000018000007802 */ /* 0x000fce0000000f00 */
[----:B------:R-:W-:Y:S05]  /*0170*/  CALL.REL.NOINC `($__internal_3_$__cuda_sm20_dblrcp_rn_slowpath_v3) ;  /* 0x000000dc00d47944 */ /* 0x000fea0003c00000 */
.L_x_416:
[----:B------:R-:W0:Y:S01]  /*0180*/  MUFU.RSQ64H R3, R19 ;  /* 0x0000001300037308 */ /* 0x000e220000001c00 */
[----:B------:R-:W-:Y:S01]  /*0190*/  IADD3 R2, PT, PT, R19, -0x3500000, RZ ;  /* 0xfcb0000013027810 */ /* 0x000fe20007ffe0ff */
[----:B------:R-:W-:Y:S02]  /*01a0*/  IMAD.MOV.U32 R6, RZ, RZ, 0x0 ;  /* 0x00000000ff067424 */ /* 0x000fe400078e00ff */
[----:B------:R-:W-:Y:S01]  /*01b0*/  IMAD.MOV.U32 R7, RZ, RZ, 0x3fd80000 ;  /* 0x3fd80000ff077424 */ /* 0x000fe200078e00ff */
[----:B------:R-:W-:Y:S02]  /*01c0*/  ISETP.GE.U32.AND P0, PT, R2, 0x7ca00000, PT ;  /* 0x7ca000000200780c */ /* 0x000fe40003f06070 */
[----:B0-----:R-:W-:-:S08]  /*01d0*/  DMUL R4, R2, R2 ;  /* 0x0000000202047228 */ /* 0x001fd00000000000 */
[----:B------:R-:W-:-:S08]  /*01e0*/  DFMA R4, -R4, R18, 1 ;  /* 0x3ff000000404742b */ /* 0x000fd00000000112 */
[----:B------:R-:W-:Y:S02]  /*01f0*/  DFMA R6, R4, R6, 0.5 ;  /* 0x3fe000000406742b */ /* 0x000fe40000000006 */
[----:B------:R-:W-:-:S08]  /*0200*/  DMUL R4, R2, R4 ;  /* 0x0000000402047228 */ /* 0x000fd00000000000 */
[----:B------:R-:W-:-:S08]  /*0210*/  DFMA R6, R6, R4, R2 ;  /* 0x000000040606722b */ /* 0x000fd00000000002 */
[----:B------:R-:W-:Y:S02]  /*0220*/  DMUL R8, R6, R18 ;  /* 0x0000001206087228 */ /* 0x000fe40000000000 */
[----:B------:R-:W-:Y:S01]  /*0230*/  VIADD R5, R7, 0xfff00000 ;  /* 0xfff0000007057836 */ /* 0x000fe20000000000 */
[----:B------:R-:W-:-:S05]  /*0240*/  MOV R4, R6 ;  /* 0x0000000600047202 */ /* 0x000fca0000000f00 */
[----:B------:R-:W-:-:S08]  /*0250*/  DFMA R10, R8, -R8, R18 ;  /* 0x80000008080a722b */ /* 0x000fd00000000012 */
[----:B------:R-:W-:Y:S01]  /*0260*/  DFMA R46, R10, R4, R8 ;  /* 0x000000040a2e722b */ /* 0x000fe20000000008 */
[----:B------:R-:W-:Y:S10]  /*0270*/  @!P0 BRA `(.L_x_417) ;  /* 0x00000000002c8947 */ /* 0x000ff40003800000 */
[----:B------:R-:W-:Y:S01]  /*0280*/  IMAD.MOV.U32 R0, RZ, RZ, R6 ;  /* 0x000000ffff007224 */ /* 0x000fe200078e0006 */
[----:B------:R-:W-:Y:S01]  /*0290*/  MOV R26, R8 ;  /* 0x00000008001a7202 */ /* 0x000fe20000000f00 */
[----:B------:R-:W-:Y:S01]  /*02a0*/  IMAD.MOV.U32 R22, RZ, RZ, R10 ;  /* 0x000000ffff167224 */ /* 0x000fe200078e000a */
[----:B------:R-:W-:Y:S01]  /*02b0*/  MOV R29, 0x310 ;  /* 0x00000310001d7802 */ /* 0x000fe20000000f00 */
[----:B------:R-:W-:Y:S02]  /*02c0*/  IMAD.MOV.U32 R57, RZ, RZ, R11 ;  /* 0x000000ffff397224 */ /* 0x000fe400078e000b */
[----:B------:R-:W-:Y:S02]  /*02d0*/  IMAD.MOV.U32 R27, RZ, RZ, R9 ;  /* 0x000000ffff1b7224 */ /* 0x000fe400078e0009 */
[----:B------:R-:W-:Y:S02]  /*02e0*/  IMAD.MOV.U32 R20, RZ, RZ, R2 ;  /* 0x000000ffff147224 */ /* 0x000fe400078e0002 */
[----:B------:R-:W-:-:S07]  /*02f0*/  IMAD.MOV.U32 R23, RZ, RZ, R5 ;  /* 0x000000ffff177224 */ /* 0x000fce00078e0005 */
[----:B------:R-:W-:Y:S05]  /*0300*/  CALL.REL.NOINC `($__internal_5_$__cuda_sm20_dsqrt_rn_f64_mediumpath_v1) ;  /* 0x000000e400a87944 */ /* 0x000fea0003c00000 */
[----:B------:R-:W-:Y:S01]  /*0310*/  MOV R46, R60 ;  /* 0x0000003c002e7202 */ /* 0x000fe20000000f00 */
[----:B------:R-:W-:-:S07]  /*0320*/  IMAD.MOV.U32 R47, RZ, RZ, R61 ;  /* 0x000000ffff2f7224 */ /* 0x000fce00078e003d */
.L_x_417:
[----:B------:R-:W0:Y:S01]  /*0330*/  LDCU.64 UR6, c[0x0][0x410] ;  /* 0x00008200ff0677ac */ /* 0x000e220008000a00 */
[----:B------:R-:W1:Y:S01]  /*0340*/  LDCU.64 UR8, c[0x0][0x358] ;  /* 0x00006b00ff0877ac */ /* 0x000e620008000a00 */
[----:B0-----:R-:W-:Y:S02]  /*0350*/  UIADD3 UR5, UPT, UPT, UR6, 0x1, URZ ;  /* 0x0000000106057890 */ /* 0x001fe4000fffe0ff */
[----:B------:R-:W-:Y:S02]  /*0360*/  ULOP3.LUT UR10, UR7, 0x3, URZ, 0xc0, !UPT ;  /* 0x00000003070a7892 */ /* 0x000fe4000f8ec0ff */
[----:B-1----:R-:W-:-:S12]  /*0370*/  ULOP3.LUT UR6, UR7, 0x7ffffffc, URZ, 0xc0, !UPT ;  /* 0x7ffffffc07067892 */ /* 0x002fd8000f8ec0ff */
.L_x_615:
[----:B0-----:R-:W0:Y:S08]  /*0380*/  LDC.64 R2, c[0x0][0x3b8] ;  /* 0x0000ee00ff027b82 */ /* 0x001e300000000a00 */
[----:B-1---5:R-:W1:Y:S08]  /*0390*/  LDC.64 R32, c[0x0][0x3b0] ;  /* 0x0000ec00ff207b82 */ /* 0x022e700000000a00 */
[----:B--2---:R-:W2:Y:S01]  /*03a0*/  LDC.64 R8, c[0x0][0x3c0] ;  /* 0x0000f000ff087b82 */ /* 0x004ea20000000a00 */
[----:B0-----:R-:W-:-:S06]  /*03b0*/  IMAD.WIDE R2, R28, 0x8, R2 ;  /* 0x000000081c027825 */ /* 0x001fcc00078e0202 */
[----:B------:R-:W3:Y:S01]  /*03c0*/  LDG.E.64 R2, desc[UR8][R2.64] ;  /* 0x0000000802027981 */ /* 0x000ee2000c1e1b00 */
[----:B-1----:R-:W-:-:S06]  /*03d0*/  IMAD.WIDE R32, R28, 0x8, R32 ;  /* 0x000000081c207825 */ /* 0x002fcc00078e0220 */
[----:B------:R-:W4:Y:S01]  /*03e0*/  LDG.E.64 R32, desc[UR8][R32.64] ;  /* 0x0000000820207981 */ /* 0x000f22000c1e1b00 */
[----:B--2---:R-:W-:-:S06]  /*03f0*/  IMAD.WIDE R8, R28, 0x8, R8 ;  /* 0x000000081c087825 */ /* 0x004fcc00078e0208 */
[----:B------:R-:W2:Y:S01]  /*0400*/  LDG.E.64 R8, desc[UR8][R8.64] ;  /* 0x0000000808087981 */ /* 0x000ea2000c1e1b00 */
[----:B------:R-:W-:Y:S01]  /*0410*/  IMAD.MOV.U32 R12, RZ, RZ, 0x0 ;  /* 0x00000000ff0c7424 */ /* 0x000fe200078e00ff */
[----:B------:R-:W-:Y:S01]  /*0420*/  MOV R13, 0x3fd80000 ;  /* 0x3fd80000000d7802 */ /* 0x000fe20000000f00 */
[----:B------:R-:W-:Y:S01]  /*0430*/  BSSY.RECONVERGENT B0, `(.L_x_418) ;  /* 0x000001d000007945 */ /* 0x000fe20003800200 */
[----:B---3--:R-:W-:-:S08]  /*0440*/  DMUL R6, R2, R2 ;  /* 0x0000000202067228 */ /* 0x008fd00000000000 */
[----:B----4-:R-:W-:-:S08]  /*0450*/  DFMA R6, R32, R32, R6 ;  /* 0x000000202006722b */ /* 0x010fd00000000006 */
[----:B--2---:R-:W-:-:S06]  /*0460*/  DFMA R18, R8, R8, R6 ;  /* 0x000000080812722b */ /* 0x004fcc0000000006 */
[----:B------:R-:W0:Y:S04]  /*0470*/  MUFU.RSQ64H R5, R19 ;  /* 0x0000001300057308 */ /* 0x000e280000001c00 */
[----:B------:R-:W-:-:S05]  /*0480*/  VIADD R4, R19, 0xfcb00000 ;  /* 0xfcb0000013047836 */ /* 0x000fca0000000000 */
[----:B------:R-:W-:Y:S01]  /*0490*/  ISETP.GE.U32.AND P0, PT, R4, 0x7ca00000, PT ;  /* 0x7ca000000400780c */ /* 0x000fe20003f06070 */
[----:B0-----:R-:W-:-:S08]  /*04a0*/  DMUL R10, R4, R4 ;  /* 0x00000004040a7228 */ /* 0x001fd00000000000 */
[----:B------:R-:W-:-:S08]  /*04b0*/  DFMA R10, R18, -R10, 1 ;  /* 0x3ff00000120a742b */ /* 0x000fd0000000080a */
[----:B------:R-:W-:Y:S02]  /*04c0*/  DFMA R12, R10, R12, 0.5 ;  /* 0x3fe000000a0c742b */ /* 0x000fe4000000000c */
[----:B------:R-:W-:-:S08]  /*04d0*/  DMUL R10, R4, R10 ;  /* 0x0000000a040a7228 */ /* 0x000fd00000000000 */
[----:B------:R-:W-:-:S08]  /*04e0*/  DFMA R12, R12, R10, R4 ;  /* 0x0000000a0c0c722b */ /* 0x000fd00000000004 */
[----:B------:R-:W-:Y:S02]  /*04f0*/  DMUL R14, R18, R12 ;  /* 0x0000000c120e7228 */ /* 0x000fe40000000000 */
[----:B------:R-:W-:Y:S02]  /*0500*/  VIADD R11, R13, 0xfff00000 ;  /* 0xfff000000d0b7836 */ /* 0x000fe40000000000 */
[----:B------:R-:W-:-:S04]  /*0510*/  IMAD.MOV.U32 R10, RZ, RZ, R12 ;  /* 0x000000ffff0a7224 */ /* 0x000fc800078e000c */
[----:B------:R-:W-:-:S08]  /*0520*/  DFMA R16, R14, -R14, R18 ;  /* 0x8000000e0e10722b */ /* 0x000fd00000000012 */
[----:B------:R-:W-:Y:S01]  /*0530*/  DFMA R44, R16, R10, R14 ;  /* 0x0000000a102c722b */ /* 0x000fe2000000000e */
[----:B------:R-:W-:Y:S10]  /*0540*/  @!P0 BRA `(.L_x_419) ;  /* 0x00000000002c8947 */ /* 0x000ff40003800000 */
[----:B------:R-:W-:Y:S01]  /*0550*/  IMAD.MOV.U32 R0, RZ, RZ, R12 ;  /* 0x000000ffff007224 */ /* 0x000fe200078e000c */
[----:B------:R-:W-:Y:S01]  /*0560*/  MOV R22, R16 ;  /* 0x0000001000167202 */ /* 0x000fe20000000f00 */
[----:B------:R-:W-:Y:S01]  /*0570*/  IMAD.MOV.U32 R57, RZ, RZ, R17 ;  /* 0x000000ffff397224 */ /* 0x000fe200078e0011 */
[----:B------:R-:W-:Y:S01]  /*0580*/  MOV R20, R4 ;  /* 0x0000000400147202 */ /* 0x000fe20000000f00 */
[----:B------:R-:W-:Y:S01]  /*0590*/  IMAD.MOV.U32 R26, RZ, RZ, R14 ;  /* 0x000000ffff1a7224 */ /* 0x000fe200078e000e */
[----:B------:R-:W-:Y:S01]  /*05a0*/  MOV R29, 0x5e0 ;  /* 0x000005e0001d7802 */ /* 0x000fe20000000f00 */
[----:B------:R-:W-:Y:S02]  /*05b0*/  IMAD.MOV.U32 R27, RZ, RZ, R15 ;  /* 0x000000ffff1b7224 */ /* 0x000fe400078e000f */
[----:B------:R-:W-:-:S07]  /*05c0*/  IMAD.MOV.U32 R23, RZ, RZ, R11 ;  /* 0x000000ffff177224 */ /* 0x000fce00078e000b */
[----:B------:R-:W-:Y:S05]  /*05d0*/  CALL.REL.NOINC `($__internal_5_$__cuda_sm20_dsqrt_rn_f64_mediumpath_v1) ;  /* 0x000000e000f47944 */ /* 0x000fea0003c00000 */
[----:B------:R-:W-:Y:S02]  /*05e0*/  IMAD.MOV.U32 R44, RZ, RZ, R60 ;  /* 0x000000ffff2c7224 */ /* 0x000fe400078e003c */
[----:B------:R-:W-:-:S07]  /*05f0*/  IMAD.MOV.U32 R45, RZ, RZ, R61 ;  /* 0x000000ffff2d7224 */ /* 0x000fce00078e003d */
.L_x_419:
[----:B------:R-:W-:Y:S05]  /*0600*/  BSYNC.RECONVERGENT B0 ;  /* 0x0000000000007941 */ /* 0x000fea0003800200 */
.L_x_418:
[----:B------:R-:W0:Y:S01]  /*0610*/  MUFU.RCP64H R5, R45 ;  /* 0x0000002d00057308 */ /* 0x000e220000001800 */
[----:B------:R-:W-:Y:S01]  /*0620*/  MOV R4, 0x1 ;  /* 0x0000000100047802 */ /* 0x000fe20000000f00 */
[----:B------:R-:W-:Y:S01]  /*0630*/  BSSY.RECONVERGENT B1, `(.L_x_420) ;  /* 0x0000015000017945 */ /* 0x000fe20003800200 */
[----:B------:R-:W-:-:S04]  /*0640*/  FSETP.GEU.AND P1, PT, |R9|, 6.5827683646048100446e-37, PT ;  /* 0x036000000900780b */ /* 0x000fc80003f2e200 */
[----:B0-----:R-:W-:-:S08]  /*0650*/  DFMA R10, R4, -R44, 1 ;  /* 0x3ff00000040a742b */ /* 0x001fd0000000082c */
[----:B------:R-:W-:-:S08]  /*0660*/  DFMA R10, R10, R10, R10 ;  /* 0x0000000a0a0a722b */ /* 0x000fd0000000000a */
[----:B------:R-:W-:-:S08]  /*0670*/  DFMA R10, R4, R10, R4 ;  /* 0x0000000a040a722b */ /* 0x000fd00000000004 */
[----:B------:R-:W-:-:S08]  /*0680*/  DFMA R4, R10, -R44, 1 ;  /* 0x3ff000000a04742b */ /* 0x000fd0000000082c */
[----:B------:R-:W-:-:S08]  /*0690*/  DFMA R4, R10, R4, R10 ;  /* 0x000000040a04722b */ /* 0x000fd0000000000a */
[----:B------:R-:W-:-:S08]  /*06a0*/  DMUL R16, R8, R4 ;  /* 0x0000000408107228 */ /* 0x000fd00000000000 */
[----:B------:R-:W-:-:S08]  /*06b0*/  DFMA R10, R16, -R44, R8 ;  /* 0x8000002c100a722b */ /* 0x000fd00000000008 */
[----:B------:R-:W-:-:S10]  /*06c0*/  DFMA R16, R4, R10, R16 ;  /* 0x0000000a0410722b */ /* 0x000fd40000000010 */
[----:B------:R-:W-:-:S05]  /*06d0*/  FFMA R0, RZ, R45, R17 ;  /* 0x0000002dff007223 */ /* 0x000fca0000000011 */
[----:B------:R-:W-:-:S13]  /*06e0*/  FSETP.GT.AND P0, PT, |R0|, 1.469367938527859385e-39, PT ;  /* 0x001000000000780b */ /* 0x000fda0003f04200 */
[----:B------:R-:W-:Y:S05]  /*06f0*/  @P0 BRA P1, `(.L_x_421) ;  /* 0x0000000000200947 */ /* 0x000fea0000800000 */
[----:B------:R-:W-:Y:S01]  /*0700*/  IMAD.MOV.U32 R20, RZ, RZ, R8 ;  /* 0x000000ffff147224 */ /* 0x000fe200078e0008 */
[----:B------:R-:W-:Y:S01]  /*0710*/  MOV R19, R45 ;  /* 0x0000002d00137202 */ /* 0x000fe20000000f00 */
[----:B------:R-:W-:Y:S01]  /*0720*/  IMAD.MOV.U32 R21, RZ, RZ, R9 ;  /* 0x000000ffff157224 */ /* 0x000fe200078e0009 */
[----:B------:R-:W-:Y:S01]  /*0730*/  MOV R0, 0x760 ;  /* 0x0000076000007802 */ /* 0x000fe20000000f00 */
[----:B------:R-:W-:-:S07]  /*0740*/  IMAD.MOV.U32 R18, RZ, RZ, R44 ;  /* 0x000000ffff127224 */ /* 0x000fce00078e002c */
[----:B------:R-:W-:Y:S05]  /*0750*/  CALL.REL.NOINC `($__internal_4_$__cuda_sm20_div_rn_f64_full) ;  /* 0x000000dc00047944 */ /* 0x000fea0003c00000 */
[----:B------:R-:W-:Y:S02]  /*0760*/  IMAD.MOV.U32 R16, RZ, RZ, R18 ;  /* 0x000000ffff107224 */ /* 0x000fe400078e0012 */
[----:B------:R-:W-:-:S07]  /*0770*/  IMAD.MOV.U32 R17, RZ, RZ, R19 ;  /* 0x000000ffff117224 */ /* 0x000fce00078e0013 */
.L_x_421:
[----:B------:R-:W-:Y:S05]  /*0780*/  BSYNC.RECONVERGENT B1 ;  /* 0x0000000000017941 */ /* 0x000fea0003800200 */
.L_x_420:
[----:B------:R-:W-:Y:S01]  /*0790*/  DADD R4, -RZ, |R16| ;  /* 0x00000000ff047229 */ /* 0x000fe20000000510 */
[----:B------:R-:W-:Y:S09]  /*07a0*/  BSSY.RECONVERGENT B0, `(.L_x_422) ;  /* 0x0000080000007945 */ /* 0x000ff20003800200 */
[----:B------:R-:W-:-:S13]  /*07b0*/  ISETP.GT.AND P0, PT, R5, 0x3fe26665, PT ;  /* 0x3fe266650500780c */ /* 0x000fda0003f04270 */
[----:B------:R-:W-:Y:S05]  /*07c0*/  @P0 BRA `(.L_x_423) ;  /* 0x0000000000d40947 */ /* 0x000fea0003800000 */
[----:B------:R-:W-:Y:S01]  /*07d0*/  DMUL R4, R16, R16 ;  /* 0x0000001010047228 */ /* 0x000fe20000000000 */
[----:B------:R-:W-:Y:S01]  /*07e0*/  IMAD.MOV.U32 R10, RZ, RZ, 0x180754af ;  /* 0x180754afff0a7424 */ /* 0x000fe200078e00ff */
[----:B------:R-:W-:Y:S01]  /*07f0*/  MOV R11, 0x3fb3823b ;  /* 0x3fb3823b000b7802 */ /* 0x000fe20000000f00 */
[----:B------:R-:W-:Y:S01]  /*0800*/  UMOV UR12, 0xdc1895e9 ;  /* 0xdc1895e9000c7882 */ /* 0x000fe20000000000 */
[----:B------:R-:W-:Y:S01]  /*0810*/  UMOV UR13, 0x3fb0066b ;  /* 0x3fb0066b000d7882 */ /* 0x000fe20000000000 */
[----:B------:R-:W-:-:S03]  /*0820*/  ISETP.GT.AND P0, PT, R17, -0x1, PT ;  /* 0xffffffff1100780c */ /* 0x000fc60003f04270 */
[----:B------:R-:W-:Y:S01]  /*0830*/  DFMA R10, R4, UR12, -R10 ;  /* 0x0000000c040a7c2b */ /* 0x000fe2000800080a */
[----:B------:R-:W-:Y:S01]  /*0840*/  UMOV UR12, 0xcc2f79ae ;  /* 0xcc2f79ae000c7882 */ /* 0x000fe20000000000 */
[----:B------:R-:W-:-:S06]  /*0850*/  UMOV UR13, 0x3fb11e52 ;  /* 0x3fb11e52000d7882 */ /* 0x000fcc0000000000 */
[----:B------:R-:W-:Y:S01]  /*0860*/  DFMA R10, R4, R10, UR12 ;  /* 0x0000000c040a7e2b */ /* 0x000fe2000800000a */
[----:B------:R-:W-:Y:S01]  /*0870*/  UMOV UR12, 0x3526861b ;  /* 0x3526861b000c7882 */ /* 0x000fe20000000000 */
[----:B------:R-:W-:Y:S01]  /*0880*/  UMOV UR13, 0x3f924eaf ;  /* 0x3f924eaf000d7882 */ /* 0x000fe20000000000 */
[----:B------:R-:W-:Y:S02]  /*0890*/  @!P0 IMAD.MOV.U32 R52, RZ, RZ, 0x33145c07 ;  /* 0x33145c07ff348424 */ /* 0x000fe400078e00ff */
[----:B------:R-:W-:-:S03]  /*08a0*/  @!P0 IMAD.MOV.U32 R53, RZ, RZ, 0x3c91a626 ;  /* 0x3c91a626ff358424 */ /* 0x000fc600078e00ff */
[----:B------:R-:W-:Y:S01]  /*08b0*/  DFMA R10, R4, R10, -UR12 ;  /* 0x8000000c040a7e2b */ /* 0x000fe2000800000a */
[----:B------:R-:W-:Y:S01]  /*08c0*/  UMOV UR12, 0xa31e6cb7 ;  /* 0xa31e6cb7000c7882 */ /* 0x000fe20000000000 */
[----:B------:R-:W-:-:S06]  /*08d0*/  UMOV UR13, 0x3f91df02 ;  /* 0x3f91df02000d7882 */ /* 0x000fcc0000000000 */
[----:B------:R-:W-:Y:S01]  /*08e0*/  DFMA R10, R4, R10, UR12 ;  /* 0x0000000c040a7e2b */ /* 0x000fe2000800000a */
        /* <DEDUP_REMOVED lines=26> */
[----:B------:R-:W-:Y:S01]  /*0a90*/  DMUL R10, R4, R10 ;  /* 0x0000000a040a7228 */ /* 0x000fe20000000000 */
[----:B------:R-:W-:Y:S01]  /*0aa0*/  @P0 IMAD.MOV.U32 R4, RZ, RZ, 0x33145c07 ;  /* 0x33145c07ff040424 */ /* 0x000fe200078e00ff */
[----:B------:R-:W-:-:S06]  /*0ab0*/  @P0 MOV R5, 0x3c91a626 ;  /* 0x3c91a62600050802 */ /* 0x000fcc0000000f00 */
[----:B------:R-:W-:-:S08]  /*0ac0*/  DFMA R10, R10, |R16|, |R16| ;  /* 0x400000100a0a722b */ /* 0x000fd00000000410 */
[C---:B------:R-:W-:Y:S02]  /*0ad0*/  @!P0 DADD R52, R10.reuse, R52 ;  /* 0x000000000a348229 */ /* 0x040fe40000000034 */
[----:B------:R-:W-:-:S06]  /*0ae0*/  @P0 DADD R4, R10, -R4 ;  /* 0x000000000a040229 */ /* 0x000fcc0000000804 */
[----:B------:R-:W-:Y:S02]  /*0af0*/  @!P0 DADD R52, R52, UR12 ;  /* 0x0000000c34348e29 */ /* 0x000fe40008000000 */
[----:B------:R-:W-:Y:S01]  /*0b00*/  @P0 DADD R52, -R4, UR12 ;  /* 0x0000000c04340e29 */ /* 0x000fe20008000100 */
[----:B------:R-:W-:Y:S10]  /*0b10*/  BRA `(.L_x_424) ;  /* 0x0000000400207947 */ /* 0x000ff40003800000 */
.L_x_423:
[----:B------:R-:W-:Y:S01]  /*0b20*/  DADD R4, -|R16|, 1 ;  /* 0x3ff0000010047429 */ /* 0x000fe20000000300 */
[----:B------:R-:W-:Y:S01]  /*0b30*/  IMAD.MOV.U32 R10, RZ, RZ, 0x66faac4b ;  /* 0x66faac4bff0a7424 */ /* 0x000fe200078e00ff */
[----:B------:R-:W-:Y:S01]  /*0b40*/  UMOV UR12, 0x71155f70 ;  /* 0x71155f70000c7882 */ /* 0x000fe20000000000 */
[----:B------:R-:W-:Y:S01]  /*0b50*/  IMAD.MOV.U32 R11, RZ, RZ, 0x3ebac2fe ;  /* 0x3ebac2feff0b7424 */ /* 0x000fe200078e00ff */
[----:B------:R-:W-:-:S05]  /*0b60*/  UMOV UR13, 0x3ec715b3 ;  /* 0x3ec715b3000d7882 */ /* 0x000fca0000000000 */
[----:B------:R-:W-:Y:S01]  /*0b70*/  DFMA R10, R4, UR12, -R10 ;  /* 0x0000000c040a7c2b */ /* 0x000fe2000800080a */
[----:B------:R-:W-:Y:S01]  /*0b80*/  UMOV UR12, 0x8efcd9b8 ;  /* 0x8efcd9b8000c7882 */ /* 0x000fe20000000000 */
[----:B------:R-:W-:Y:S01]  /*0b90*/  UMOV UR13, 0x3ed9a9b8 ;  /* 0x3ed9a9b8000d7882 */ /* 0x000fe20000000000 */
[----:B------:R-:W-:-:S05]  /*0ba0*/  ISETP.GE.AND P0, PT, R5, 0x1, PT ;  /* 0x000000010500780c */ /* 0x000fca0003f06270 */
[----:B------:R-:W-:Y:S01]  /*0bb0*/  DFMA R10, R4, R10, UR12 ;  /* 0x0000000c040a7e2b */ /* 0x000fe2000800000a */
[----:B------:R-:W-:Y:S01]  /*0bc0*/  UMOV UR12, 0xa8a0c4c3 ;  /* 0xa8a0c4c3000c7882 */ /* 0x000fe20000000000 */
[----:B------:R-:W-:-:S06]  /*0bd0*/  UMOV UR13, 0x3edd0f40 ;  /* 0x3edd0f40000d7882 */ /* 0x000fcc0000000000 */
[----:B------:R-:W-:Y:S01]  /*0be0*/  DFMA R12, R4, R10, UR12 ;  /* 0x0000000c040c7e2b */ /* 0x000fe2000800000a */
[----:B------:R-:W-:Y:S01]  /*0bf0*/  UMOV UR12, 0xfa9e0e1f ;  /* 0xfa9e0e1f000c7882 */ /* 0x000fe20000000000 */
[----:B------:R-:W-:Y:S01]  /*0c00*/  UMOV UR13, 0x3ef46d4c ;  /* 0x3ef46d4c000d7882 */ /* 0x000fe20000000000 */
[----:B------:R-:W-:Y:S01]  /*0c10*/  VIADD R11, R5, 0xfff00000 ;  /* 0xfff00000050b7836 */ /* 0x000fe20000000000 */
[----:B------:R-:W-:-:S04]  /*0c20*/  MOV R10, R4 ;  /* 0x00000004000a7202 */ /* 0x000fc80000000f00 */
[----:B------:R-:W-:Y:S01]  /*0c30*/  DFMA R14, R4, R12, UR12 ;  /* 0x0000000c040e7e2b */ /* 0x000fe2000800000c */
[----:B------:R-:W-:Y:S01]  /*0c40*/  UMOV UR12, 0x8d1e2422 ;  /* 0x8d1e2422000c7882 */ /* 0x000fe20000000000 */
[----:B------:R-:W-:Y:S01]  /*0c50*/  UMOV UR13, 0x3f079c16 ;  /* 0x3f079c16000d7882 */ /* 0x000fe20000000000 */
[----:B------:R-:W0:Y:S01]  /*0c60*/  MUFU.RSQ64H R13, R11 ;  /* 0x0000000b000d7308 */ /* 0x000e220000001c00 */
[----:B------:R-:W-:-:S04]  /*0c70*/  IMAD.MOV.U32 R12, RZ, RZ, RZ ;  /* 0x000000ffff0c7224 */ /* 0x000fc800078e00ff */
[----:B------:R-:W-:Y:S01]  /*0c80*/  DFMA R14, R4, R14, UR12 ;  /* 0x0000000c040e7e2b */ /* 0x000fe2000800000e */
[----:B------:R-:W-:Y:S01]  /*0c90*/  UMOV UR12, 0xc3bca540 ;  /* 0xc3bca540000c7882 */ /* 0x000fe20000000000 */
[----:B------:R-:W-:-:S06]  /*0ca0*/  UMOV UR13, 0x3f1c9a88 ;  /* 0x3f1c9a88000d7882 */ /* 0x000fcc0000000000 */
[----:B------:R-:W-:Y:S01]  /*0cb0*/  DFMA R14, R4, R14, UR12 ;  /* 0x0000000c040e7e2b */ /* 0x000fe2000800000e */
[----:B------:R-:W-:Y:S01]  /*0cc0*/  UMOV UR12, 0x4bd476df ;  /* 0x4bd476df000c7882 */ /* 0x000fe20000000000 */
[----:B------:R-:W-:Y:S01]  /*0cd0*/  UMOV UR13, 0x3f31c4e6 ;  /* 0x3f31c4e6000d7882 */ /* 0x000fe20000000000 */
[----:B0-----:R-:W-:-:S05]  /*0ce0*/  DMUL R18, R10, R12 ;  /* 0x0000000c0a127228 */ /* 0x001fca0000000000 */
[----:B------:R-:W-:Y:S01]  /*0cf0*/  DFMA R22, R4, R14, UR12 ;  /* 0x0000000c04167e2b */ /* 0x000fe2000800000e */
[----:B------:R-:W-:Y:S01]  /*0d00*/  UMOV UR12, 0x60009c8f ;  /* 0x60009c8f000c7882 */ /* 0x000fe20000000000 */
[----:B------:R-:W-:Y:S01]  /*0d10*/  UMOV UR13, 0x3f46e8ba ;  /* 0x3f46e8ba000d7882 */ /* 0x000fe20000000000 */
[----:B------:R-:W-:Y:S01]  /*0d20*/  VIADD R15, R13, 0xfff00000 ;  /* 0xfff000000d0f7836 */ /* 0x000fe20000000000 */
[----:B------:R-:W-:Y:S01]  /*0d30*/  DFMA R20, R18, -R18, R10 ;  /* 0x800000121214722b */ /* 0x000fe2000000000a */
[----:B------:R-:W-:-:S03]  /*0d40*/  IMAD.MOV.U32 R14, RZ, RZ, RZ ;  /* 0x000000ffff0e7224 */ /* 0x000fc600078e00ff */
[----:B------:R-:W-:Y:S01]  /*0d50*/  DFMA R22, R4, R22, UR12 ;  /* 0x0000000c04167e2b */ /* 0x000fe20008000016 */
[----:B------:R-:W-:Y:S01]  /*0d60*/  UMOV UR12, 0xc62b05a2 ;  /* 0xc62b05a2000c7882 */ /* 0x000fe20000000000 */
[----:B------:R-:W-:Y:S02]  /*0d70*/  UMOV UR13, 0x3f5f1c71 ;  /* 0x3f5f1c71000d7882 */ /* 0x000fe40000000000 */
[----:B------:R-:W-:-:S04]  /*0d80*/  DFMA R20, R14, R20, R18 ;  /* 0x000000140e14722b */ /* 0x000fc80000000012 */
[----:B------:R-:W-:Y:S01]  /*0d90*/  DFMA R22, R4, R22, UR12 ;  /* 0x0000000c04167e2b */ /* 0x000fe20008000016 */
[----:B------:R-:W-:Y:S01]  /*0da0*/  UMOV UR12, 0xb6dc9f2c ;  /* 0xb6dc9f2c000c7882 */ /* 0x000fe20000000000 */
[----:B------:R-:W-:Y:S02]  /*0db0*/  UMOV UR13, 0x3f76db6d ;  /* 0x3f76db6d000d7882 */ /* 0x000fe40000000000 */
[-C--:B------:R-:W-:Y:S02]  /*0dc0*/  DFMA R12, R12, -R20.reuse, 1 ;  /* 0x3ff000000c0c742b */ /* 0x080fe40000000814 */
[----:B------:R-:W-:Y:S02]  /*0dd0*/  DFMA R10, R20, -R20, R10 ;  /* 0x80000014140a722b */ /* 0x000fe4000000000a */
[----:B------:R-:W-:Y:S01]  /*0de0*/  DFMA R22, R4, R22, UR12 ;  /* 0x0000000c04167e2b */ /* 0x000fe20008000016 */
[----:B------:R-:W-:Y:S01]  /*0df0*/  UMOV UR12, 0x3333329c ;  /* 0x3333329c000c7882 */ /* 0x000fe20000000000 */
[----:B------:R-:W-:-:S02]  /*0e00*/  UMOV UR13, 0x3f933333 ;  /* 0x3f933333000d7882 */ /* 0x000fc40000000000 */
[----:B------:R-:W-:-:S04]  /*0e10*/  DFMA R12, R14, R12, R14 ;  /* 0x0000000c0e0c722b */ /* 0x000fc8000000000e */
[----:B------:R-:W-:Y:S01]  /*0e20*/  DFMA R22, R4, R22, UR12 ;  /* 0x0000000c04167e2b */ /* 0x000fe20008000016 */
[----:B------:R-:W-:Y:S01]  /*0e30*/  UMOV UR12, 0x55555555 ;  /* 0x55555555000c7882 */ /* 0x000fe20000000000 */
[----:B------:R-:W-:Y:S02]  /*0e40*/  UMOV UR13, 0x3fb55555 ;  /* 0x3fb55555000d7882 */ /* 0x000fe40000000000 */
[----:B------:R-:W-:Y:S02]  /*0e50*/  DFMA R10, R12, R10, R20 ;  /* 0x0000000a0c0a722b */ /* 0x000fe40000000014 */
[----:B------:R-:W-:Y:S02]  /*0e60*/  DMUL R12, RZ, |R16| ;  /* 0x40000010ff0c7228 */ /* 0x000fe40000000000 */
[----:B------:R-:W-:Y:S01]  /*0e70*/  DFMA R22, R4, R22, UR12 ;  /* 0x0000000c04167e2b */ /* 0x000fe20008000016 */
[----:B------:R-:W-:Y:S01]  /*0e80*/  UMOV UR12, 0x33145c07 ;  /* 0x33145c07000c7882 */ /* 0x000fe20000000000 */
[----:B------:R-:W-:-:S04]  /*0e90*/  UMOV UR13, 0x3ca1a626 ;  /* 0x3ca1a626000d7882 */ /* 0x000fc80000000000 */
[----:B------:R-:W-:Y:S02]  /*0ea0*/  IADD3 R11, PT, PT, R11, 0x100000, RZ ;  /* 0x001000000b0b7810 */ /* 0x000fe40007ffe0ff */
[----:B------:R-:W-:-:S08]  /*0eb0*/  DMUL R22, R4, R22 ;  /* 0x0000001604167228 */ /* 0x000fd00000000000 */
[----:B------:R-:W-:-:S10]  /*0ec0*/  DFMA R22, R10, R22, R10 ;  /* 0x000000160a16722b */ /* 0x000fd4000000000a */
[----:B------:R-:W-:Y:S02]  /*0ed0*/  FSEL R12, R12, R22, !P0 ;  /* 0x000000160c0c7208 */ /* 0x000fe40004000000 */
[----:B------:R-:W-:Y:S02]  /*0ee0*/  FSEL R13, R13, R23, !P0 ;  /* 0x000000170d0d7208 */ /* 0x000fe40004000000 */
[----:B------:R-:W-:-:S04]  /*0ef0*/  ISETP.GE.AND P0, PT, R5, RZ, PT ;  /* 0x000000ff0500720c */ /* 0x000fc80003f06270 */
[----:B------:R-:W-:-:S10]  /*0f00*/  DMUL R10, R12, +INF ;  /* 0x7ff000000c0a7828 */ /* 0x000fd40000000000 */
[----:B------:R-:W-:Y:S02]  /*0f10*/  FSEL R10, R10, R12, !P0 ;  /* 0x0000000c0a0a7208 */ /* 0x000fe40004000000 */
[----:B------:R-:W-:Y:S02]  /*0f20*/  FSEL R11, R11, R13, !P0 ;  /* 0x0000000d0b0b7208 */ /* 0x000fe40004000000 */
[----:B------:R-:W-:-:S04]  /*0f30*/  ISETP.GE.AND P0, PT, R17, RZ, PT ;  /* 0x000000ff1100720c */ /* 0x000fc80003f06270 */
[----:B------:R-:W-:Y:S01]  /*0f40*/  DADD R4, R10, -UR12 ;  /* 0x8000000c0a047e29 */ /* 0x000fe20008000000 */
[----:B------:R-:W-:Y:S01]  /*0f50*/  UMOV UR12, 0x54442d18 ;  /* 0x54442d18000c7882 */ /* 0x000fe20000000000 */
[----:B------:R-:W-:-:S06]  /*0f60*/  UMOV UR13, 0x400921fb ;  /* 0x400921fb000d7882 */ /* 0x000fcc0000000000 */
[----:B------:R-:W-:-:S10]  /*0f70*/  DADD R4, -R4, UR12 ;  /* 0x0000000c04047e29 */ /* 0x000fd40008000100 */
[----:B------:R-:W-:Y:S02]  /*0f80*/  FSEL R52, R4, R10, !P0 ;  /* 0x0000000a04347208 */ /* 0x000fe40004000000 */
[----:B------:R-:W-:-:S07]  /*0f90*/  FSEL R53, R5, R11, !P0 ;  /* 0x0000000b05357208 */ /* 0x000fce0004000000 */
.L_x_424:
[----:B------:R-:W-:Y:S05]  /*0fa0*/  BSYNC.RECONVERGENT B0 ;  /* 0x0000000000007941 */ /* 0x000fea0003800200 */
.L_x_422:
[----:B------:R-:W-:Y:S01]  /*0fb0*/  DADD R14, -RZ, |R2| ;  /* 0x00000000ff0e7229 */ /* 0x000fe20000000502 */
[----:B------:R-:W-:Y:S01]  /*0fc0*/  IMAD.MOV.U32 R10, RZ, RZ, 0x1 ;  /* 0x00000001ff0a7424 */ /* 0x000fe200078e00ff */
[--C-:B------:R-:W-:Y:S01]  /*0fd0*/  DADD R18, -RZ, |R32|.reuse ;  /* 0x00000000ff127229 */ /* 0x100fe20000000520 */
[----:B------:R-:W-:Y:S01]  /*0fe0*/  BSSY.RECONVERGENT B1, `(.L_x_425) ;  /* 0x0000017000017945 */ /* 0x000fe20003800200 */
[----:B------:R-:W-:-:S08]  /*0ff0*/  DSETP.GT.AND P4, PT, |R2|, |R32|, PT ;  /* 0x400000200200722a */ /* 0x000fd00003f84200 */
[----:B------:R-:W-:Y:S02]  /*1000*/  FSEL R5, R15, R19, P4 ;  /* 0x000000130f057208 */ /* 0x000fe40002000000 */
[----:B------:R-:W-:Y:S02]  /*1010*/  FSEL R4, R14, R18, P4 ;  /* 0x000000120e047208 */ /* 0x000fe40002000000 */
[----:B------:R-:W0:Y:S01]  /*1020*/  MUFU.RCP64H R11, R5 ;  /* 0x00000005000b7308 */ /* 0x000e220000001800 */
[----:B------:R-:W-:Y:S02]  /*1030*/  FSEL R20, R18, R14, P4 ;  /* 0x0000000e12147208 */ /* 0x000fe40002000000 */
[----:B------:R-:W-:-:S04]  /*1040*/  FSEL R21, R19, R15, P4 ;  /* 0x0000000f13157208 */ /* 0x000fc80002000000 */
[----:B------:R-:W-:Y:S01]  /*1050*/  FSETP.GEU.AND P1, PT, |R21|, 6.5827683646048100446e-37, PT ;  /* 0x036000001500780b */ /* 0x000fe20003f2e200 */
[----:B0-----:R-:W-:-:S08]  /*1060*/  DFMA R12, -R4, R10, 1 ;  /* 0x3ff00000040c742b */ /* 0x001fd0000000010a */
[----:B------:R-:W-:-:S08]  /*1070*/  DFMA R12, R12, R12, R12 ;  /* 0x0000000c0c0c722b */ /* 0x000fd0000000000c */
[----:B------:R-:W-:-:S08]  /*1080*/  DFMA R12, R10, R12, R10 ;  /* 0x0000000c0a0c722b */ /* 0x000fd0000000000a */
[----:B------:R-:W-:-:S08]  /*1090*/  DFMA R10, -R4, R12, 1 ;  /* 0x3ff00000040a742b */ /* 0x000fd0000000010c */
[----:B------:R-:W-:-:S08]  /*10a0*/  DFMA R10, R12, R10, R12 ;  /* 0x0000000a0c0a722b */ /* 0x000fd0000000000c */
[----:B------:R-:W-:-:S08]  /*10b0*/  DMUL R18, R10, R20 ;  /* 0x000000140a127228 */ /* 0x000fd00000000000 */
[----:B------:R-:W-:-:S08]  /*10c0*/  DFMA R12, -R4, R18, R20 ;  /* 0x00000012040c722b */ /* 0x000fd00000000114 */
[----:B------:R-:W-:-:S10]  /*10d0*/  DFMA R18, R10, R12, R18 ;  /* 0x0000000c0a12722b */ /* 0x000fd40000000012 */
[----:B------:R-:W-:-:S05]  /*10e0*/  FFMA R0, RZ, R5, R19 ;  /* 0x00000005ff007223 */ /* 0x000fca0000000013 */
[----:B------:R-:W-:-:S13]  /*10f0*/  FSETP.GT.AND P0, PT, |R0|, 1.469367938527859385e-39, PT ;  /* 0x001000000000780b */ /* 0x000fda0003f04200 */
[----:B------:R-:W-:Y:S05]  /*1100*/  @P0 BRA P1, `(.L_x_426) ;  /* 0x0000000000100947 */ /* 0x000fea0000800000 */
[----:B------:R-:W-:Y:S01]  /*1110*/  IMAD.MOV.U32 R18, RZ, RZ, R4 ;  /* 0x000000ffff127224 */ /* 0x000fe200078e0004 */
[----:B------:R-:W-:Y:S01]  /*1120*/  MOV R0, 0x1150 ;  /* 0x0000115000007802 */ /* 0x000fe20000000f00 */
[----:B------:R-:W-:-:S07]  /*1130*/  IMAD.MOV.U32 R19, RZ, RZ, R5 ;  /* 0x000000ffff137224 */ /* 0x000fce00078e0005 */
[----:B------:R-:W-:Y:S05]  /*1140*/  CALL.REL.NOINC `($__internal_4_$__cuda_sm20_div_rn_f64_full) ;  /* 0x000000d000887944 */ /* 0x000fea0003c00000 */
.L_x_426:
[----:B------:R-:W-:Y:S05]  /*1150*/  BSYNC.RECONVERGENT B1 ;  /* 0x0000000000017941 */ /* 0x000fea0003800200 */
.L_x_425:
[----:B------:R-:W-:Y:S01]  /*1160*/  DMUL R10, R18, R18 ;  /* 0x00000012120a7228 */ /* 0x000fe20000000000 */
[----:B------:R-:W-:Y:S01]  /*1170*/  MOV R12, 0xdbb65b49 ;  /* 0xdbb65b49000c7802 */ /* 0x000fe20000000f00 */
[----:B------:R-:W-:Y:S01]  /*1180*/  IMAD.MOV.U32 R13, RZ, RZ, 0x3f2d3b63 ;  /* 0x3f2d3b63ff0d7424 */ /* 0x000fe200078e00ff */
[----:B------:R-:W-:Y:S01]  /*1190*/  UMOV UR12, 0x2a25ff7e ;  /* 0x2a25ff7e000c7882 */ /* 0x000fe20000000000 */
[----:B------:R-:W-:Y:S01]  /*11a0*/  UMOV UR13, 0x3ef53e1d ;  /* 0x3ef53e1d000d7882 */ /* 0x000fe20000000000 */
[----:B------:R-:W0:Y:S01]  /*11b0*/  MUFU.RSQ64H R15, R7 ;  /* 0x00000007000f7308 */ /* 0x000e220000001c00 */
[----:B------:R-:W-:Y:S01]  /*11c0*/  VIADD R14, R7, 0xfcb00000 ;  /* 0xfcb00000070e7836 */ /* 0x000fe20000000000 */
[----:B------:R-:W-:Y:S01]  /*11d0*/  ISETP.GE.AND P1, PT, R33, RZ, PT ;  /* 0x000000ff2100720c */ /* 0x000fe20003f26270 */
[----:B------:R-:W-:Y:S01]  /*11e0*/  DFMA R12, R10, -UR12, R12 ;  /* 0x8000000c0a0c7c2b */ /* 0x000fe2000800000c */
[----:B------:R-:W-:Y:S01]  /*11f0*/  UMOV UR12, 0x8dde082e ;  /* 0x8dde082e000c7882 */ /* 0x000fe20000000000 */
[----:B------:R-:W-:Y:S01]  /*1200*/  UMOV UR13, 0x3f531278 ;  /* 0x3f531278000d7882 */ /* 0x000fe20000000000 */
[----:B------:R-:W-:Y:S01]  /*1210*/  @P4 PLOP3.LUT P0, PT, P1, PT, PT, 0x80, 0x8 ;  /* 0x000000000008481c */ /* 0x000fe20000f0f070 */
[----:B------:R-:W-:Y:S01]  /*1220*/  DSETP.NEU.AND P2, PT, R4, RZ, PT ;  /* 0x000000ff0400722a */ /* 0x000fe20003f4d000 */
[----:B------:R-:W-:Y:S01]  /*1230*/  @!P4 IMAD.MOV.U32 R24, RZ, RZ, 0x54442d18 ;  /* 0x54442d18ff18c424 */ /* 0x000fe200078e00ff */
[----:B------:R-:W-:Y:S01]  /*1240*/  @P4 MOV R23, 0x3ff921fb ;  /* 0x3ff921fb00174802 */ /* 0x000fe20000000f00 */
[----:B------:R-:W-:Y:S01]  /*1250*/  @!P4 IMAD.MOV.U32 R25, RZ, RZ, 0x400921fb ;  /* 0x400921fbff19c424 */ /* 0x000fe200078e00ff */
[C---:B------:R-:W-:Y:S01]  /*1260*/  DFMA R12, R10.reuse, R12, -UR12 ;  /* 0x8000000c0a0c7e2b */ /* 0x040fe2000800000c */
[----:B------:R-:W-:Y:S01]  /*1270*/  UMOV UR12, 0xc8249315 ;  /* 0xc8249315000c7882 */ /* 0x000fe20000000000 */
[----:B------:R-:W-:Y:S01]  /*1280*/  UMOV UR13, 0x3f6f9690 ;  /* 0x3f6f9690000d7882 */ /* 0x000fe20000000000 */
[----:B------:R-:W-:Y:S01]  /*1290*/  @P4 IMAD.MOV.U32 R22, RZ, RZ, 0x54442d18 ;  /* 0x54442d18ff164424 */ /* 0x000fe200078e00ff */
[----:B------:R-:W-:Y:S04]  /*12a0*/  BSSY.RECONVERGENT B0, `(.L_x_427) ;  /* 0x0000066000007945 */ /* 0x000fe80003800200 */
[----:B------:R-:W-:Y:S01]  /*12b0*/  DFMA R12, R10, R12, UR12 ;  /* 0x0000000c0a0c7e2b */ /* 0x000fe2000800000c */
[----:B------:R-:W-:Y:S01]  /*12c0*/  UMOV UR12, 0xabc7cf0d ;  /* 0xabc7cf0d000c7882 */ /* 0x000fe20000000000 */
[----:B------:R-:W-:-:S06]  /*12d0*/  UMOV UR13, 0x3f82cf5a ;  /* 0x3f82cf5a000d7882 */ /* 0x000fcc0000000000 */
[----:B------:R-:W-:Y:S01]  /*12e0*/  DFMA R12, R10, R12, -UR12 ;  /* 0x8000000c0a0c7e2b */ /* 0x000fe2000800000c */
[----:B------:R-:W-:Y:S01]  /*12f0*/  UMOV UR12, 0xb2a3bfde ;  /* 0xb2a3bfde000c7882 */ /* 0x000fe20000000000 */
[----:B------:R-:W-:-:S06]  /*1300*/  UMOV UR13, 0x3f9162b0 ;  /* 0x3f9162b0000d7882 */ /* 0x000fcc0000000000 */
        /* <DEDUP_REMOVED lines=39> */
[----:B------:R-:W-:-:S08]  /*1580*/  DFMA R12, R10, R12, -UR12 ;  /* 0x8000000c0a0c7e2b */ /* 0x000fd0000800000c */
[----:B------:R-:W-:Y:S02]  /*1590*/  DMUL R12, R10, R12 ;  /* 0x0000000c0a0c7228 */ /* 0x000fe40000000000 */
[----:B0-----:R-:W-:-:S06]  /*15a0*/  DMUL R10, R14, R14 ;  /* 0x0000000e0e0a7228 */ /* 0x001fcc0000000000 */
[----:B------:R-:W-:Y:S02]  /*15b0*/  DFMA R20, R12, R18, R18 ;  /* 0x000000120c14722b */ /* 0x000fe40000000012 */
[----:B------:R-:W-:Y:S01]  /*15c0*/  DFMA R10, R6, -R10, 1 ;  /* 0x3ff00000060a742b */ /* 0x000fe2000000080a */
[----:B------:R-:W-:Y:S01]  /*15d0*/  IMAD.MOV.U32 R12, RZ, RZ, 0x0 ;  /* 0x00000000ff0c7424 */ /* 0x000fe200078e00ff */
[----:B------:R-:W-:-:S04]  /*15e0*/  MOV R13, 0x3fd80000 ;  /* 0x3fd80000000d7802 */ /* 0x000fc80000000f00 */
[----:B------:R-:W-:Y:S02]  /*15f0*/  @P4 DADD R18, -RZ, -R20 ;  /* 0x00000000ff124229 */ /* 0x000fe40000000914 */
[----:B------:R-:W-:-:S08]  /*1600*/  DFMA R12, R10, R12, 0.5 ;  /* 0x3fe000000a0c742b */ /* 0x000fd0000000000c */
[----:B------:R-:W-:Y:S02]  /*1610*/  @P4 FSEL R4, R20, R18, !P0 ;  /* 0x0000001214044208 */ /* 0x000fe40004000000 */
[----:B------:R-:W-:Y:S01]  /*1620*/  @P4 FSEL R5, R21, R19, !P0 ;  /* 0x0000001315054208 */ /* 0x000fe20004000000 */
[----:B------:R-:W-:Y:S01]  /*1630*/  DMUL R18, R14, R10 ;  /* 0x0000000a0e127228 */ /* 0x000fe20000000000 */
[----:B------:R-:W-:Y:S01]  /*1640*/  @!P4 PLOP3.LUT P0, PT, P1, PT, PT, 0x80, 0x8 ;  /* 0x000000000008c81c */ /* 0x000fe20000f0f070 */
[----:B------:R-:W-:Y:S02]  /*1650*/  @!P4 DADD R10, -R20, R24 ;  /* 0x00000000140ac229 */ /* 0x000fe40000000118 */
[----:B------:R-:W-:Y:S01]  /*1660*/  @P2 DSETP.NEU.AND P1, PT, |R32|, |R2|, PT ;  /* 0x400000022000222a */ /* 0x000fe20003f2d200 */
[----:B------:R-:W-:Y:S01]  /*1670*/  @!P2 FSEL R43, RZ, 2.1426990032196044922, P0 ;  /* 0x400921fbff2ba808 */ /* 0x000fe20000000000 */
[----:B------:R-:W-:Y:S01]  /*1680*/  @P4 DADD R4, R4, R22 ;  /* 0x0000000004044229 */ /* 0x000fe20000000016 */
[----:B------:R-:W-:Y:S01]  /*1690*/  @!P2 FSEL R42, RZ, 3.37028055040000000000e+12, P0 ;  /* 0x54442d18ff2aa808 */ /* 0x000fe20000000000 */
[----:B------:R-:W-:Y:S01]  /*16a0*/  DFMA R18, R12, R18, R14 ;  /* 0x000000120c12722b */ /* 0x000fe2000000000e */
[----:B------:R-:W-:Y:S01]  /*16b0*/  @P2 IMAD.MOV.U32 R23, RZ, RZ, 0x4002d97c ;  /* 0x4002d97cff172424 */ /* 0x000fe200078e00ff */
[----:B------:R-:W0:Y:S01]  /*16c0*/  LDC R12, c[0x0][0x414] ;  /* 0x00010500ff0c7b82 */ /* 0x000e220000000800 */
[----:B------:R-:W-:Y:S01]  /*16d0*/  @P2 IMAD.MOV.U32 R13, RZ, RZ, 0x7f3321d2 ;  /* 0x7f3321d2ff0d2424 */ /* 0x000fe200078e00ff */
[----:B------:R-:W-:-:S02]  /*16e0*/  @!P4 FSEL R4, R10, R20, !P0 ;  /* 0x000000140a04c208 */ /* 0x000fc40004000000 */
[----:B------:R-:W-:Y:S01]  /*16f0*/  @!P4 FSEL R5, R11, R21, !P0 ;  /* 0x000000150b05c208 */ /* 0x000fe20004000000 */
[----:B------:R-:W-:Y:S01]  /*1700*/  DADD R10, |R32|, |R2| ;  /* 0x00000000200a7229 */ /* 0x000fe20000000602 */
[----:B------:R-:W-:Y:S01]  /*1710*/  @P2 FSEL R13, R13, 3.37028055040000000000e+12, !P0 ;  /* 0x54442d180d0d2808 */ /* 0x000fe20004000000 */
[----:B------:R-:W-:Y:S01]  /*1720*/  DMUL R20, R6, R18 ;  /* 0x0000001206147228 */ /* 0x000fe20000000000 */
[----:B------:R-:W-:Y:S02]  /*1730*/  @P2 FSEL R23, R23, 1.8213495016098022461, !P0 ;  /* 0x3fe921fb17172808 */ /* 0x000fe40004000000 */
[----:B------:R-:W-:Y:S01]  /*1740*/  @P2 FSEL R0, R13, R4, !P1 ;  /* 0x000000040d002208 */ /* 0x000fe20004800000 */
[----:B------:R-:W-:Y:S01]  /*1750*/  VIADD R13, R19, 0xfff00000 ;  /* 0xfff00000130d7836 */ /* 0x000fe20000000000 */
[----:B------:R-:W-:Y:S01]  /*1760*/  @P2 FSEL R5, R23, R5, !P1 ;  /* 0x0000000517052208 */ /* 0x000fe20004800000 */
[----:B------:R-:W-:Y:S01]  /*1770*/  DSETP.NAN.AND P0, PT, R10, R10, PT ;  /* 0x0000000a0a00722a */ /* 0x000fe20003f08000 */
[----:B------:R-:W-:Y:S01]  /*1780*/  ISETP.GE.U32.AND P1, PT, R14, 0x7ca00000, PT ;  /* 0x7ca000000e00780c */ /* 0x000fe20003f26070 */
[----:B------:R-:W-:Y:S01]  /*1790*/  DFMA R22, R20, -R20, R6 ;  /* 0x800000141416722b */ /* 0x000fe20000000006 */
[----:B------:R-:W-:Y:S01]  /*17a0*/  @P2 MOV R43, R5 ;  /* 0x00000005002b2202 */ /* 0x000fe20000000f00 */
[----:B------:R-:W-:Y:S01]  /*17b0*/  @P2 IMAD.MOV.U32 R42, RZ, RZ, R0 ;  /* 0x000000ffff2a2224 */ /* 0x000fe200078e0000 */
[----:B------:R-:W-:-:S02]  /*17c0*/  DMUL R4, R44, R44 ;  /* 0x0000002c2c047228 */ /* 0x000fc40000000000 */
[----:B------:R-:W-:Y:S02]  /*17d0*/  LOP3.LUT R25, R43, 0x80000000, R3, 0xb8, !PT ;  /* 0x800000002b197812 */ /* 0x000fe400078eb803 */
[----:B------:R-:W-:Y:S02]  /*17e0*/  FSEL R42, R10, R42, P0 ;  /* 0x0000002a0a2a7208 */ /* 0x000fe40000000000 */
[----:B0-----:R-:W-:Y:S01]  /*17f0*/  ISETP.GE.AND P6, PT, R12, 0x1, PT ;  /* 0x000000010c00780c */ /* 0x001fe20003fc6270 */
[----:B------:R-:W-:Y:S01]  /*1800*/  IMAD.MOV.U32 R12, RZ, RZ, R18 ;  /* 0x000000ffff0c7224 */ /* 0x000fe200078e0012 */
[----:B------:R-:W-:-:S05]  /*1810*/  FSEL R43, R11, R25, P0 ;  /* 0x000000190b2b7208 */ /* 0x000fca0000000000 */
        /* <DEDUP_REMOVED lines=9> */
[----:B------:R-:W-:Y:S02]  /*18b0*/  IMAD.MOV.U32 R20, RZ, RZ, R14 ;  /* 0x000000ffff147224 */ /* 0x000fe400078e000e */
[----:B------:R-:W-:-:S07]  /*18c0*/  IMAD.MOV.U32 R23, RZ, RZ, R13 ;  /* 0x000000ffff177224 */ /* 0x000fce00078e000d */
[----:B------:R-:W-:Y:S05]  /*18d0*/  CALL.REL.NOINC `($__internal_5_$__cuda_sm20_dsqrt_rn_f64_mediumpath_v1) ;  /* 0x000000d000347944 */ /* 0x000fea0003c00000 */
[----:B------:R-:W-:Y:S01]  /*18e0*/  IMAD.MOV.U32 R34, RZ, RZ, R60 ;  /* 0x000000ffff227224 */ /* 0x000fe200078e003c */
[----:B------:R-:W-:-:S07]  /*18f0*/  MOV R35, R61 ;  /* 0x0000003d00237202 */ /* 0x000fce0000000f00 */
.L_x_428:
[----:B------:R-:W-:Y:S05]  /*1900*/  BSYNC.RECONVERGENT B0 ;  /* 0x0000000000007941 */ /* 0x000fea0003800200 */
.L_x_427:
[----:B------:R-:W0:Y:S01]  /*1910*/  MUFU.RCP64H R7, R45 ;  /* 0x0000002d00077308 */ /* 0x000e220000001800 */
[----:B------:R-:W-:Y:S01]  /*1920*/  IMAD.MOV.U32 R6, RZ, RZ, 0x1 ;  /* 0x00000001ff067424 */ /* 0x000fe200078e00ff */
[----:B------:R-:W-:Y:S01]  /*1930*/  FSETP.GEU.AND P1, PT, |R33|, 6.5827683646048100446e-37, PT ;  /* 0x036000002100780b */ /* 0x000fe20003f2e200 */
[----:B------:R-:W-:Y:S01]  /*1940*/  BSSY.RECONVERGENT B1, `(.L_x_429) ;  /* 0x0000016000017945 */ /* 0x000fe20003800200 */
[----:B------:R-:W-:-:S03]  /*1950*/  DMUL R30, R34, R34 ;  /* 0x00000022221e7228 */ /* 0x000fc60000000000 */
[----:B0-----:R-:W-:-:S08]  /*1960*/  DFMA R10, R6, -R44, 1 ;  /* 0x3ff00000060a742b */ /* 0x001fd0000000082c */
[----:B------:R-:W-:-:S08]  /*1970*/  DFMA R10, R10, R10, R10 ;  /* 0x0000000a0a0a722b */ /* 0x000fd0000000000a */
[----:B------:R-:W-:-:S08]  /*1980*/  DFMA R10, R6, R10, R6 ;  /* 0x0000000a060a722b */ /* 0x000fd00000000006 */
[----:B------:R-:W-:-:S08]  /*1990*/  DFMA R6, R10, -R44, 1 ;  /* 0x3ff000000a06742b */ /* 0x000fd0000000082c */
[----:B------:R-:W-:-:S08]  /*19a0*/  DFMA R10, R10, R6, R10 ;  /* 0x000000060a0a722b */ /* 0x000fd0000000000a */
[----:B------:R-:W-:-:S08]  /*19b0*/  DMUL R14, R32, R10 ;  /* 0x0000000a200e7228 */ /* 0x000fd00000000000 */
[----:B------:R-:W-:-:S08]  /*19c0*/  DFMA R6, R14, -R44, R32 ;  /* 0x8000002c0e06722b */ /* 0x000fd00000000020 */
[----:B------:R-:W-:Y:S02]  /*19d0*/  DFMA R14, R10, R6, R14 ;  /* 0x000000060a0e722b */ /* 0x000fe4000000000e */
[----:B------:R-:W-:-:S08]  /*19e0*/  DMUL R6, R4, R34 ;  /* 0x0000002204067228 */ /* 0x000fd00000000000 */
        /* <DEDUP_REMOVED lines=11> */
.L_x_430:
[----:B------:R-:W-:Y:S05]  /*1aa0*/  BSYNC.RECONVERGENT B1 ;  /* 0x0000000000017941 */ /* 0x000fea0003800200 */
.L_x_429:
        /* <DEDUP_REMOVED lines=23> */
.L_x_432:
[----:B------:R-:W-:Y:S05]  /*1c20*/  BSYNC.RECONVERGENT B1 ;  /* 0x0000000000017941 */ /* 0x000fea0003800200 */
.L_x_431:
[----:B------:R-:W0:Y:S01]  /*1c30*/  MUFU.RCP64H R11, R7 ;  /* 0x00000007000b7308 */ /* 0x000e220000001800 */
[----:B------:R-:W-:Y:S01]  /*1c40*/  IMAD.MOV.U32 R10, RZ, RZ, 0x1 ;  /* 0x00000001ff0a7424 */ /* 0x000fe200078e00ff */
[----:B------:R-:W-:Y:S01]  /*1c50*/  DMUL R22, R32, R8 ;  /* 0x0000000820167228 */ /* 0x000fe20000000000 */
[----:B------:R-:W-:Y:S09]  /*1c60*/  BSSY.RECONVERGENT B1, `(.L_x_433) ;  /* 0x0000015000017945 */ /* 0x000ff20003800200 */
        /* <DEDUP_REMOVED lines=12> */
[----:B------:R-:W-:Y:S01]  /*1d30*/  MOV R20, R22 ;  /* 0x0000001600147202 */ /* 0x000fe20000000f00 */
[----:B------:R-:W-:Y:S01]  /*1d40*/  IMAD.MOV.U32 R21, RZ, RZ, R23 ;  /* 0x000000ffff157224 */ /* 0x000fe200078e0017 */
[----:B------:R-:W-:Y:S01]  /*1d50*/  MOV R0, 0x1d90 ;  /* 0x00001d9000007802 */ /* 0x000fe20000000f00 */
[----:B------:R-:W-:Y:S02]  /*1d60*/  IMAD.MOV.U32 R18, RZ, RZ, R6 ;  /* 0x000000ffff127224 */ /* 0x000fe400078e0006 */
[----:B------:R-:W-:-:S07]  /*1d70*/  IMAD.MOV.U32 R19, RZ, RZ, R7 ;  /* 0x000000ffff137224 */ /* 0x000fce00078e0007 */
[----:B------:R-:W-:Y:S05]  /*1d80*/  CALL.REL.NOINC `($__internal_4_$__cuda_sm20_div_rn_f64_full) ;  /* 0x000000c400787944 */ /* 0x000fea0003c00000 */
[----:B------:R-:W-:Y:S01]  /*1d90*/  MOV R10, R18 ;  /* 0x00000012000a7202 */ /* 0x000fe20000000f00 */
[----:B------:R-:W-:-:S07]  /*1da0*/  IMAD.MOV.U32 R11, RZ, RZ, R19 ;  /* 0x000000ffff0b7224 */ /* 0x000fce00078e0013 */
.L_x_434:
[----:B------:R-:W-:Y:S05]  /*1db0*/  BSYNC.RECONVERGENT B1 ;  /* 0x0000000000017941 */ /* 0x000fea0003800200 */
.L_x_433:
[----:B------:R-:W0:Y:S01]  /*1dc0*/  MUFU.RCP64H R19, R7 ;  /* 0x0000000700137308 */ /* 0x000e220000001800 */
[----:B------:R-:W-:Y:S01]  /*1dd0*/  IMAD.MOV.U32 R18, RZ, RZ, 0x1 ;  /* 0x00000001ff127424 */ /* 0x000fe200078e00ff */
[----:B------:R-:W-:Y:S05]  /*1de0*/  BSSY.RECONVERGENT B1, `(.L_x_435) ;  /* 0x0000014000017945 */ /* 0x000fea0003800200 */
[----:B0-----:R-:W-:-:S08]  /*1df0*/  DFMA R20, -R6, R18, 1 ;  /* 0x3ff000000614742b */ /* 0x001fd00000000112 */
[----:B------:R-:W-:-:S08]  /*1e00*/  DFMA R20, R20, R20, R20 ;  /* 0x000000141414722b */ /* 0x000fd00000000014 */
[----:B------:R-:W-:Y:S02]  /*1e10*/  DFMA R18, R18, R20, R18 ;  /* 0x000000141212722b */ /* 0x000fe40000000012 */
[----:B------:R-:W-:-:S06]  /*1e20*/  DMUL R20, R2, R8 ;  /* 0x0000000802147228 */ /* 0x000fcc0000000000 */
[----:B------:R-:W-:-:S04]  /*1e30*/  DFMA R22, -R6, R18, 1 ;  /* 0x3ff000000616742b */ /* 0x000fc80000000112 */
[----:B------:R-:W-:-:S04]  /*1e40*/  FSETP.GEU.AND P1, PT, |R21|, 6.5827683646048100446e-37, PT ;  /* 0x036000001500780b */ /* 0x000fc80003f2e200 */
        /* <DEDUP_REMOVED lines=8> */
[----:B------:R-:W-:Y:S02]  /*1ed0*/  MOV R19, R7 ;  /* 0x0000000700137202 */ /* 0x000fe40000000f00 */
[----:B------:R-:W-:-:S07]  /*1ee0*/  MOV R0, 0x1f00 ;  /* 0x00001f0000007802 */ /* 0x000fce0000000f00 */
[----:B------:R-:W-:Y:S05]  /*1ef0*/  CALL.REL.NOINC `($__internal_4_$__cuda_sm20_div_rn_f64_full) ;  /* 0x000000c4001c7944 */ /* 0x000fea0003c00000 */
[----:B------:R-:W-:Y:S02]  /*1f00*/  IMAD.MOV.U32 R8, RZ, RZ, R18 ;  /* 0x000000ffff087224 */ /* 0x000fe400078e0012 */
[----:B------:R-:W-:-:S07]  /*1f10*/  IMAD.MOV.U32 R9, RZ, RZ, R19 ;  /* 0x000000ffff097224 */ /* 0x000fce00078e0013 */
.L_x_436:
[----:B------:R-:W-:Y:S05]  /*1f20*/  BSYNC.RECONVERGENT B1 ;  /* 0x0000000000017941 */ /* 0x000fea0003800200 */
.L_x_435:
[----:B------:R-:W0:Y:S01]  /*1f30*/  MUFU.RCP64H R7, R5 ;  /* 0x0000000500077308 */ /* 0x000e220000001800 */
[----:B------:R-:W-:Y:S01]  /*1f40*/  IMAD.MOV.U32 R6, RZ, RZ, 0x1 ;  /* 0x00000001ff067424 */ /* 0x000fe200078e00ff */
[----:B------:R-:W-:Y:S05]  /*1f50*/  BSSY.RECONVERGENT B1, `(.L_x_437) ;  /* 0x0000014000017945 */ /* 0x000fea0003800200 */
[----:B0-----:R-:W-:-:S08]  /*1f60*/  DFMA R18, -R4, R6, 1 ;  /* 0x3ff000000412742b */ /* 0x001fd00000000106 */
[----:B------:R-:W-:-:S08]  /*1f70*/  DFMA R18, R18, R18, R18 ;  /* 0x000000121212722b */ /* 0x000fd00000000012 */
[----:B------:R-:W-:-:S08]  /*1f80*/  DFMA R18, R6, R18, R6 ;  /* 0x000000120612722b */ /* 0x000fd00000000006 */
[----:B------:R-:W-:-:S08]  /*1f90*/  DFMA R6, -R4, R18, 1 ;  /* 0x3ff000000406742b */ /* 0x000fd00000000112 */
[----:B------:R-:W-:-:S08]  /*1fa0*/  DFMA R6, R18, R6, R18 ;  /* 0x000000061206722b */ /* 0x000fd00000000012 */
[----:B------:R-:W-:-:S08]  /*1fb0*/  DMUL R18, R6, -R34 ;  /* 0x8000002206127228 */ /* 0x000fd00000000000 */
[----:B------:R-:W-:-:S08]  /*1fc0*/  DFMA R20, -R4, R18, -R34 ;  /* 0x000000120414722b */ /* 0x000fd00000000922 */
[----:B------:R-:W-:Y:S02]  /*1fd0*/  DFMA R6, R6, R20, R18 ;  /* 0x000000140606722b */ /* 0x000fe40000000012 */
[----:B------:R-:W-:-:S08]  /*1fe0*/  DADD R20, -RZ, -R34 ;  /* 0x00000000ff147229 */ /* 0x000fd00000000922 */
[----:B------:R-:W-:Y:S02]  /*1ff0*/  FFMA R0, RZ, R5, R7 ;  /* 0x00000005ff007223 */ /* 0x000fe40000000007 */
[----:B------:R-:W-:-:S03]  /*2000*/  FSETP.GEU.AND P1, PT, |R21|, 6.5827683646048100446e-37, PT ;  /* 0x036000001500780b */ /* 0x000fc60003f2e200 */
[----:B------:R-:W-:-:S13]  /*2010*/  FSETP.GT.AND P0, PT, |R0|, 1.469367938527859385e-39, PT ;  /* 0x001000000000780b */ /* 0x000fda0003f04200 */
[----:B------:R-:W-:Y:S05]  /*2020*/  @P0 BRA P1, `(.L_x_438) ;  /* 0x0000000000180947 */ /* 0x000fea0000800000 */
[----:B------:R-:W-:Y:S01]  /*2030*/  MOV R18, R4 ;  /* 0x0000000400127202 */ /* 0x000fe20000000f00 */
[----:B------:R-:W-:Y:S01]  /*2040*/  IMAD.MOV.U32 R19, RZ, RZ, R5 ;  /* 0x000000ffff137224 */ /* 0x000fe200078e0005 */
[----:B------:R-:W-:-:S07]  /*2050*/  MOV R0, 0x2070 ;  /* 0x0000207000007802 */ /* 0x000fce0000000f00 */
[----:B------:R-:W-:Y:S05]  /*2060*/  CALL.REL.NOINC `($__internal_4_$__cuda_sm20_div_rn_f64_full) ;  /* 0x000000c000c07944 */ /* 0x000fea0003c00000 */
[----:B------:R-:W-:Y:S02]  /*2070*/  IMAD.MOV.U32 R6, RZ, RZ, R18 ;  /* 0x000000ffff067224 */ /* 0x000fe400078e0012 */
[----:B------:R-:W-:-:S07]  /*2080*/  IMAD.MOV.U32 R7, RZ, RZ, R19 ;  /* 0x000000ffff077224 */ /* 0x000fce00078e0013 */
.L_x_438:
[----:B------:R-:W-:Y:S05]  /*2090*/  BSYNC.RECONVERGENT B1 ;  /* 0x0000000000017941 */ /* 0x000fea0003800200 */
.L_x_437:
[----:B------:R-:W0:Y:S01]  /*20a0*/  MUFU.RCP64H R5, R31 ;  /* 0x0000001f00057308 */ /* 0x000e220000001800 */
[----:B------:R-:W-:Y:S01]  /*20b0*/  MOV R4, 0x1 ;  /* 0x0000000100047802 */ /* 0x000fe20000000f00 */
        /* <DEDUP_REMOVED lines=14> */
[----:B------:R-:W-:Y:S01]  /*21a0*/  IMAD.MOV.U32 R18, RZ, RZ, R30 ;  /* 0x000000ffff127224 */ /* 0x000fe200078e001e */
[----:B------:R-:W-:Y:S01]  /*21b0*/  MOV R0, 0x21e0 ;  /* 0x000021e000007802 */ /* 0x000fe20000000f00 */
[----:B------:R-:W-:-:S07]  /*21c0*/  IMAD.MOV.U32 R19, RZ, RZ, R31 ;  /* 0x000000ffff137224 */ /* 0x000fce00078e001f */
[----:B------:R-:W-:Y:S05]  /*21d0*/  CALL.REL.NOINC `($__internal_4_$__cuda_sm20_div_rn_f64_full) ;  /* 0x000000c000647944 */ /* 0x000fea0003c00000 */
[----:B------:R-:W-:Y:S01]  /*21e0*/  IMAD.MOV.U32 R4, RZ, RZ, R18 ;  /* 0x000000ffff047224 */ /* 0x000fe200078e0012 */
[----:B------:R-:W-:-:S07]  /*21f0*/  MOV R5, R19 ;  /* 0x0000001300057202 */ /* 0x000fce0000000f00 */
.L_x_440:
[----:B------:R-:W-:Y:S05]  /*2200*/  BSYNC.RECONVERGENT B1 ;  /* 0x0000000000017941 */ /* 0x000fea0003800200 */
.L_x_439:
[----:B------:R-:W0:Y:S01]  /*2210*/  MUFU.RCP64H R3, R31 ;  /* 0x0000001f00037308 */ /* 0x000e220000001800 */
[----:B------:R-:W-:Y:S01]  /*2220*/  IMAD.MOV.U32 R2, RZ, RZ, 0x1 ;  /* 0x00000001ff027424 */ /* 0x000fe200078e00ff */
[----:B------:R-:W-:Y:S01]  /*2230*/  FSETP.GEU.AND P1, PT, |R33|, 6.5827683646048100446e-37, PT ;  /* 0x036000002100780b */ /* 0x000fe20003f2e200 */
[----:B------:R-:W-:Y:S04]  /*2240*/  BSSY.RECONVERGENT B1, `(.L_x_441) ;  /* 0x0000014000017945 */ /* 0x000fe80003800200 */
        /* <DEDUP_REMOVED lines=19> */
.L_x_442:
[----:B------:R-:W-:Y:S05]  /*2380*/  BSYNC.RECONVERGENT B1 ;  /* 0x0000000000017941 */ /* 0x000fea0003800200 */
.L_x_441:
[----:B------:R-:W-:Y:S02]  /*2390*/  DMUL R66, RZ, R4 ;  /* 0x00000004ff427228 */ /* 0x000fe40000000000 */
[----:B------:R-:W-:Y:S02]  /*23a0*/  DMUL R64, RZ, R2 ;  /* 0x00000002ff407228 */ /* 0x000fe40000000000 */
[----:B------:R-:W-:-:S04]  /*23b0*/  DFMA R30, RZ, R6, RZ ;  /* 0x00000006ff1e722b */ /* 0x000fc800000000ff */
[----:B------:R-:W-:Y:S02]  /*23c0*/  DFMA R32, RZ, R10, R66 ;  /* 0x0000000aff20722b */ /* 0x000fe40000000042 */
[----:B------:R-:W-:Y:S01]  /*23d0*/  DFMA R34, RZ, R8, R64 ;  /* 0x00000008ff22722b */ /* 0x000fe20000000040 */
[----:B------:R-:W-:Y:S10]  /*23e0*/  @!P6 BRA `(.L_x_443) ;  /* 0x0000000c00a4e947 */ /* 0x000ff40003800000 */
[----:B------:R-:W0:Y:S01]  /*23f0*/  LDCU UR4, c[0x0][0x414] ;  /* 0x00008280ff0477ac */ /* 0x000e220008000800 */
[----:B------:R-:W-:Y:S01]  /*2400*/  MOV R36, RZ ;  /* 0x000000ff00247202 */ /* 0x000fe20000000f00 */
[----:B------:R-:W-:Y:S01]  /*2410*/  IMAD.MOV.U32 R37, RZ, RZ, R28 ;  /* 0x000000ffff257224 */ /* 0x000fe200078e001c */
[----:B0-----:R-:W-:-:S06]  /*2420*/  UIADD3 UR4, UPT, UPT, -UR4, URZ, URZ ;  /* 0x000000ff04047290 */ /* 0x001fcc000fffe1ff */
[----:B------:R-:W-:-:S07]  /*2430*/  IMAD.U32 R38, RZ, RZ, UR4 ;  /* 0x00000004ff267e24 */ /* 0x000fce000f8e00ff */
.L_x_456:
[----:B--2---:R-:W0:Y:S02]  /*2440*/  LDC.64 R60, c[0x0][0x3c8] ;  /* 0x0000f200ff3c7b82 */ /* 0x004e240000000a00 */
[----:B0-----:R-:W-:-:S06]  /*2450*/  IMAD.WIDE R60, R36, 0x8, R60 ;  /* 0x00000008243c7825 */ /* 0x001fcc00078e023c */
[----:B------:R-:W2:Y:S01]  /*2460*/  LDG.E.64 R60, desc[UR8][R60.64] ;  /* 0x000000083c3c7981 */ /* 0x000ea2000c1e1b00 */
[----:B------:R-:W-:Y:S01]  /*2470*/  BSSY.RECONVERGENT B2, `(.L_x_444) ;  /* 0x000001d000027945 */ /* 0x000fe20003800200 */
[----:B--2---:R-:W-:-:S08]  /*2480*/  DMUL R54, R60, R44 ;  /* 0x0000002c3c367228 */ /* 0x004fd00000000000 */
[----:B------:R-:W-:-:S14]  /*2490*/  DSETP.NEU.AND P4, PT, |R54|, +INF , PT ;  /* 0x7ff000003600742a */ /* 0x000fdc0003f8d200 */
[----:B------:R-:W-:Y:S01]  /*24a0*/  @!P4 DMUL R18, RZ, R54 ;  /* 0x00000036ff12c228 */ /* 0x000fe20000000000 */
[----:B------:R-:W-:Y:S01]  /*24b0*/  @!P4 IMAD.MOV.U32 R0, RZ, RZ, 0x1 ;  /* 0x00000001ff00c424 */ /* 0x000fe200078e00ff */
[----:B------:R-:W-:Y:S09]  /*24c0*/  @!P4 BRA `(.L_x_445) ;  /* 0x00000000005cc947 */ /* 0x000ff20003800000 */
[----:B------:R-:W-:Y:S01]  /*24d0*/  UMOV UR12, 0x6dc9c883 ;  /* 0x6dc9c883000c7882 */ /* 0x000fe20000000000 */
[----:B------:R-:W-:Y:S01]  /*24e0*/  UMOV UR13, 0x3fe45f30 ;  /* 0x3fe45f30000d7882 */ /* 0x000fe20000000000 */
[C---:B------:R-:W-:Y:S01]  /*24f0*/  DSETP.GE.AND P0, PT, |R54|.reuse, 2.14748364800000000000e+09, PT ;  /* 0x41e000003600742a */ /* 0x040fe20003f06200 */
[----:B------:R-:W-:Y:S01]  /*2500*/  BSSY.RECONVERGENT B3, `(.L_x_446) ;  /* 0x0000012000037945 */ /* 0x000fe20003800200 */
[----:B------:R-:W-:Y:S01]  /*2510*/  DMUL R20, R54, UR12 ;  /* 0x0000000c36147c28 */ /* 0x000fe20008000000 */
[----:B------:R-:W-:Y:S01]  /*2520*/  UMOV UR12, 0x54442d18 ;  /* 0x54442d18000c7882 */ /* 0x000fe20000000000 */
[----:B------:R-:W-:-:S08]  /*2530*/  UMOV UR13, 0x3ff921fb ;  /* 0x3ff921fb000d7882 */ /* 0x000fd00000000000 */
[----:B------:R-:W0:Y:S08]  /*2540*/  F2I.F64 R20, R20 ;  /* 0x0000001400147311 */ /* 0x000e300000301100 */
[----:B0-----:R-:W0:Y:S02]  /*2550*/  I2F.F64 R18, R20 ;  /* 0x0000001400127312 */ /* 0x001e240000201c00 */
[----:B0-----:R-:W-:Y:S01]  /*2560*/  DFMA R22, R18, -UR12, R54 ;  /* 0x8000000c12167c2b */ /* 0x001fe20008000036 */
[----:B------:R-:W-:Y:S01]  /*2570*/  UMOV UR12, 0x33145c00 ;  /* 0x33145c00000c7882 */ /* 0x000fe20000000000 */
[----:B------:R-:W-:-:S06]  /*2580*/  UMOV UR13, 0x3c91a626 ;  /* 0x3c91a626000d7882 */ /* 0x000fcc0000000000 */
[----:B------:R-:W-:Y:S01]  /*2590*/  DFMA R22, R18, -UR12, R22 ;  /* 0x8000000c12167c2b */ /* 0x000fe20008000016 */
[----:B------:R-:W-:Y:S01]  /*25a0*/  UMOV UR12, 0x252049c0 ;  /* 0x252049c0000c7882 */ /* 0x000fe20000000000 */
[----:B------:R-:W-:-:S06]  /*25b0*/  UMOV UR13, 0x397b839a ;  /* 0x397b839a000d7882 */ /* 0x000fcc0000000000 */
[----:B------:R-:W-:Y:S01]  /*25c0*/  DFMA R18, R18, -UR12, R22 ;  /* 0x8000000c12127c2b */ /* 0x000fe20008000016 */
[----:B------:R-:W-:Y:S10]  /*25d0*/  @!P0 BRA `(.L_x_447) ;  /* 0x0000000000108947 */ /* 0x000ff40003800000 */
[----:B------:R-:W-:Y:S01]  /*25e0*/  MOV R18, R54 ;  /* 0x0000003600127202 */ /* 0x000fe20000000f00 */
[----:B------:R-:W-:Y:S01]  /*25f0*/  IMAD.MOV.U32 R57, RZ, RZ, R55 ;  /* 0x000000ffff397224 */ /* 0x000fe200078e0037 */
[----:B------:R-:W-:-:S07]  /*2600*/  MOV R40, 0x2620 ;  /* 0x0000262000287802 */ /* 0x000fce0000000f00 */
[----:B------:R-:W-:Y:S05]  /*2610*/  CALL.REL.NOINC `($_Z38gpuKernelSphericalHarmonicsBesselDerivIdEvPT_S1_S1_S1_S1_S1_S1_S1_S1_S1_S1_S1_S1_S1_S1_S1_S1_S0_iii$__internal_trig_reduction_slowpathd) ;  /* 0x000000c400a87944 */ /* 0x000fea0003c00000 */
.L_x_447:
[----:B------:R-:W-:Y:S05]  /*2620*/  BSYNC.RECONVERGENT B3 ;  /* 0x0000000000037941 */ /* 0x000fea0003800200 */
.L_x_446:
[----:B------:R-:W-:-:S07]  /*2630*/  VIADD R0, R20, 0x1 ;  /* 0x0000000114007836 */ /* 0x000fce0000000000 */
.L_x_445:
[----:B------:R-:W-:Y:S05]  /*2640*/  BSYNC.RECONVERGENT B2 ;  /* 0x0000000000027941 */ /* 0x000fea0003800200 */
.L_x_444:
[----:B------:R-:W0:Y:S01]  /*2650*/  LDCU.64 UR12, c[0x4][0x10] ;  /* 0x01000200ff0c77ac */ /* 0x000e220008000a00 */
[----:B------:R-:W-:-:S05]  /*2660*/  IMAD.SHL.U32 R20, R0, 0x40, RZ ;  /* 0x0000004000147824 */ /* 0x000fca00078e00ff */
[----:B------:R-:W-:-:S04]  /*2670*/  LOP3.LUT R20, R20, 0x40, RZ, 0xc0, !PT ;  /* 0x0000004014147812 */ /* 0x000fc800078ec0ff */
[----:B0-----:R-:W-:-:S04]  /*2680*/  IADD3 R40, P0, PT, R20, UR12, RZ ;  /* 0x0000000c14287c10 */ /* 0x001fc8000ff1e0ff */
[----:B------:R-:W-:-:S05]  /*2690*/  IADD3.X R41, PT, PT, RZ, UR13, RZ, P0, !PT ;  /* 0x0000000dff297c10 */ /* 0x000fca00087fe4ff */
[----:B------:R-:W2:Y:S04]  /*26a0*/  LDG.E.128.CONSTANT R24, desc[UR8][R40.64] ;  /* 0x0000000828187981 */ /* 0x000ea8000c1e9d00 */
[----:B------:R-:W3:Y:S04]  /*26b0*/  LDG.E.128.CONSTANT R20, desc[UR8][R40.64+0x10] ;  /* 0x0000100828147981 */ /* 0x000ee8000c1e9d00 */
[----:B------:R-:W4:Y:S01]  /*26c0*/  LDG.E.128.CONSTANT R56, desc[UR8][R40.64+0x20] ;  /* 0x0000200828387981 */ /* 0x000f22000c1e9d00 */
[----:B------:R-:W-:Y:S01]  /*26d0*/  LOP3.LUT R29, R0, 0x1, RZ, 0xc0, !PT ;  /* 0x00000001001d7812 */ /* 0x000fe200078ec0ff */
[----:B------:R-:W-:Y:S01]  /*26e0*/  IMAD.MOV.U32 R62, RZ, RZ, 0x20fd8164 ;  /* 0x20fd8164ff3e7424 */ /* 0x000fe200078e00ff */
[----:B------:R-:W-:Y:S01]  /*26f0*/  DMUL R50, R18, R18 ;  /* 0x0000001212327228 */ /* 0x000fe20000000000 */
[----:B------:R-:W-:Y:S01]  /*2700*/  BSSY.RECONVERGENT B2, `(.L_x_448) ;  /* 0x000002d000027945 */ /* 0x000fe20003800200 */
[----:B------:R-:W-:Y:S01]  /*2710*/  ISETP.NE.U32.AND P0, PT, R29, 0x1, PT ;  /* 0x000000011d00780c */ /* 0x000fe20003f05070 */
[----:B------:R-:W-:-:S03]  /*2720*/  IMAD.MOV.U32 R29, RZ, RZ, 0x3da8ff83 ;  /* 0x3da8ff83ff1d7424 */ /* 0x000fc600078e00ff */
[----:B------:R-:W-:Y:S02]  /*2730*/  FSEL R62, R62, -8.06006814911005101289e+34, !P0 ;  /* 0xf9785eba3e3e7808 */ /* 0x000fe40004000000 */
[----:B------:R-:W-:Y:S01]  /*2740*/  FSEL R63, -R29, 0.11223486810922622681, !P0 ;  /* 0x3de5db651d3f7808 */ /* 0x000fe20004000100 */
[----:B------:R-:W-:-:S05]  /*2750*/  @!P4 IMAD.MOV.U32 R29, RZ, RZ, RZ ;  /* 0x000000ffff1dc224 */ /* 0x000fca00078e00ff */
[----:B--2---:R-:W-:Y:S02]  /*2760*/  DFMA R24, R50, R62, R24 ;  /* 0x0000003e3218722b */ /* 0x004fe40000000018 */
[----:B------:R-:W-:-:S06]  /*2770*/  @!P4 DMUL R62, RZ, R54 ;  /* 0x00000036ff3ec228 */ /* 0x000fcc0000000000 */
[----:B------:R-:W-:-:S08]  /*2780*/  DFMA R24, R50, R24, R26 ;  /* 0x000000183218722b */ /* 0x000fd0000000001a */
[----:B---3--:R-:W-:-:S08]  /*2790*/  DFMA R20, R50, R24, R20 ;  /* 0x000000183214722b */ /* 0x008fd00000000014 */
[----:B------:R-:W-:-:S08]  /*27a0*/  DFMA R20, R50, R20, R22 ;  /* 0x000000143214722b */ /* 0x000fd00000000016 */
[----:B----4-:R-:W-:-:S08]  /*27b0*/  DFMA R20, R50, R20, R56 ;  /* 0x000000143214722b */ /* 0x010fd00000000038 */
[----:B------:R-:W-:-:S08]  /*27c0*/  DFMA R20, R50, R20, R58 ;  /* 0x000000143214722b */ /* 0x000fd0000000003a */
[----:B------:R-:W-:Y:S02]  /*27d0*/  DFMA R18, R20, R18, R18 ;  /* 0x000000121412722b */ /* 0x000fe40000000012 */
[----:B------:R-:W-:-:S10]  /*27e0*/  DFMA R20, R50, R20, 1 ;  /* 0x3ff000003214742b */ /* 0x000fd40000000014 */
[----:B------:R-:W-:Y:S02]  /*27f0*/  FSEL R20, R20, R18, !P0 ;  /* 0x0000001214147208 */ /* 0x000fe40004000000 */
[----:B------:R-:W-:Y:S02]  /*2800*/  FSEL R21, R21, R19, !P0 ;  /* 0x0000001315157208 */ /* 0x000fe40004000000 */
[----:B------:R-:W-:-:S04]  /*2810*/  LOP3.LUT P0, RZ, R0, 0x2, RZ, 0xc0, !PT ;  /* 0x0000000200ff7812 */ /* 0x000fc8000780c0ff */
[----:B------:R-:W-:-:S10]  /*2820*/  DADD R18, RZ, -R20 ;  /* 0x00000000ff127229 */ /* 0x000fd40000000814 */
[----:B------:R-:W-:Y:S02]  /*2830*/  FSEL R50, R20, R18, !P0 ;  /* 0x0000001214327208 */ /* 0x000fe40004000000 */
[----:B------:R-:W-:Y:S01]  /*2840*/  FSEL R51, R21, R19, !P0 ;  /* 0x0000001315337208 */ /* 0x000fe20004000000 */
[----:B------:R-:W-:Y:S06]  /*2850*/  @!P4 BRA `(.L_x_449) ;  /* 0x00000000005cc947 */ /* 0x000fec0003800000 */
[----:B------:R-:W-:Y:S01]  /*2860*/  UMOV UR12, 0x6dc9c883 ;  /* 0x6dc9c883000c7882 */ /* 0x000fe20000000000 */
[----:B------:R-:W-:Y:S01]  /*2870*/  UMOV UR13, 0x3fe45f30 ;  /* 0x3fe45f30000d7882 */ /* 0x000fe20000000000 */
[C---:B------:R-:W-:Y:S02]  /*2880*/  DSETP.GE.AND P0, PT, |R54|.reuse, 2.14748364800000000000e+09, PT ;  /* 0x41e000003600742a */ /* 0x040fe40003f06200 */
[----:B------:R-:W-:Y:S01]  /*2890*/  DMUL R18, R54, UR12 ;  /* 0x0000000c36127c28 */ /* 0x000fe20008000000 */
[----:B------:R-:W-:Y:S01]  /*28a0*/  UMOV UR12, 0x54442d18 ;  /* 0x54442d18000c7882 */ /* 0x000fe20000000000 */
[----:B------:R-:W-:-:S04]  /*28b0*/  UMOV UR13, 0x3ff921fb ;  /* 0x3ff921fb000d7882 */ /* 0x000fc80000000000 */
        /* <DEDUP_REMOVED lines=14> */
[----:B------:R-:W-:Y:S01]  /*29a0*/  IMAD.MOV.U32 R29, RZ, RZ, R20 ;  /* 0x000000ffff1d7224 */ /* 0x000fe200078e0014 */
[----:B------:R-:W-:Y:S01]  /*29b0*/  MOV R63, R19 ;  /* 0x00000013003f7202 */ /* 0x000fe20000000f00 */
[----:B------:R-:W-:-:S07]  /*29c0*/  IMAD.MOV.U32 R62, RZ, RZ, R18 ;  /* 0x000000ffff3e7224 */ /* 0x000fce00078e0012 */
.L_x_449:
[----:B------:R-:W-:Y:S05]  /*29d0*/  BSYNC.RECONVERGENT B2 ;  /* 0x0000000000027941 */ /* 0x000fea0003800200 */
.L_x_448:
        /* <DEDUP_REMOVED lines=23> */
.L_x_451:
[----:B------:R-:W-:Y:S05]  /*2b50*/  BSYNC.RECONVERGENT B1 ;  /* 0x0000000000017941 */ /* 0x000fea0003800200 */
.L_x_450:
[----:B------:R-:W0:Y:S01]  /*2b60*/  LDCU.64 UR12, c[0x4][0x10] ;  /* 0x01000200ff0c77ac */ /* 0x000e220008000a00 */
[----:B------:R-:W-:-:S04]  /*2b70*/  SHF.L.U32 R0, R29, 0x6, RZ ;  /* 0x000000061d007819 */ /* 0x000fc800000006ff */
[----:B------:R-:W-:-:S04]  /*2b80*/  LOP3.LUT R0, R0, 0x40, RZ, 0xc0, !PT ;  /* 0x0000004000007812 */ /* 0x000fc800078ec0ff */
[----:B0-----:R-:W-:-:S05]  /*2b90*/  IADD3 R18, P0, PT, R0, UR12, RZ ;  /* 0x0000000c00127c10 */ /* 0x001fca000ff1e0ff */
[----:B------:R-:W-:-:S05]  /*2ba0*/  IMAD.X R19, RZ, RZ, UR13, P0 ;  /* 0x0000000dff137e24 */ /* 0x000fca00080e06ff */
[----:B------:R-:W2:Y:S04]  /*2bb0*/  LDG.E.128.CONSTANT R20, desc[UR8][R18.64] ;  /* 0x0000000812147981 */ /* 0x000ea8000c1e9d00 */
[----:B------:R-:W3:Y:S04]  /*2bc0*/  LDG.E.128.CONSTANT R24, desc[UR8][R18.64+0x10] ;  /* 0x0000100812187981 */ /* 0x000ee8000c1e9d00 */
[----:B------:R0:W4:Y:S01]  /*2bd0*/  LDG.E.128.CONSTANT R56, desc[UR8][R18.64+0x20] ;  /* 0x0000200812387981 */ /* 0x000122000c1e9d00 */
[----:B------:R-:W-:Y:S01]  /*2be0*/  LOP3.LUT R0, R29, 0x1, RZ, 0xc0, !PT ;  /* 0x000000011d007812 */ /* 0x000fe200078ec0ff */
[----:B------:R-:W-:Y:S01]  /*2bf0*/  IMAD.MOV.U32 R70, RZ, RZ, 0x20fd8164 ;  /* 0x20fd8164ff467424 */ /* 0x000fe200078e00ff */
[----:B------:R-:W-:Y:S01]  /*2c00*/  DMUL R68, R62, R62 ;  /* 0x0000003e3e447228 */ /* 0x000fe20000000000 */
[----:B------:R-:W-:Y:S01]  /*2c10*/  BSSY.RECONVERGENT B1, `(.L_x_452) ;  /* 0x0000027000017945 */ /* 0x000fe20003800200 */
[----:B------:R-:W-:Y:S01]  /*2c20*/  ISETP.NE.U32.AND P0, PT, R0, 0x1, PT ;  /* 0x000000010000780c */ /* 0x000fe20003f05070 */
[----:B------:R-:W-:-:S03]  /*2c30*/  IMAD.MOV.U32 R0, RZ, RZ, 0x3da8ff83 ;  /* 0x3da8ff83ff007424 */ /* 0x000fc600078e00ff */
[----:B------:R-:W-:Y:S01]  /*2c40*/  FSEL R70, R70, -8.06006814911005101289e+34, !P0 ;  /* 0xf9785eba46467808 */ /* 0x000fe20004000000 */
[----:B0-----:R-:W0:Y:S01]  /*2c50*/  MUFU.RCP64H R19, R55 ;  /* 0x0000003700137308 */ /* 0x001e220000001800 */
[----:B------:R-:W-:Y:S02]  /*2c60*/  FSEL R71, -R0, 0.11223486810922622681, !P0 ;  /* 0x3de5db6500477808 */ /* 0x000fe40004000100 */
[----:B------:R-:W-:-:S04]  /*2c70*/  MOV R18, 0x1 ;  /* 0x0000000100127802 */ /* 0x000fc80000000f00 */
[----:B--2---:R-:W-:-:S08]  /*2c80*/  DFMA R20, R68, R70, R20 ;  /* 0x000000464414722b */ /* 0x004fd00000000014 */
[----:B------:R-:W-:Y:S02]  /*2c90*/  DFMA R20, R68, R20, R22 ;  /* 0x000000144414722b */ /* 0x000fe40000000016 */
[----:B0-----:R-:W-:-:S06]  /*2ca0*/  DFMA R22, -R54, R18, 1 ;  /* 0x3ff000003616742b */ /* 0x001fcc0000000112 */
[----:B---3--:R-:W-:Y:S02]  /*2cb0*/  DFMA R20, R68, R20, R24 ;  /* 0x000000144414722b */ /* 0x008fe40000000018 */
[----:B------:R-:W-:-:S06]  /*2cc0*/  DFMA R22, R22, R22, R22 ;  /* 0x000000161616722b */ /* 0x000fcc0000000016 */
[----:B------:R-:W-:Y:S02]  /*2cd0*/  DFMA R20, R68, R20, R26 ;  /* 0x000000144414722b */ /* 0x000fe4000000001a */
[----:B------:R-:W-:-:S06]  /*2ce0*/  DFMA R22, R18, R22, R18 ;  /* 0x000000161216722b */ /* 0x000fcc0000000012 */
[----:B----4-:R-:W-:Y:S02]  /*2cf0*/  DFMA R20, R68, R20, R56 ;  /* 0x000000144414722b */ /* 0x010fe40000000038 */
[----:B------:R-:W-:-:S06]  /*2d00*/  DFMA R24, -R54, R22, 1 ;  /* 0x3ff000003618742b */ /* 0x000fcc0000000116 */
[----:B------:R-:W-:Y:S02]  /*2d10*/  DFMA R20, R68, R20, R58 ;  /* 0x000000144414722b */ /* 0x000fe4000000003a */
[----:B------:R-:W-:-:S06]  /*2d20*/  DFMA R24, R22, R24, R22 ;  /* 0x000000181618722b */ /* 0x000fcc0000000016 */
[----:B------:R-:W-:Y:S02]  /*2d30*/  DFMA R62, R20, R62, R62 ;  /* 0x0000003e143e722b */ /* 0x000fe4000000003e */
[----:B------:R-:W-:-:S10]  /*2d40*/  DFMA R20, R68, R20, 1 ;  /* 0x3ff000004414742b */ /* 0x000fd40000000014 */
[----:B------:R-:W-:Y:S02]  /*2d50*/  FSEL R20, R20, R62, !P0 ;  /* 0x0000003e14147208 */ /* 0x000fe40004000000 */
[----:B------:R-:W-:Y:S02]  /*2d60*/  FSEL R21, R21, R63, !P0 ;  /* 0x0000003f15157208 */ /* 0x000fe40004000000 */
[----:B------:R-:W-:-:S04]  /*2d70*/  LOP3.LUT P0, RZ, R29, 0x2, RZ, 0xc0, !PT ;  /* 0x000000021dff7812 */ /* 0x000fc8000780c0ff */
[----:B------:R-:W-:-:S10]  /*2d80*/  DADD R18, RZ, -R20 ;  /* 0x00000000ff127229 */ /* 0x000fd40000000814 */
[----:B------:R-:W-:Y:S02]  /*2d90*/  FSEL R20, R20, R18, !P0 ;  /* 0x0000001214147208 */ /* 0x000fe40004000000 */
[----:B------:R-:W-:-:S04]  /*2da0*/  FSEL R21, R21, R19, !P0 ;  /* 0x0000001315157208 */ /* 0x000fc80004000000 */
[----:B------:R-:W-:Y:S02]  /*2db0*/  FSETP.GEU.AND P1, PT, |R21|, 6.5827683646048100446e-37, PT ;  /* 0x036000001500780b */ /* 0x000fe40003f2e200 */
        /* <DEDUP_REMOVED lines=12> */
.L_x_453:
[----:B------:R-:W-:Y:S05]  /*2e80*/  BSYNC.RECONVERGENT B1 ;  /* 0x0000000000017941 */ /* 0x000fea0003800200 */
.L_x_452:
[----:B------:R-:W-:Y:S01]  /*2e90*/  DMUL R54, R54, R54 ;  /* 0x0000003636367228 */ /* 0x000fe20000000000 */
[----:B------:R-:W-:Y:S01]  /*2ea0*/  IMAD.MOV.U32 R18, RZ, RZ, 0x1 ;  /* 0x00000001ff127424 */ /* 0x000fe200078e00ff */
[----:B------:R-:W-:Y:S04]  /*2eb0*/  BSSY.RECONVERGENT B1, `(.L_x_454) ;  /* 0x0000013000017945 */ /* 0x000fe80003800200 */
[----:B------:R-:W0:Y:S02]  /*2ec0*/  MUFU.RCP64H R19, R55 ;  /* 0x0000003700137308 */ /* 0x000e240000001800 */
        /* <DEDUP_REMOVED lines=17> */
.L_x_455:
[----:B------:R-:W-:Y:S05]  /*2fe0*/  BSYNC.RECONVERGENT B1 ;  /* 0x0000000000017941 */ /* 0x000fea0003800200 */
.L_x_454:
[----:B------:R-:W-:Y:S01]  /*2ff0*/  DADD R18, R18, -R62 ;  /* 0x0000000012127229 */ /* 0x000fe2000000083e */
[----:B------:R-:W0:Y:S01]  /*3000*/  LDC.64 R54, c[0x0][0x380] ;  /* 0x0000e000ff367b82 */ /* 0x000e220000000a00 */
[----:B------:R-:W1:Y:S01]  /*3010*/  LDCU UR4, c[0x0][0x418] ;  /* 0x00008300ff0477ac */ /* 0x000e620008000800 */
[----:B------:R-:W-:Y:S01]  /*3020*/  IADD3 R38, PT, PT, R38, 0x1, RZ ;  /* 0x0000000126267810 */ /* 0x000fe20007ffe0ff */
[----:B------:R-:W-:-:S03]  /*3030*/  VIADD R36, R36, UR5 ;  /* 0x0000000524247c36 */ /* 0x000fc60008000000 */
[----:B------:R-:W-:Y:S01]  /*3040*/  ISETP.NE.AND P0, PT, R38, RZ, PT ;  /* 0x000000ff2600720c */ /* 0x000fe20003f05270 */
[----:B------:R-:W-:Y:S01]  /*3050*/  DMUL R18, R60, R18 ;  /* 0x000000123c127228 */ /* 0x000fe20000000000 */
[----:B------:R-:W2:Y:S07]  /*3060*/  LDC.64 R62, c[0x0][0x390] ;  /* 0x0000e400ff3e7b82 */ /* 0x000eae0000000a00 */
[C---:B------:R-:W-:Y:S01]  /*3070*/  DMUL R20, R18.reuse, R14 ;  /* 0x0000000e12147228 */ /* 0x040fe20000000000 */
[----:B------:R-:W3:Y:S01]  /*3080*/  LDC.64 R68, c[0x0][0x3a0] ;  /* 0x0000e800ff447b82 */ /* 0x000ee20000000a00 */
[----:B------:R-:W-:-:S02]  /*3090*/  DMUL R22, R18, R12 ;  /* 0x0000000c12167228 */ /* 0x000fc40000000000 */
[----:B------:R-:W-:-:S04]  /*30a0*/  DMUL R18, R18, R16 ;  /* 0x0000001012127228 */ /* 0x000fc80000000000 */
[-C--:B------:R-:W-:Y:S01]  /*30b0*/  DMUL R24, R20, R46.reuse ;  /* 0x0000002e14187228 */ /* 0x080fe20000000000 */
[----:B------:R-:W4:Y:S01]  /*30c0*/  LDC.64 R70, c[0x0][0x388] ;  /* 0x0000e200ff467b82 */ /* 0x000f220000000a00 */
[-C--:B------:R-:W-:Y:S02]  /*30d0*/  DMUL R26, R22, R46.reuse ;  /* 0x0000002e161a7228 */ /* 0x080fe40000000000 */
[----:B------:R-:W-:Y:S02]  /*30e0*/  DMUL R50, R18, R46 ;  /* 0x0000002e12327228 */ /* 0x000fe40000000000 */
[----:B------:R-:W-:Y:S02]  /*30f0*/  DMUL R20, RZ, R20 ;  /* 0x00000014ff147228 */ /* 0x000fe40000000000 */
[----:B------:R-:W-:Y:S01]  /*3100*/  DMUL R22, RZ, R22 ;  /* 0x00000016ff167228 */ /* 0x000fe20000000000 */
[----:B------:R-:W5:Y:S01]  /*3110*/  LDC.64 R72, c[0x0][0x398] ;  /* 0x0000e600ff487b82 */ /* 0x000f620000000a00 */
[----:B------:R-:W-:-:S02]  /*3120*/  DMUL R58, RZ, R18 ;  /* 0x00000012ff3a7228 */ /* 0x000fc40000000000 */
[-C--:B------:R-:W-:Y:S01]  /*3130*/  DFMA R24, R32, R40.reuse, R24 ;  /* 0x000000282018722b */ /* 0x080fe20000000018 */
[C---:B0-----:R-:W-:Y:S01]  /*3140*/  IMAD.WIDE R18, R37.reuse, 0x8, R54 ;  /* 0x0000000825127825 */ /* 0x041fe200078e0236 */
[-C--:B------:R-:W-:Y:S02]  /*3150*/  DFMA R26, R34, R40.reuse, R26 ;  /* 0x00000028221a722b */ /* 0x080fe4000000001a */
[-C--:B------:R-:W-:Y:S01]  /*3160*/  DFMA R50, R30, R40.reuse, R50 ;  /* 0x000000281e32722b */ /* 0x080fe20000000032 */
[----:B------:R-:W0:Y:S01]  /*3170*/  LDC.64 R74, c[0x0][0x3a8] ;  /* 0x0000ea00ff4a7b82 */ /* 0x000e220000000a00 */
[-C--:B------:R-:W-:Y:S01]  /*3180*/  DFMA R54, R32, R40.reuse, R20 ;  /* 0x000000282036722b */ /* 0x080fe20000000014 */
[----:B------:R0:W-:Y:S01]  /*3190*/  STG.E.64 desc[UR8][R18.64], R24 ;  /* 0x0000001812007986 */ /* 0x0001e2000c101b08 */
[-C--:B------:R-:W-:Y:S01]  /*31a0*/  DFMA R56, R34, R40.reuse, R22 ;  /* 0x000000282238722b */ /* 0x080fe20000000016 */
[----:B--2---:R-:W-:Y:S01]  /*31b0*/  IMAD.WIDE R20, R37, 0x8, R62 ;  /* 0x0000000825147825 */ /* 0x004fe200078e023e */
[----:B------:R-:W-:-:S03]  /*31c0*/  DFMA R60, R30, R40, R58 ;  /* 0x000000281e3c722b */ /* 0x000fc6000000003a */
[C---:B---3--:R-:W-:Y:S01]  /*31d0*/  IMAD.WIDE R22, R37.reuse, 0x8, R68 ;  /* 0x0000000825167825 */ /* 0x048fe200078e0244 */
[----:B------:R2:W-:Y:S03]  /*31e0*/  STG.E.64 desc[UR8][R20.64], R26 ;  /* 0x0000001a14007986 */ /* 0x0005e6000c101b08 */
[C---:B----4-:R-:W-:Y:S01]  /*31f0*/  IMAD.WIDE R40, R37.reuse, 0x8, R70 ;  /* 0x0000000825287825 */ /* 0x050fe200078e0246 */
[----:B------:R2:W-:Y:S03]  /*3200*/  STG.E.64 desc[UR8][R22.64], R50 ;  /* 0x0000003216007986 */ /* 0x0005e6000c101b08 */
[C---:B-----5:R-:W-:Y:S01]  /*3210*/  IMAD.WIDE R58, R37.reuse, 0x8, R72 ;  /* 0x00000008253a7825 */ /* 0x060fe200078e0248 */
[----:B------:R2:W-:Y:S04]  /*3220*/  STG.E.64 desc[UR8][R40.64], R54 ;  /* 0x0000003628007986 */ /* 0x0005e8000c101b08 */
[----:B------:R2:W-:Y:S01]  /*3230*/  STG.E.64 desc[UR8][R58.64], R56 ;  /* 0x000000383a007986 */ /* 0x0005e2000c101b08 */
[----:B0-----:R-:W-:-:S04]  /*3240*/  IMAD.WIDE R62, R37, 0x8, R74 ;  /* 0x00000008253e7825 */ /* 0x001fc800078e024a */
[----:B-1----:R-:W-:Y:S01]  /*3250*/  VIADD R37, R37, UR4 ;  /* 0x0000000425257c36 */ /* 0x002fe20008000000 */
[----:B------:R2:W-:Y:S01]  /*3260*/  STG.E.64 desc[UR8][R62.64], R60 ;  /* 0x0000003c3e007986 */ /* 0x0005e2000c101b08 */
[----:B------:R-:W-:Y:S05]  /*3270*/  @P0 BRA `(.L_x_456) ;  /* 0xfffffff000700947 */ /* 0x000fea000383ffff */
.L_x_443:
[----:B------:R-:W-:Y:S01]  /*3280*/  DSETP.NEU.AND P4, PT, |R52|, +INF , PT ;  /* 0x7ff000003400742a */ /* 0x000fe20003f8d200 */
[----:B------:R-:W-:-:S13]  /*3290*/  BSSY.RECONVERGENT B2, `(.L_x_457) ;  /* 0x000001b000027945 */ /* 0x000fda0003800200 */
[----:B------:R-:W-:Y:S01]  /*32a0*/  @!P4 DMUL R18, RZ, R52 ;  /* 0x00000034ff12c228 */ /* 0x000fe20000000000 */
[----:B------:R-:W-:Y:S01]  /*32b0*/  @!P4 IMAD.MOV.U32 R0, RZ, RZ, 0x1 ;  /* 0x00000001ff00c424 */ /* 0x000fe200078e00ff */
[----:B------:R-:W-:Y:S09]  /*32c0*/  @!P4 BRA `(.L_x_458) ;  /* 0x00000000005cc947 */ /* 0x000ff20003800000 */
[----:B------:R-:W-:Y:S01]  /*32d0*/  UMOV UR12, 0x6dc9c883 ;  /* 0x6dc9c883000c7882 */ /* 0x000fe20000000000 */
[----:B------:R-:W-:Y:S01]  /*32e0*/  UMOV UR13, 0x3fe45f30 ;  /* 0x3fe45f30000d7882 */ /* 0x000fe20000000000 */
[C---:B------:R-:W-:Y:S01]  /*32f0*/  DSETP.GE.AND P0, PT, |R52|.reuse, 2.14748364800000000000e+09, PT ;  /* 0x41e000003400742a */ /* 0x040fe20003f06200 */
[----:B------:R-:W-:Y:S01]  /*3300*/  BSSY.RECONVERGENT B3, `(.L_x_459) ;  /* 0x0000012000037945 */ /* 0x000fe20003800200 */
[----:B--2---:R-:W-:Y:S01]  /*3310*/  DMUL R20, R52, UR12 ;  /* 0x0000000c34147c28 */ /* 0x004fe20008000000 */
        /* <DEDUP_REMOVED lines=16> */
.L_x_460:
[----:B------:R-:W-:Y:S05]  /*3420*/  BSYNC.RECONVERGENT B3 ;  /* 0x0000000000037941 */ /* 0x000fea0003800200 */
.L_x_459:
[----:B------:R-:W-:-:S07]  /*3430*/  VIADD R0, R20, 0x1 ;  /* 0x0000000114007836 */ /* 0x000fce0000000000 */
.L_x_458:
[----:B------:R-:W-:Y:S05]  /*3440*/  BSYNC.RECONVERGENT B2 ;  /* 0x0000000000027941 */ /* 0x000fea0003800200 */
.L_x_457:
[----:B------:R-:W0:Y:S01]  /*3450*/  LDCU.64 UR12, c[0x4][0x10] ;  /* 0x01000200ff0c77ac */ /* 0x000e220008000a00 */
[----:B--2---:R-:W-:-:S05]  /*3460*/  IMAD.SHL.U32 R20, R0, 0x40, RZ ;  /* 0x0000004000147824 */ /* 0x004fca00078e00ff */
[----:B------:R-:W-:-:S04]  /*3470*/  LOP3.LUT R20, R20, 0x40, RZ, 0xc0, !PT ;  /* 0x0000004014147812 */ /* 0x000fc800078ec0ff */
[----:B0-----:R-:W-:-:S04]  /*3480*/  IADD3 R40, P0, PT, R20, UR12, RZ ;  /* 0x0000000c14287c10 */ /* 0x001fc8000ff1e0ff */
[----:B------:R-:W-:-:S05]  /*3490*/  IADD3.X R41, PT, PT, RZ, UR13, RZ, P0, !PT ;  /* 0x0000000dff297c10 */ /* 0x000fca00087fe4ff */
        /* <DEDUP_REMOVED lines=10> */
[----:B0-----:R-:W-:Y:S01]  /*3540*/  @!P4 DMUL R40, RZ, R52 ;  /* 0x00000034ff28c228 */ /* 0x001fe20000000000 */
[----:B------:R-:W-:-:S06]  /*3550*/  FSEL R55, -R29, 0.11223486810922622681, !P0 ;  /* 0x3de5db651d377808 */ /* 0x000fcc0004000100 */
[----:B--2---:R-:W-:-:S08]  /*3560*/  DFMA R36, R50, R54, R36 ;  /* 0x000000363224722b */ /* 0x004fd00000000024 */
        /* <DEDUP_REMOVED lines=9> */
[----:B------:R-:W-:Y:S01]  /*3600*/  LOP3.LUT P0, RZ, R0, 0x2, RZ, 0xc0, !PT ;  /* 0x0000000200ff7812 */ /* 0x000fe2000780c0ff */
[----:B------:R-:W-:-:S03]  /*3610*/  @!P4 IMAD.MOV.U32 R0, RZ, RZ, RZ ;  /* 0x000000ffff00c224 */ /* 0x000fc600078e00ff */
        /* <DEDUP_REMOVED lines=27> */
.L_x_462:
[----:B------:R-:W-:Y:S05]  /*37d0*/  BSYNC.RECONVERGENT B2 ;  /* 0x0000000000027941 */ /* 0x000fea0003800200 */
.L_x_461:
[----:B------:R-:W0:Y:S01]  /*37e0*/  LDCU.64 UR12, c[0x4][0x10] ;  /* 0x01000200ff0c77ac */ /* 0x000e220008000a00 */
[----:B------:R-:W-:-:S05]  /*37f0*/  IMAD.SHL.U32 R18, R0, 0x40, RZ ;  /* 0x0000004000127824 */ /* 0x000fca00078e00ff */
[----:B------:R-:W-:-:S04]  /*3800*/  LOP3.LUT R18, R18, 0x40, RZ, 0xc0, !PT ;  /* 0x0000004012127812 */ /* 0x000fc800078ec0ff */
[----:B0-----:R-:W-:-:S05]  /*3810*/  IADD3 R18, P0, PT, R18, UR12, RZ ;  /* 0x0000000c12127c10 */ /* 0x001fca000ff1e0ff */
[----:B------:R-:W-:-:S05]  /*3820*/  IMAD.X R19, RZ, RZ, UR13, P0 ;  /* 0x0000000dff137e24 */ /* 0x000fca00080e06ff */
[----:B------:R-:W2:Y:S04]  /*3830*/  LDG.E.128.CONSTANT R36, desc[UR8][R18.64] ;  /* 0x0000000812247981 */ /* 0x000ea8000c1e9d00 */
[----:B------:R-:W3:Y:S04]  /*3840*/  LDG.E.128.CONSTANT R24, desc[UR8][R18.64+0x10] ;  /* 0x0000100812187981 */ /* 0x000ee8000c1e9d00 */
[----:B------:R-:W4:Y:S01]  /*3850*/  LDG.E.128.CONSTANT R20, desc[UR8][R18.64+0x20] ;  /* 0x0000200812147981 */ /* 0x000f22000c1e9d00 */
[----:B------:R-:W-:Y:S01]  /*3860*/  LOP3.LUT R29, R0, 0x1, RZ, 0xc0, !PT ;  /* 0x00000001001d7812 */ /* 0x000fe200078ec0ff */
[----:B------:R-:W-:Y:S01]  /*3870*/  IMAD.MOV.U32 R54, RZ, RZ, 0x20fd8164 ;  /* 0x20fd8164ff367424 */ /* 0x000fe200078e00ff */
[----:B------:R-:W-:Y:S01]  /*3880*/  DMUL R52, R40, R40 ;  /* 0x0000002828347228 */ /* 0x000fe20000000000 */
[----:B------:R-:W-:Y:S01]  /*3890*/  IMAD.MOV.U32 R60, RZ, RZ, 0x0 ;  /* 0x00000000ff3c7424 */ /* 0x000fe200078e00ff */
[----:B------:R-:W-:Y:S01]  /*38a0*/  ISETP.NE.U32.AND P0, PT, R29, 0x1, PT ;  /* 0x000000011d00780c */ /* 0x000fe20003f05070 */
[----:B------:R-:W-:Y:S01]  /*38b0*/  DADD R58, -RZ, -R50 ;  /* 0x00000000ff3a7229 */ /* 0x000fe20000000932 */
[----:B------:R-:W-:Y:S01]  /*38c0*/  MOV R29, 0x3da8ff83 ;  /* 0x3da8ff83001d7802 */ /* 0x000fe20000000f00 */
[----:B------:R-:W-:Y:S01]  /*38d0*/  IMAD.MOV.U32 R61, RZ, RZ, 0x3ff00000 ;  /* 0x3ff00000ff3d7424 */ /* 0x000fe200078e00ff */
[----:B------:R-:W-:-:S02]  /*38e0*/  FSEL R54, R54, -8.06006814911005101289e+34, !P0 ;  /* 0xf9785eba36367808 */ /* 0x000fc40004000000 */
[----:B------:R-:W-:-:S06]  /*38f0*/  FSEL R55, -R29, 0.11223486810922622681, !P0 ;  /* 0x3de5db651d377808 */ /* 0x000fcc0004000100 */
[C---:B--2---:R-:W-:Y:S01]  /*3900*/  DFMA R36, R52.reuse, R54, R36 ;  /* 0x000000363424722b */ /* 0x044fe20000000024 */
[----:B------:R-:W0:Y:S07]  /*3910*/  LDC.64 R54, c[0x0][0x400] ;  /* 0x00010000ff367b82 */ /* 0x000e2e0000000a00 */
[----:B------:R-:W-:-:S08]  /*3920*/  DFMA R36, R52, R36, R38 ;  /* 0x000000243424722b */ /* 0x000fd00000000026 */
[----:B---3--:R-:W-:-:S08]  /*3930*/  DFMA R24, R52, R36, R24 ;  /* 0x000000243418722b */ /* 0x008fd00000000018 */
[C---:B------:R-:W-:Y:S01]  /*3940*/  DFMA R24, R52.reuse, R24, R26 ;  /* 0x000000183418722b */ /* 0x040fe2000000001a */
[----:B------:R-:W1:Y:S07]  /*3950*/  LDC.64 R26, c[0x0][0x3f0] ;  /* 0x0000fc00ff1a7b82 */ /* 0x000e6e0000000a00 */
[C---:B----4-:R-:W-:Y:S02]  /*3960*/  DFMA R20, R52.reuse, R24, R20 ;  /* 0x000000183414722b */ /* 0x050fe40000000014 */
[----:B------:R-:W2:Y:S06]  /*3970*/  LDC.64 R24, c[0x0][0x3d8] ;  /* 0x0000f600ff187b82 */ /* 0x000eac0000000a00 */
[----:B------:R-:W-:-:S02]  /*3980*/  DFMA R20, R52, R20, R22 ;  /* 0x000000143414722b */ /* 0x000fc40000000016 */
[----:B------:R-:W3:Y:S06]  /*3990*/  LDC.64 R22, c[0x0][0x3e8] ;  /* 0x0000fa00ff167b82 */ /* 0x000eec0000000a00 */
[----:B------:R-:W-:Y:S02]  /*39a0*/  DFMA R40, R20, R40, R40 ;  /* 0x000000281428722b */ /* 0x000fe40000000028 */
[----:B------:R-:W-:-:S10]  /*39b0*/  DFMA R20, R52, R20, 1 ;  /* 0x3ff000003414742b */ /* 0x000fd40000000014 */
[----:B------:R-:W-:Y:S02]  /*39c0*/  FSEL R36, R20, R40, !P0 ;  /* 0x0000002814247208 */ /* 0x000fe40004000000 */
[----:B------:R-:W-:Y:S02]  /*39d0*/  FSEL R37, R21, R41, !P0 ;  /* 0x0000002915257208 */ /* 0x000fe40004000000 */
[----:B------:R-:W4:Y:S01]  /*39e0*/  LDC.64 R20, c[0x0][0x3d0] ;  /* 0x0000f400ff147b82 */ /* 0x000f220000000a00 */
[----:B------:R-:W-:-:S03]  /*39f0*/  LOP3.LUT P0, RZ, R0, 0x2, RZ, 0xc0, !PT ;  /* 0x0000000200ff7812 */ /* 0x000fc6000780c0ff */
[----:B------:R-:W-:-:S10]  /*3a00*/  DADD R18, RZ, -R36 ;  /* 0x00000000ff127229 */ /* 0x000fd40000000824 */
[----:B------:R-:W-:Y:S02]  /*3a10*/  FSEL R52, R36, R18, !P0 ;  /* 0x0000001224347208 */ /* 0x000fe40004000000 */
[----:B------:R-:W-:-:S06]  /*3a20*/  FSEL R53, R37, R19, !P0 ;  /* 0x0000001325357208 */ /* 0x000fcc0004000000 */
[----:B------:R-:W-:Y:S01]  /*3a30*/  DADD R56, -RZ, -R52 ;  /* 0x00000000ff387229 */ /* 0x000fe20000000934 */
[----:B----4-:R-:W-:Y:S06]  /*3a40*/  STG.E.64 desc[UR8][R20.64], R50 ;  /* 0x0000003214007986 */ /* 0x010fec000c101b08 */
[----:B------:R4:W-:Y:S04]  /*3a50*/  STG.E.64 desc[UR8][R20.64+0x8], R56 ;  /* 0x0000083814007986 */ /* 0x0009e8000c101b08 */
[----:B---3--:R-:W-:Y:S04]  /*3a60*/  STG.E.64 desc[UR8][R22.64], R56 ;  /* 0x0000003816007986 */ /* 0x008fe8000c101b08 */
[----:B------:R3:W-:Y:S04]  /*3a70*/  STG.E.64 desc[UR8][R22.64+0x8], R58 ;  /* 0x0000083a16007986 */ /* 0x0007e8000c101b08 */
[----:B--2---:R2:W-:Y:S04]  /*3a80*/  STG.E.64 desc[UR8][R24.64], R60 ;  /* 0x0000003c18007986 */ /* 0x0045e8000c101b08 */
[----:B-1----:R2:W-:Y:S04]  /*3a90*/  STG.E.64 desc[UR8][R26.64], RZ ;  /* 0x000000ff1a007986 */ /* 0x0025e8000c101b08 */
[----:B0-----:R-:W5:Y:S01]  /*3aa0*/  LDG.E.64 R18, desc[UR8][R54.64+0x8] ;  /* 0x0000080836127981 */ /* 0x001f62000c1e1b00 */
[----:B------:R-:W-:Y:S01]  /*3ab0*/  IMAD.MOV.U32 R38, RZ, RZ, 0x1 ;  /* 0x00000001ff267424 */ /* 0x000fe200078e00ff */
[----:B-----5:R-:W-:-:S02]  /*3ac0*/  DMUL R36, R48, R18 ;  /* 0x0000001230247228 */ /* 0x020fc40000000000 */
[----:B----4-:R-:W-:-:S04]  /*3ad0*/  DMUL R20, R18, 3 ;  /* 0x4008000012147828 */ /* 0x010fc80000000000 */
[----:B------:R-:W0:Y:S06]  /*3ae0*/  MUFU.RCP64H R39, R37 ;  /* 0x0000002500277308 */ /* 0x000e2c0000001800 */
[----:B------:R-:W-:Y:S01]  /*3af0*/  FSETP.GEU.AND P1, PT, |R21|, 6.5827683646048100446e-37, PT ;  /* 0x036000001500780b */ /* 0x000fe20003f2e200 */
[----:B0-----:R-:W-:-:S08]  /*3b00*/  DFMA R40, -R36, R38, 1 ;  /* 0x3ff000002428742b */ /* 0x001fd00000000126 */
[----:B------:R-:W-:-:S08]  /*3b10*/  DFMA R40, R40, R40, R40 ;  /* 0x000000282828722b */ /* 0x000fd00000000028 */
[----:B------:R-:W-:-:S08]  /*3b20*/  DFMA R40, R38, R40, R38 ;  /* 0x000000282628722b */ /* 0x000fd00000000026 */
[----:B------:R-:W-:-:S08]  /*3b30*/  DFMA R38, -R36, R40, 1 ;  /* 0x3ff000002426742b */ /* 0x000fd00000000128 */
[----:B------:R-:W-:-:S08]  /*3b40*/  DFMA R38, R40, R38, R40 ;  /* 0x000000262826722b */ /* 0x000fd00000000028 */
[----:B------:R-:W-:-:S08]  /*3b50*/  DMUL R18, R20, R38 ;  /* 0x0000002614127228 */ /* 0x000fd00000000000 */
[----:B---3--:R-:W-:-:S08]  /*3b60*/  DFMA R22, -R36, R18, R20 ;  /* 0x000000122416722b */ /* 0x008fd00000000114 */
[----:B------:R-:W-:-:S10]  /*3b70*/  DFMA R18, R38, R22, R18 ;  /* 0x000000162612722b */ /* 0x000fd40000000012 */
[----:B------:R-:W-:-:S05]  /*3b80*/  FFMA R0, RZ, R37, R19 ;  /* 0x00000025ff007223 */ /* 0x000fca0000000013 */
[----:B------:R-:W-:-:S13]  /*3b90*/  FSETP.GT.AND P0, PT, |R0|, 1.469367938527859385e-39, PT ;  /* 0x001000000000780b */ /* 0x000fda0003f04200 */
[----:B--2---:R-:W-:Y:S05]  /*3ba0*/  @P0 BRA P1, `(.L_x_463) ;  /* 0x0000000000100947 */ /* 0x004fea0000800000 */
[----:B------:R-:W-:Y:S01]  /*3bb0*/  MOV R18, R36 ;  /* 0x0000002400127202 */ /* 0x000fe20000000f00 */
[----:B------:R-:W-:Y:S01]  /*3bc0*/  IMAD.MOV.U32 R19, RZ, RZ, R37 ;  /* 0x000000ffff137224 */ /* 0x000fe200078e0025 */
[----:B------:R-:W-:-:S07]  /*3bd0*/  MOV R0, 0x3bf0 ;  /* 0x00003bf000007802 */ /* 0x000fce0000000f00 */
[----:B------:R-:W-:Y:S05]  /*3be0*/  CALL.REL.NOINC `($__internal_4_$__cuda_sm20_div_rn_f64_full) ;  /* 0x000000a400e07944 */ /* 0x000fea0003c00000 */
.L_x_463:
[----:B------:R-:W0:Y:S01]  /*3bf0*/  MUFU.RSQ64H R21, R19 ;  /* 0x0000001300157308 */ /* 0x000e220000001c00 */
[----:B------:R-:W-:Y:S01]  /*3c00*/  VIADD R20, R19, 0xfcb00000 ;  /* 0xfcb0000013147836 */ /* 0x000fe20000000000 */
[----:B------:R-:W-:Y:S01]  /*3c10*/  MOV R25, 0x3fd80000 ;  /* 0x3fd8000000197802 */ /* 0x000fe20000000f00 */
[----:B------:R-:W-:Y:S01]  /*3c20*/  IMAD.MOV.U32 R24, RZ, RZ, 0x0 ;  /* 0x00000000ff187424 */ /* 0x000fe200078e00ff */
[----:B------:R-:W-:Y:S02]  /*3c30*/  BSSY.RECONVERGENT B0, `(.L_x_464) ;  /* 0x0000012000007945 */ /* 0x000fe40003800200 */
[----:B------:R-:W-:Y:S01]  /*3c40*/  ISETP.GE.U32.AND P0, PT, R20, 0x7ca00000, PT ;  /* 0x7ca000001400780c */ /* 0x000fe20003f06070 */
[----:B0-----:R-:W-:-:S08]  /*3c50*/  DMUL R22, R20, R20 ;  /* 0x0000001414167228 */ /* 0x001fd00000000000 */
[----:B------:R-:W-:-:S08]  /*3c60*/  DFMA R22, -R22, R18, 1 ;  /* 0x3ff000001616742b */ /* 0x000fd00000000112 */
        /* <DEDUP_REMOVED lines=12> */
[----:B------:R-:W-:-:S07]  /*3d30*/  MOV R29, 0x3d50 ;  /* 0x00003d50001d7802 */ /* 0x000fce0000000f00 */
[----:B------:R-:W-:Y:S05]  /*3d40*/  CALL.REL.NOINC `($__internal_5_$__cuda_sm20_dsqrt_rn_f64_mediumpath_v1) ;  /* 0x000000ac00187944 */ /* 0x000fea0003c00000 */
.L_x_465:
[----:B------:R-:W-:Y:S05]  /*3d50*/  BSYNC.RECONVERGENT B0 ;  /* 0x0000000000007941 */ /* 0x000fea0003800200 */
.L_x_464:
[----:B------:R-:W-:Y:S05]  /*3d60*/  @!P6 BRA `(.L_x_466) ;  /* 0x000000100090e947 */ /* 0x000fea0003800000 */
[----:B------:R-:W0:Y:S02]  /*3d70*/  LDC.64 R18, c[0x0][0x3d0] ;  /* 0x0000f400ff127b82 */ /* 0x000e240000000a00 */
[----:B0-----:R-:W2:Y:S01]  /*3d80*/  LDG.E.64 R18, desc[UR8][R18.64] ;  /* 0x0000000812127981 */ /* 0x001ea2000c1e1b00 */
[----:B------:R-:W-:Y:S01]  /*3d90*/  DMUL R62, R52, -R60 ;  /* 0x8000003c343e7228 */ /* 0x000fe20000000000 */
[----:B------:R-:W-:-:S07]  /*3da0*/  IMAD.MOV.U32 R41, RZ, RZ, RZ ;  /* 0x000000ffff297224 */ /* 0x000fce00078e00ff */
[C---:B------:R-:W-:Y:S02]  /*3db0*/  DFMA R66, R62.reuse, R10, R66 ;  /* 0x0000000a3e42722b */ /* 0x040fe40000000042 */
[C---:B------:R-:W-:Y:S02]  /*3dc0*/  DFMA R64, R62.reuse, R8, R64 ;  /* 0x000000083e40722b */ /* 0x040fe40000000040 */
[----:B------:R-:W-:Y:S02]  /*3dd0*/  DFMA R62, R62, R6, RZ ;  /* 0x000000063e3e722b */ /* 0x000fe400000000ff */
[----:B--2---:R-:W-:-:S11]  /*3de0*/  DMUL R60, R18, R60 ;  /* 0x0000003c123c7228 */ /* 0x004fd60000000000 */
.L_x_483:
[----:B--2---:R-:W0:Y:S01]  /*3df0*/  LDC.64 R54, c[0x0][0x3c8] ;  /* 0x0000f200ff367b82 */ /* 0x004e220000000a00 */
[----:B------:R-:W-:-:S04]  /*3e00*/  IMAD R19, R41, UR5, RZ ;  /* 0x0000000529137c24 */ /* 0x000fc8000f8e02ff */
        /* <DEDUP_REMOVED lines=29> */
.L_x_470:
[----:B------:R-:W-:Y:S05]  /*3fe0*/  BSYNC.RECONVERGENT B3 ;  /* 0x0000000000037941 */ /* 0x000fea0003800200 */
.L_x_469:
[----:B------:R-:W-:-:S07]  /*3ff0*/  VIADD R0, R20, 0x1 ;  /* 0x0000000114007836 */ /* 0x000fce0000000000 */
.L_x_468:
[----:B------:R-:W-:Y:S05]  /*4000*/  BSYNC.RECONVERGENT B2 ;  /* 0x0000000000027941 */ /* 0x000fea0003800200 */
.L_x_467:
        /* <DEDUP_REMOVED lines=23> */
[----:B------:R-:W-:Y:S02]  /*4180*/  DFMA R20, R68, R20, 1 ;  /* 0x3ff000004414742b */ /* 0x000fe40000000014 */
[----:B------:R-:W-:-:S08]  /*4190*/  @!P4 DMUL R68, RZ, R36 ;  /* 0x00000024ff44c228 */ /* 0x000fd00000000000 */
        /* <DEDUP_REMOVED lines=31> */
.L_x_472:
[----:B------:R-:W-:Y:S05]  /*4390*/  BSYNC.RECONVERGENT B2 ;  /* 0x0000000000027941 */ /* 0x000fea0003800200 */
.L_x_471:
[----:B------:R-:W0:Y:S01]  /*43a0*/  LDCU.64 UR12, c[0x4][0x10] ;  /* 0x01000200ff0c77ac */ /* 0x000e220008000a00 */
[----:B------:R-:W-:-:S05]  /*43b0*/  IMAD.SHL.U32 R18, R0, 0x40, RZ ;  /* 0x0000004000127824 */ /* 0x000fca00078e00ff */
        /* <DEDUP_REMOVED lines=10> */
[----:B------:R-:W-:-:S02]  /*4460*/  ISETP.NE.U32.AND P0, PT, R29, 0x1, PT ;  /* 0x000000011d00780c */ /* 0x000fc40003f05070 */
[----:B------:R-:W-:Y:S02]  /*4470*/  MOV R29, 0x3da8ff83 ;  /* 0x3da8ff83001d7802 */ /* 0x000fe40000000f00 */
[----:B------:R-:W-:Y:S01]  /*4480*/  FSEL R72, R72, -8.06006814911005101289e+34, !P0 ;  /* 0xf9785eba48487808 */ /* 0x000fe20004000000 */
[----:B0-----:R-:W0:Y:S01]  /*4490*/  MUFU.RCP64H R19, R37 ;  /* 0x0000002500137308 */ /* 0x001e220000001800 */
[----:B------:R-:W-:Y:S01]  /*44a0*/  FSEL R73, -R29, 0.11223486810922622681, !P0 ;  /* 0x3de5db651d497808 */ /* 0x000fe20004000100 */
[----:B------:R-:W-:-:S05]  /*44b0*/  IMAD.MOV.U32 R18, RZ, RZ, 0x1 ;  /* 0x00000001ff127424 */ /* 0x000fca00078e00ff */
[----:B--2---:R-:W-:Y:S02]  /*44c0*/  DFMA R20, R70, R72, R20 ;  /* 0x000000484614722b */ /* 0x004fe40000000014 */
[----:B------:R-:W-:-:S06]  /*44d0*/  DMUL R72, R36, R36 ;  /* 0x0000002424487228 */ /* 0x000fcc0000000000 */
[----:B------:R-:W-:Y:S02]  /*44e0*/  DFMA R20, R70, R20, R22 ;  /* 0x000000144614722b */ /* 0x000fe40000000016 */
[----:B0-----:R-:W-:-:S06]  /*44f0*/  DFMA R22, -R36, R18, 1 ;  /* 0x3ff000002416742b */ /* 0x001fcc0000000112 */
[----:B---3--:R-:W-:Y:S02]  /*4500*/  DFMA R20, R70, R20, R24 ;  /* 0x000000144614722b */ /* 0x008fe40000000018 */
[----:B------:R-:W-:-:S06]  /*4510*/  DFMA R22, R22, R22, R22 ;  /* 0x000000161616722b */ /* 0x000fcc0000000016 */
[----:B------:R-:W-:Y:S02]  /*4520*/  DFMA R20, R70, R20, R26 ;  /* 0x000000144614722b */ /* 0x000fe4000000001a */
[----:B------:R-:W-:-:S06]  /*4530*/  DFMA R22, R18, R22, R18 ;  /* 0x000000161216722b */ /* 0x000fcc0000000012 */
[----:B----4-:R-:W-:-:S08]  /*4540*/  DFMA R20, R70, R20, R56 ;  /* 0x000000144614722b */ /* 0x010fd00000000038 */
[----:B------:R-:W-:-:S08]  /*4550*/  DFMA R20, R70, R20, R58 ;  /* 0x000000144614722b */ /* 0x000fd0000000003a */
[----:B------:R-:W-:Y:S02]  /*4560*/  DFMA R68, R20, R68, R68 ;  /* 0x000000441444722b */ /* 0x000fe40000000044 */
[----:B------:R-:W-:-:S10]  /*4570*/  DFMA R20, R70, R20, 1 ;  /* 0x3ff000004614742b */ /* 0x000fd40000000014 */
[----:B------:R-:W-:Y:S02]  /*4580*/  FSEL R24, R20, R68, !P0 ;  /* 0x0000004414187208 */ /* 0x000fe40004000000 */
[----:B------:R-:W-:Y:S01]  /*4590*/  FSEL R25, R21, R69, !P0 ;  /* 0x0000004515197208 */ /* 0x000fe20004000000 */
[----:B------:R-:W-:Y:S01]  /*45a0*/  DFMA R20, -R36, R22, 1 ;  /* 0x3ff000002414742b */ /* 0x000fe20000000116 */
[----:B------:R-:W-:-:S04]  /*45b0*/  LOP3.LUT P0, RZ, R0, 0x2, RZ, 0xc0, !PT ;  /* 0x0000000200ff7812 */ /* 0x000fc8000780c0ff */
[----:B------:R-:W-:-:S03]  /*45c0*/  DADD R18, RZ, -R24 ;  /* 0x00000000ff127229 */ /* 0x000fc60000000818 */
[----:B------:R-:W-:-:S07]  /*45d0*/  DFMA R20, R22, R20, R22 ;  /* 0x000000141614722b */ /* 0x000fce0000000016 */
        /* <DEDUP_REMOVED lines=17> */
.L_x_474:
[----:B------:R-:W-:Y:S05]  /*46f0*/  BSYNC.RECONVERGENT B1 ;  /* 0x0000000000017941 */ /* 0x000fea0003800200 */
.L_x_473:
[----:B------:R-:W0:Y:S01]  /*4700*/  MUFU.RCP64H R19, R73 ;  /* 0x0000004900137308 */ /* 0x000e220000001800 */
[----:B------:R-:W-:Y:S01]  /*4710*/  MOV R18, 0x1 ;  /* 0x0000000100127802 */ /* 0x000fe20000000f00 */
[----:B------:R-:W-:Y:S01]  /*4720*/  BSSY.RECONVERGENT B1, `(.L_x_475) ;  /* 0x0000013000017945 */ /* 0x000fe20003800200 */
[----:B------:R-:W-:-:S04]  /*4730*/  FSETP.GEU.AND P1, PT, |R39|, 6.5827683646048100446e-37, PT ;  /* 0x036000002700780b */ /* 0x000fc80003f2e200 */
        /* <DEDUP_REMOVED lines=17> */
.L_x_476:
[----:B------:R-:W-:Y:S05]  /*4850*/  BSYNC.RECONVERGENT B1 ;  /* 0x0000000000017941 */ /* 0x000fea0003800200 */
.L_x_475:
[----:B------:R-:W0:Y:S01]  /*4860*/  MUFU.RCP64H R21, R37 ;  /* 0x0000002500157308 */ /* 0x000e220000001800 */
[----:B------:R-:W-:Y:S01]  /*4870*/  IMAD.MOV.U32 R20, RZ, RZ, 0x1 ;  /* 0x00000001ff147424 */ /* 0x000fe200078e00ff */
[----:B------:R-:W-:Y:S01]  /*4880*/  FSETP.GEU.AND P1, PT, |R39|, 6.5827683646048100446e-37, PT ;  /* 0x036000002700780b */ /* 0x000fe20003f2e200 */
[----:B------:R-:W-:Y:S01]  /*4890*/  BSSY.RECONVERGENT B1, `(.L_x_477) ;  /* 0x0000015000017945 */ /* 0x000fe20003800200 */
[----:B------:R-:W-:-:S03]  /*48a0*/  DADD R68, R18, R68 ;  /* 0x0000000012447229 */ /* 0x000fc60000000044 */
        /* <DEDUP_REMOVED lines=19> */
.L_x_478:
[----:B------:R-:W-:Y:S05]  /*49e0*/  BSYNC.RECONVERGENT B1 ;  /* 0x0000000000017941 */ /* 0x000fea0003800200 */
.L_x_477:
[----:B------:R-:W-:Y:S01]  /*49f0*/  DMUL R36, R36, R72 ;  /* 0x0000004824247228 */ /* 0x000fe20000000000 */
[----:B------:R-:W-:Y:S01]  /*4a00*/  MOV R18, 0x1 ;  /* 0x0000000100127802 */ /* 0x000fe20000000f00 */
[----:B------:R-:W-:Y:S01]  /*4a10*/  DADD R38, R38, R38 ;  /* 0x0000000026267229 */ /* 0x000fe20000000026 */
[----:B------:R-:W-:Y:S03]  /*4a20*/  BSSY.RECONVERGENT B1, `(.L_x_479) ;  /* 0x0000014000017945 */ /* 0x000fe60003800200 */
        /* <DEDUP_REMOVED lines=19> */
.L_x_480:
[----:B------:R-:W-:Y:S05]  /*4b60*/  BSYNC.RECONVERGENT B1 ;  /* 0x0000000000017941 */ /* 0x000fea0003800200 */
.L_x_479:
[----:B------:R-:W0:Y:S01]  /*4b70*/  MUFU.RCP64H R21, R73 ;  /* 0x0000004900157308 */ /* 0x000e220000001800 */
[----:B------:R-:W-:Y:S01]  /*4b80*/  IMAD.MOV.U32 R20, RZ, RZ, 0x1 ;  /* 0x00000001ff147424 */ /* 0x000fe200078e00ff */
[----:B------:R-:W-:Y:S01]  /*4b90*/  DADD R70, R70, R70 ;  /* 0x0000000046467229 */ /* 0x000fe20000000046 */
[----:B------:R-:W-:Y:S01]  /*4ba0*/  BSSY.RECONVERGENT B1, `(.L_x_481) ;  /* 0x0000016000017945 */ /* 0x000fe20003800200 */
[----:B------:R-:W-:-:S08]  /*4bb0*/  DADD R74, -R18, R74 ;  /* 0x00000000124a7229 */ /* 0x000fd0000000014a */
        /* <DEDUP_REMOVED lines=20> */
.L_x_482:
[----:B------:R-:W-:Y:S05]  /*4d00*/  BSYNC.RECONVERGENT B1 ;  /* 0x0000000000017941 */ /* 0x000fea0003800200 */
.L_x_481:
[----:B------:R-:W-:Y:S01]  /*4d10*/  DADD R74, R74, -R20 ;  /* 0x000000004a4a7229 */ /* 0x000fe20000000814 */
[----:B------:R-:W0:Y:S01]  /*4d20*/  LDC R0, c[0x0][0x414] ;  /* 0x00010500ff007b82 */ /* 0x000e220000000800 */
[----:B------:R-:W1:Y:S06]  /*4d30*/  LDCU UR4, c[0x0][0x418] ;  /* 0x00008300ff0477ac */ /* 0x000e6c0008000800 */
[----:B------:R-:W-:Y:S01]  /*4d40*/  DMUL R74, R54, R74 ;  /* 0x0000004a364a7228 */ /* 0x000fe20000000000 */
[----:B------:R-:W2:Y:S07]  /*4d50*/  LDC.64 R26, c[0x0][0x380] ;  /* 0x0000e000ff1a7b82 */ /* 0x000eae0000000a00 */
[C---:B------:R-:W-:Y:S01]  /*4d60*/  DMUL R18, R74.reuse, R14 ;  /* 0x0000000e4a127228 */ /* 0x040fe20000000000 */
[----:B------:R-:W3:Y:S01]  /*4d70*/  LDC.64 R58, c[0x0][0x390] ;  /* 0x0000e400ff3a7b82 */ /* 0x000ee20000000a00 */
[----:B------:R-:W-:-:S02]  /*4d80*/  DMUL R20, R74, R12 ;  /* 0x0000000c4a147228 */ /* 0x000fc40000000000 */
[----:B------:R-:W-:-:S04]  /*4d90*/  DMUL R74, R74, R16 ;  /* 0x000000104a4a7228 */ /* 0x000fc80000000000 */
[CC--:B------:R-:W-:Y:S01]  /*4da0*/  DMUL R22, R60.reuse, R18.reuse ;  /* 0x000000123c167228 */ /* 0x0c0fe20000000000 */
[----:B------:R-:W4:Y:S01]  /*4db0*/  LDC.64 R70, c[0x0][0x3a0] ;  /* 0x0000e800ff467b82 */ /* 0x000f220000000a00 */
[----:B------:R-:W-:Y:S01]  /*4dc0*/  DMUL R36, RZ, R18 ;  /* 0x00000012ff247228 */ /* 0x000fe20000000000 */
[----:B0-----:R-:W-:Y:S01]  /*4dd0*/  LEA R29, R0, R41, 0x1 ;  /* 0x00000029001d7211 */ /* 0x001fe200078e08ff */
[C---:B------:R-:W-:Y:S01]  /*4de0*/  DMUL R18, R60.reuse, R20 ;  /* 0x000000143c127228 */ /* 0x040fe20000000000 */
[----:B------:R-:W-:Y:S01]  /*4df0*/  VIADD R41, R41, 0x1 ;  /* 0x0000000129297836 */ /* 0x000fe20000000000 */
[----:B------:R-:W-:Y:S02]  /*4e00*/  DMUL R24, R60, R74 ;  /* 0x0000004a3c187228 */ /* 0x000fe40000000000 */
[----:B------:R-:W-:Y:S01]  /*4e10*/  DMUL R54, RZ, R20 ;  /* 0x00000014ff367228 */ /* 0x000fe20000000000 */
[----:B------:R-:W0:Y:S01]  /*4e20*/  LDC.64 R72, c[0x0][0x388] ;  /* 0x0000e200ff487b82 */ /* 0x000e220000000a00 */
[----:B-1----:R-:W-:Y:S01]  /*4e30*/  IMAD R29, R29, UR4, R28 ;  /* 0x000000041d1d7c24 */ /* 0x002fe2000f8e021c */
[----:B------:R-:W-:Y:S01]  /*4e40*/  DMUL R74, RZ, R74 ;  /* 0x0000004aff4a7228 */ /* 0x000fe20000000000 */
[----:B------:R-:W-:Y:S01]  /*4e50*/  ISETP.NE.AND P0, PT, R41, R0, PT ;  /* 0x000000002900720c */ /* 0x000fe20003f05270 */
[----:B------:R-:W-:-:S02]  /*4e60*/  DFMA R22, R66, R68, R22 ;  /* 0x000000444216722b */ /* 0x000fc40000000016 */
[-C--:B------:R-:W-:Y:S02]  /*4e70*/  DFMA R20, R64, R68.reuse, R18 ;  /* 0x000000444014722b */ /* 0x080fe40000000012 */
[----:B------:R-:W1:Y:S01]  /*4e80*/  LDC.64 R76, c[0x0][0x398] ;  /* 0x0000e600ff4c7b82 */ /* 0x000e620000000a00 */
[C---:B--2---:R-:W-:Y:S01]  /*4e90*/  IMAD.WIDE R18, R29.reuse, 0x8, R26 ;  /* 0x000000081d127825 */ /* 0x044fe200078e021a */
[-C--:B------:R-:W-:Y:S02]  /*4ea0*/  DFMA R26, R62, R68.reuse, R24 ;  /* 0x000000443e1a722b */ /* 0x080fe40000000018 */
[-C--:B------:R-:W-:Y:S01]  /*4eb0*/  DFMA R38, R32, R68.reuse, R36 ;  /* 0x000000442026722b */ /* 0x080fe20000000024 */
[C---:B---3--:R-:W-:Y:S01]  /*4ec0*/  IMAD.WIDE R24, R29.reuse, 0x8, R58 ;  /* 0x000000081d187825 */ /* 0x048fe200078e023a */
[-C--:B------:R-:W-:Y:S01]  /*4ed0*/  DFMA R56, R34, R68.reuse, R54 ;  /* 0x000000442238722b */ /* 0x080fe20000000036 */
[----:B------:R2:W-:Y:S01]  /*4ee0*/  STG.E.64 desc[UR8][R18.64], R22 ;  /* 0x0000001612007986 */ /* 0x0005e2000c101b08 */
[----:B------:R-:W3:Y:S01]  /*4ef0*/  LDC.64 R78, c[0x0][0x3a8] ;  /* 0x0000ea00ff4e7b82 */ /* 0x000ee20000000a00 */
[C---:B----4-:R-:W-:Y:S01]  /*4f00*/  IMAD.WIDE R36, R29.reuse, 0x8, R70 ;  /* 0x000000081d247825 */ /* 0x050fe200078e0246 */
[----:B------:R-:W-:Y:S01]  /*4f10*/  DFMA R74, R30, R68, R74 ;  /* 0x000000441e4a722b */ /* 0x000fe2000000004a */
[----:B------:R2:W-:Y:S04]  /*4f20*/  STG.E.64 desc[UR8][R24.64], R20 ;  /* 0x0000001418007986 */ /* 0x0005e8000c101b08 */
[----:B------:R2:W-:Y:S01]  /*4f30*/  STG.E.64 desc[UR8][R36.64], R26 ;  /* 0x0000001a24007986 */ /* 0x0005e2000c101b08 */
[----:B0-----:R-:W-:-:S05]  /*4f40*/  IMAD.WIDE R54, R29, 0x8, R72 ;  /* 0x000000081d367825 */ /* 0x001fca00078e0248 */
[----:B------:R2:W-:Y:S01]  /*4f50*/  STG.E.64 desc[UR8][R54.64], R38 ;  /* 0x0000002636007986 */ /* 0x0005e2000c101b08 */
[----:B-1----:R-:W-:-:S05]  /*4f60*/  IMAD.WIDE R58, R29, 0x8, R76 ;  /* 0x000000081d3a7825 */ /* 0x002fca00078e024c */
[----:B------:R2:W-:Y:S01]  /*4f70*/  STG.E.64 desc[UR8][R58.64], R56 ;  /* 0x000000383a007986 */ /* 0x0005e2000c101b08 */
[----:B---3--:R-:W-:-:S05]  /*4f80*/  IMAD.WIDE R68, R29, 0x8, R78 ;  /* 0x000000081d447825 */ /* 0x008fca00078e024e */
[----:B------:R2:W-:Y:S01]  /*4f90*/  STG.E.64 desc[UR8][R68.64], R74 ;  /* 0x0000004a44007986 */ /* 0x0005e2000c101b08 */
[----:B------:R-:W-:Y:S05]  /*4fa0*/  @P0 BRA `(.L_x_483) ;  /* 0xffffffec00900947 */ /* 0x000fea000383ffff */
.L_x_466:
[----:B------:R-:W2:Y:S02]  /*4fb0*/  LDC.64 R30, c[0x0][0x400] ;  /* 0x00010000ff1e7b82 */ /* 0x000ea40000000a00 */
[----:B--2---:R-:W2:Y:S04]  /*4fc0*/  LDG.E.64 R20, desc[UR8][R30.64+0x10] ;  /* 0x000010081e147981 */ /* 0x004ea8000c1e1b00 */
[----:B------:R-:W3:Y:S01]  /*4fd0*/  LDG.E.64 R18, desc[UR8][R30.64] ;  /* 0x000000081e127981 */ /* 0x000ee2000c1e1b00 */
[----:B--2---:R-:W-:Y:S01]  /*4fe0*/  DMUL R22, R48, R20 ;  /* 0x0000001430167228 */ /* 0x004fe20000000000 */
[----:B------:R-:W-:-:S05]  /*4ff0*/  IMAD.MOV.U32 R20, RZ, RZ, 0x1 ;  /* 0x00000001ff147424 */ /* 0x000fca00078e00ff */
[----:B------:R-:W0:Y:S02]  /*5000*/  MUFU.RCP64H R21, R23 ;  /* 0x0000001700157308 */ /* 0x000e240000001800 */
[----:B0-----:R-:W-:-:S08]  /*5010*/  DFMA R24, -R22, R20, 1 ;  /* 0x3ff000001618742b */ /* 0x001fd00000000114 */
[----:B------:R-:W-:-:S08]  /*5020*/  DFMA R24, R24, R24, R24 ;  /* 0x000000181818722b */ /* 0x000fd00000000018 */
[----:B------:R-:W-:Y:S02]  /*5030*/  DFMA R24, R20, R24, R20 ;  /* 0x000000181418722b */ /* 0x000fe40000000014 */
[----:B---3--:R-:W-:-:S06]  /*5040*/  DMUL R20, R18, 3 ;  /* 0x4008000012147828 */ /* 0x008fcc0000000000 */
        /* <DEDUP_REMOVED lines=13> */
.L_x_484:
[----:B------:R-:W0:Y:S01]  /*5120*/  MUFU.RSQ64H R21, R19 ;  /* 0x0000001300157308 */ /* 0x000e220000001c00 */
[----:B------:R-:W-:Y:S01]  /*5130*/  VIADD R20, R19, 0xfcb00000 ;  /* 0xfcb0000013147836 */ /* 0x000fe20000000000 */
[----:B------:R-:W-:Y:S01]  /*5140*/  BSSY.RECONVERGENT B0, `(.L_x_485) ;  /* 0x0000016000007945 */ /* 0x000fe20003800200 */
[----:B------:R-:W-:Y:S02]  /*5150*/  IMAD.MOV.U32 R24, RZ, RZ, 0x0 ;  /* 0x00000000ff187424 */ /* 0x000fe400078e00ff */
[----:B------:R-:W-:Y:S01]  /*5160*/  IMAD.MOV.U32 R25, RZ, RZ, 0x3fd80000 ;  /* 0x3fd80000ff197424 */ /* 0x000fe200078e00ff */
[----:B------:R-:W-:Y:S01]  /*5170*/  ISETP.GE.U32.AND P0, PT, R20, 0x7ca00000, PT ;  /* 0x7ca000001400780c */ /* 0x000fe20003f06070 */
[----:B0-----:R-:W-:-:S08]  /*5180*/  DMUL R22, R20, R20 ;  /* 0x0000001414167228 */ /* 0x001fd00000000000 */
[----:B------:R-:W-:-:S08]  /*5190*/  DFMA R22, -R22, R18, 1 ;  /* 0x3ff000001616742b */ /* 0x000fd00000000112 */
[----:B------:R-:W-:Y:S02]  /*51a0*/  DFMA R24, R22, R24, 0.5 ;  /* 0x3fe000001618742b */ /* 0x000fe40000000018 */
[----:B------:R-:W-:-:S08]  /*51b0*/  DMUL R22, R20, R22 ;  /* 0x0000001614167228 */ /* 0x000fd00000000000 */
[----:B------:R-:W-:-:S08]  /*51c0*/  DFMA R24, R24, R22, R20 ;  /* 0x000000161818722b */ /* 0x000fd00000000014 */
[----:B------:R-:W-:Y:S02]  /*51d0*/  DMUL R26, R24, R18 ;  /* 0x00000012181a7228 */ /* 0x000fe40000000000 */
[----:B------:R-:W-:Y:S01]  /*51e0*/  IADD3 R23, PT, PT, R25, -0x100000, RZ ;  /* 0xfff0000019177810 */ /* 0x000fe20007ffe0ff */
[----:B------:R-:W-:-:S05]  /*51f0*/  IMAD.MOV.U32 R22, RZ, RZ, R24 ;  /* 0x000000ffff167224 */ /* 0x000fca00078e0018 */
        /* <DEDUP_REMOVED lines=8> */
[----:B------:R-:W-:Y:S02]  /*5280*/  IMAD.MOV.U32 R34, RZ, RZ, R60 ;  /* 0x000000ffff227224 */ /* 0x000fe400078e003c */
[----:B------:R-:W-:-:S07]  /*5290*/  IMAD.MOV.U32 R35, RZ, RZ, R61 ;  /* 0x000000ffff237224 */ /* 0x000fce00078e003d */
.L_x_486:
[----:B------:R-:W-:Y:S05]  /*52a0*/  BSYNC.RECONVERGENT B0 ;  /* 0x0000000000007941 */ /* 0x000fea0003800200 */
.L_x_485:
        /* <DEDUP_REMOVED lines=26> */
.L_x_490:
[----:B------:R-:W-:Y:S05]  /*5450*/  BSYNC.RECONVERGENT B3 ;  /* 0x0000000000037941 */ /* 0x000fea0003800200 */
.L_x_489:
[----:B------:R-:W-:-:S07]  /*5460*/  VIADD R0, R20, 0x1 ;  /* 0x0000000114007836 */ /* 0x000fce0000000000 */
.L_x_488:
[----:B------:R-:W-:Y:S05]  /*5470*/  BSYNC.RECONVERGENT B2 ;  /* 0x0000000000027941 */ /* 0x000fea0003800200 */
.L_x_487:
        /* <DEDUP_REMOVED lines=8> */
[----:B------:R-:W0:Y:S03]  /*5500*/  LDC.64 R32, c[0x0][0x3d0] ;  /* 0x0000f400ff207b82 */ /* 0x000e260000000a00 */
[----:B0-----:R-:W5:Y:S01]  /*5510*/  LDG.E.64 R32, desc[UR8][R32.64+0x8] ;  /* 0x0000080820207981 */ /* 0x001f62000c1e1b00 */
        /* <DEDUP_REMOVED lines=44> */
[----:B-----5:R-:W-:Y:S05]  /*57e0*/  CALL.REL.NOINC `($_Z38gpuKernelSphericalHarmonicsBesselDerivIdEvPT_S1_S1_S1_S1_S1_S1_S1_S1_S1_S1_S1_S1_S1_S1_S1_S1_S0_iii$__internal_trig_reduction_slowpathd) ;  /* 0x0000009400347944 */ /* 0x020fea0003c00000 */
[----:B------:R-:W-:Y:S01]  /*57f0*/  IMAD.MOV.U32 R0, RZ, RZ, R20 ;  /* 0x000000ffff007224 */ /* 0x000fe200078e0014 */
[----:B------:R-:W-:Y:S01]  /*5800*/  MOV R37, R19 ;  /* 0x0000001300257202 */ /* 0x000fe20000000f00 */
[----:B------:R-:W-:-:S07]  /*5810*/  IMAD.MOV.U32 R36, RZ, RZ, R18 ;  /* 0x000000ffff247224 */ /* 0x000fce00078e0012 */
.L_x_492:
[----:B------:R-:W-:Y:S05]  /*5820*/  BSYNC.RECONVERGENT B2 ;  /* 0x0000000000027941 */ /* 0x000fea0003800200 */
.L_x_491:
[----:B------:R-:W-:Y:S05]  /*5830*/  @!P6 BRA `(.L_x_493) ;  /* 0x0000001400a8e947 */ /* 0x000fea0003800000 */
        /* <DEDUP_REMOVED lines=10> */
[----:B------:R-:W-:-:S02]  /*58e0*/  DMUL R38, R36, R36 ;  /* 0x0000002424267228 */ /* 0x000fc40000000000 */
[----:B------:R-:W-:Y:S02]  /*58f0*/  ISETP.NE.U32.AND P0, PT, R29, 0x1, PT ;  /* 0x000000011d00780c */ /* 0x000fe40003f05070 */
[----:B------:R-:W-:Y:S02]  /*5900*/  MOV R29, 0x3da8ff83 ;  /* 0x3da8ff83001d7802 */ /* 0x000fe40000000f00 */
[----:B------:R-:W-:Y:S02]  /*5910*/  FSEL R40, R40, -8.06006814911005101289e+34, !P0 ;  /* 0xf9785eba28287808 */ /* 0x000fe40004000000 */
[----:B------:R-:W-:-:S06]  /*5920*/  FSEL R41, -R29, 0.11223486810922622681, !P0 ;  /* 0x3de5db651d297808 */ /* 0x000fcc0004000100 */
[----:B--2---:R-:W-:Y:S01]  /*5930*/  DFMA R56, R38, R40, R56 ;  /* 0x000000282638722b */ /* 0x004fe20000000038 */
[----:B------:R-:W-:-:S07]  /*5940*/  IMAD.MOV.U32 R41, RZ, RZ, RZ ;  /* 0x000000ffff297224 */ /* 0x000fce00078e00ff */
[----:B------:R-:W-:-:S08]  /*5950*/  DFMA R56, R38, R56, R58 ;  /* 0x000000382638722b */ /* 0x000fd0000000003a */
[----:B---3--:R-:W-:-:S08]  /*5960*/  DFMA R24, R38, R56, R24 ;  /* 0x000000382618722b */ /* 0x008fd00000000018 */
[----:B------:R-:W-:Y:S02]  /*5970*/  DFMA R24, R38, R24, R26 ;  /* 0x000000182618722b */ /* 0x000fe4000000001a */
[----:B-----5:R-:W-:-:S06]  /*5980*/  DMUL R26, R30, R32 ;  /* 0x000000201e1a7228 */ /* 0x020fcc0000000000 */
[----:B----4-:R-:W-:Y:S02]  /*5990*/  DFMA R20, R38, R24, R20 ;  /* 0x000000182614722b */ /* 0x010fe40000000014 */
[----:B------:R-:W-:-:S06]  /*59a0*/  DMUL R26, R26, R34 ;  /* 0x000000221a1a7228 */ /* 0x000fcc0000000000 */
        /* <DEDUP_REMOVED lines=9> */
[----:B------:R-:W-:Y:S02]  /*5a40*/  DMUL R20, R50, -R30 ;  /* 0x8000001e32147228 */ /* 0x000fe40000000000 */
[----:B------:R-:W-:-:S03]  /*5a50*/  DMUL R30, R30, R34 ;  /* 0x000000221e1e7228 */ /* 0x000fc60000000000 */
[-C--:B------:R-:W-:Y:S02]  /*5a60*/  DMUL R24, R32, R18.reuse ;  /* 0x0000001220187228 */ /* 0x080fe40000000000 */
[----:B------:R-:W-:Y:S02]  /*5a70*/  DMUL R22, R50, -R18 ;  /* 0x8000001232167228 */ /* 0x000fe40000000000 */
[-C--:B------:R-:W-:Y:S02]  /*5a80*/  DMUL R20, R20, R34.reuse ;  /* 0x0000002214147228 */ /* 0x080fe40000000000 */
[-C--:B------:R-:W-:Y:S02]  /*5a90*/  DMUL R18, R18, R34.reuse ;  /* 0x0000002212127228 */ /* 0x080fe40000000000 */
[-C--:B------:R-:W-:Y:S02]  /*5aa0*/  DMUL R24, R24, -R34.reuse ;  /* 0x8000002218187228 */ /* 0x080fe40000000000 */
[----:B------:R-:W-:-:S02]  /*5ab0*/  DMUL R22, R22, R34 ;  /* 0x0000002216167228 */ /* 0x000fc40000000000 */
[C---:B------:R-:W-:Y:S02]  /*5ac0*/  DMUL R30, R32.reuse, R30 ;  /* 0x0000001e201e7228 */ /* 0x040fe40000000000 */
[----:B------:R-:W-:Y:S02]  /*5ad0*/  DMUL R32, R32, R18 ;  /* 0x0000001220207228 */ /* 0x000fe40000000000 */
[C---:B------:R-:W-:Y:S02]  /*5ae0*/  DMUL R34, R24.reuse, R4 ;  /* 0x0000000418227228 */ /* 0x040fe40000000000 */
[----:B------:R-:W-:Y:S02]  /*5af0*/  DMUL R36, R24, R2 ;  /* 0x0000000218247228 */ /* 0x000fe40000000000 */
[----:B------:R-:W-:Y:S02]  /*5b00*/  DMUL R38, RZ, R24 ;  /* 0x00000018ff267228 */ /* 0x000fe40000000000 */
[----:B------:R-:W-:-:S02]  /*5b10*/  DMUL R54, R22, R10 ;  /* 0x0000000a16367228 */ /* 0x000fc40000000000 */
[C---:B------:R-:W-:Y:S02]  /*5b20*/  DMUL R60, R22.reuse, R8 ;  /* 0x00000008163c7228 */ /* 0x040fe40000000000 */
[----:B------:R-:W-:Y:S02]  /*5b30*/  DMUL R62, R22, R6 ;  /* 0x00000006163e7228 */ /* 0x000fe40000000000 */
[C---:B------:R-:W-:Y:S02]  /*5b40*/  DFMA R34, R20.reuse, R10, R34 ;  /* 0x0000000a1422722b */ /* 0x040fe40000000022 */
[C---:B------:R-:W-:Y:S02]  /*5b50*/  DFMA R36, R20.reuse, R8, R36 ;  /* 0x000000081424722b */ /* 0x040fe40000000024 */
[----:B------:R-:W-:Y:S02]  /*5b60*/  DFMA R38, R20, R6, R38 ;  /* 0x000000061426722b */ /* 0x000fe40000000026 */
[----:B------:R-:W-:-:S02]  /*5b70*/  DFMA R54, R26, R4, R54 ;  /* 0x000000041a36722b */ /* 0x000fc40000000036 */
[----:B------:R-:W-:Y:S02]  /*5b80*/  DFMA R60, R26, R2, R60 ;  /* 0x000000021a3c722b */ /* 0x000fe4000000003c */
[----:B------:R-:W-:-:S11]  /*5b90*/  DFMA R62, RZ, R26, R62 ;  /* 0x0000001aff3e722b */ /* 0x000fd6000000003e */
.L_x_510:
        /* <DEDUP_REMOVED lines=27> */
[----:B------:R-:W-:Y:S01]  /*5d50*/  IMAD.MOV.U32 R18, RZ, RZ, R66 ;  /* 0x000000ffff127224 */ /* 0x000fe200078e0042 */
[----:B------:R-:W-:Y:S02]  /*5d60*/  MOV R57, R67 ;  /* 0x0000004300397202 */ /* 0x000fe40000000f00 */
[----:B------:R-:W-:-:S07]  /*5d70*/  MOV R40, 0x5d90 ;  /* 0x00005d9000287802 */ /* 0x000fce0000000f00 */
[----:B------:R-:W-:Y:S05]  /*5d80*/  CALL.REL.NOINC `($_Z38gpuKernelSphericalHarmonicsBesselDerivIdEvPT_S1_S1_S1_S1_S1_S1_S1_S1_S1_S1_S1_S1_S1_S1_S1_S1_S0_iii$__internal_trig_reduction_slowpathd) ;  /* 0x0000008c00cc7944 */ /* 0x000fea0003c00000 */
.L_x_497:
[----:B------:R-:W-:Y:S05]  /*5d90*/  BSYNC.RECONVERGENT B3 ;  /* 0x0000000000037941 */ /* 0x000fea0003800200 */
.L_x_496:
[----:B------:R-:W-:-:S07]  /*5da0*/  VIADD R0, R20, 0x1 ;  /* 0x0000000114007836 */ /* 0x000fce0000000000 */
.L_x_495:
[----:B------:R-:W-:Y:S05]  /*5db0*/  BSYNC.RECONVERGENT B2 ;  /* 0x0000000000027941 */ /* 0x000fea0003800200 */
.L_x_494:
        /* <DEDUP_REMOVED lines=9> */
[----:B------:R-:W-:Y:S01]  /*5e50*/  DMUL R70, R18, R18 ;  /* 0x0000001212467228 */ /* 0x000fe20000000000 */
[----:B------:R-:W-:Y:S01]  /*5e60*/  MOV R72, 0x20fd8164 ;  /* 0x20fd816400487802 */ /* 0x000fe20000000f00 */
        /* <DEDUP_REMOVED lines=42> */
[----:B------:R-:W-:Y:S02]  /*6110*/  IMAD.MOV.U32 R0, RZ, RZ, R20 ;  /* 0x000000ffff007224 */ /* 0x000fe400078e0014 */
[----:B------:R-:W-:Y:S02]  /*6120*/  IMAD.MOV.U32 R70, RZ, RZ, R18 ;  /* 0x000000ffff467224 */ /* 0x000fe400078e0012 */
[----:B------:R-:W-:-:S07]  /*6130*/  IMAD.MOV.U32 R71, RZ, RZ, R19 ;  /* 0x000000ffff477224 */ /* 0x000fce00078e0013 */
.L_x_499:
[----:B------:R-:W-:Y:S05]  /*6140*/  BSYNC.RECONVERGENT B2 ;  /* 0x0000000000027941 */ /* 0x000fea0003800200 */
.L_x_498:
        /* <DEDUP_REMOVED lines=53> */
.L_x_501:
[----:B------:R-:W-:Y:S05]  /*64a0*/  BSYNC.RECONVERGENT B1 ;  /* 0x0000000000017941 */ /* 0x000fea0003800200 */
.L_x_500:
        /* <DEDUP_REMOVED lines=21> */
.L_x_503:
[----:B------:R-:W-:Y:S05]  /*6600*/  BSYNC.RECONVERGENT B1 ;  /* 0x0000000000017941 */ /* 0x000fea0003800200 */
.L_x_502:
[----:B------:R-:W0:Y:S01]  /*6610*/  MUFU.RCP64H R21, R67 ;  /* 0x0000004300157308 */ /* 0x000e220000001800 */
[----:B------:R-:W-:Y:S01]  /*6620*/  MOV R20, 0x1 ;  /* 0x0000000100147802 */ /* 0x000fe20000000f00 */
[----:B------:R-:W-:Y:S01]  /*6630*/  BSSY.RECONVERGENT B1, `(.L_x_504) ;  /* 0x0000016000017945 */ /* 0x000fe20003800200 */
[----:B------:R-:W-:Y:S01]  /*6640*/  FSETP.GEU.AND P1, PT, |R69|, 6.5827683646048100446e-37, PT ;  /* 0x036000004500780b */ /* 0x000fe20003f2e200 */
        /* <DEDUP_REMOVED lines=20> */
.L_x_505:
[----:B------:R-:W-:Y:S05]  /*6790*/  BSYNC.RECONVERGENT B1 ;  /* 0x0000000000017941 */ /* 0x000fea0003800200 */
.L_x_504:
[----:B------:R-:W-:Y:S01]  /*67a0*/  DMUL R66, R66, R74 ;  /* 0x0000004a42427228 */ /* 0x000fe20000000000 */
[----:B------:R-:W-:Y:S01]  /*67b0*/  IMAD.MOV.U32 R18, RZ, RZ, 0x1 ;  /* 0x00000001ff127424 */ /* 0x000fe200078e00ff */
        /* <DEDUP_REMOVED lines=21> */
.L_x_507:
[----:B------:R-:W-:Y:S05]  /*6910*/  BSYNC.RECONVERGENT B1 ;  /* 0x0000000000017941 */ /* 0x000fea0003800200 */
.L_x_506:
[----:B------:R-:W0:Y:S01]  /*6920*/  MUFU.RCP64H R21, R75 ;  /* 0x0000004b00157308 */ /* 0x000e220000001800 */
[----:B------:R-:W-:Y:S01]  /*6930*/  MOV R20, 0x1 ;  /* 0x0000000100147802 */ /* 0x000fe20000000f00 */
        /* <DEDUP_REMOVED lines=23> */
.L_x_509:
[----:B------:R-:W-:Y:S05]  /*6ab0*/  BSYNC.RECONVERGENT B1 ;  /* 0x0000000000017941 */ /* 0x000fea0003800200 */
.L_x_508:
        /* <DEDUP_REMOVED lines=11> */
[----:B------:R-:W-:Y:S01]  /*6b70*/  DMUL R56, R32, R56 ;  /* 0x0000003820387228 */ /* 0x000fe20000000000 */
[----:B0-----:R-:W-:Y:S01]  /*6b80*/  IMAD R29, R0, 0x3, R41 ;  /* 0x00000003001d7824 */ /* 0x001fe200078e0229 */
[-C--:B------:R-:W-:Y:S02]  /*6b90*/  DMUL R66, R30, R58.reuse ;  /* 0x0000003a1e427228 */ /* 0x080fe40000000000 */
[----:B------:R-:W-:Y:S01]  /*6ba0*/  DMUL R68, R32, R58 ;  /* 0x0000003a20447228 */ /* 0x000fe20000000000 */
[----:B-1----:R-:W-:Y:S01]  /*6bb0*/  IMAD R83, R29, UR4, R28 ;  /* 0x000000041d537c24 */ /* 0x002fe2000f8e021c */
[-C--:B------:R-:W-:Y:S01]  /*6bc0*/  DMUL R58, R30, R76.reuse ;  /* 0x0000004c1e3a7228 */ /* 0x080fe20000000000 */
[----:B------:R-:W0:Y:S01]  /*6bd0*/  LDC.64 R22, c[0x0][0x388] ;  /* 0x0000e200ff167b82 */ /* 0x000e220000000a00 */
[----:B------:R-:W-:-:S02]  /*6be0*/  DMUL R74, R32, R76 ;  /* 0x0000004c204a7228 */ /* 0x000fc40000000000 */
[-C--:B------:R-:W-:Y:S02]  /*6bf0*/  DFMA R64, R34, R70.reuse, R64 ;  /* 0x000000462240722b */ /* 0x080fe40000000040 */
[-C--:B------:R-:W-:Y:S02]  /*6c00*/  DFMA R72, R54, R70.reuse, R56 ;  /* 0x000000463648722b */ /* 0x080fe40000000038 */
[-C--:B------:R-:W-:Y:S01]  /*6c10*/  DFMA R66, R36, R70.reuse, R66 ;  /* 0x000000462442722b */ /* 0x080fe20000000042 */
[----:B------:R-:W1:Y:S01]  /*6c20*/  LDC.64 R20, c[0x0][0x398] ;  /* 0x0000e600ff147b82 */ /* 0x000e620000000a00 */
[-C--:B------:R-:W-:Y:S01]  /*6c30*/  DFMA R76, R60, R70.reuse, R68 ;  /* 0x000000463c4c722b */ /* 0x080fe20000000044 */
[C---:B--2---:R-:W-:Y:S01]  /*6c40*/  IMAD.WIDE R56, R83.reuse, 0x8, R86 ;  /* 0x0000000853387825 */ /* 0x044fe200078e0256 */
[-C--:B------:R-:W-:Y:S02]  /*6c50*/  DFMA R68, R38, R70.reuse, R58 ;  /* 0x000000462644722b */ /* 0x080fe4000000003a */
[----:B------:R-:W-:Y:S01]  /*6c60*/  DFMA R80, R62, R70, R74 ;  /* 0x000000463e50722b */ /* 0x000fe2000000004a */
[C---:B---3--:R-:W-:Y:S01]  /*6c70*/  IMAD.WIDE R58, R83.reuse, 0x8, R26 ;  /* 0x00000008533a7825 */ /* 0x048fe200078e021a */
[----:B------:R2:W-:Y:S01]  /*6c80*/  STG.E.64 desc[UR8][R56.64], R64 ;  /* 0x0000004038007986 */ /* 0x0005e2000c101b08 */
[----:B------:R-:W3:Y:S02]  /*6c90*/  LDC.64 R18, c[0x0][0x3a8] ;  /* 0x0000ea00ff127b82 */ /* 0x000ee40000000a00 */
[C---:B----4-:R-:W-:Y:S01]  /*6ca0*/  IMAD.WIDE R70, R83.reuse, 0x8, R24 ;  /* 0x0000000853467825 */ /* 0x050fe200078e0218 */
[----:B------:R4:W-:Y:S04]  /*6cb0*/  STG.E.64 desc[UR8][R58.64], R66 ;  /* 0x000000423a007986 */ /* 0x0009e8000c101b08 */
[----:B------:R5:W-:Y:S01]  /*6cc0*/  STG.E.64 desc[UR8][R70.64], R68 ;  /* 0x0000004446007986 */ /* 0x000be2000c101b08 */
[----:B0-----:R-:W-:-:S05]  /*6cd0*/  IMAD.WIDE R74, R83, 0x8, R22 ;  /* 0x00000008534a7825 */ /* 0x001fca00078e0216 */
[----:B------:R0:W-:Y:S01]  /*6ce0*/  STG.E.64 desc[UR8][R74.64], R72 ;  /* 0x000000484a007986 */ /* 0x0001e2000c101b08 */
[----:B-1----:R-:W-:-:S05]  /*6cf0*/  IMAD.WIDE R78, R83, 0x8, R20 ;  /* 0x00000008534e7825 */ /* 0x002fca00078e0214 */
[----:B------:R1:W-:Y:S01]  /*6d00*/  STG.E.64 desc[UR8][R78.64], R76 ;  /* 0x0000004c4e007986 */ /* 0x0003e2000c101b08 */
[----:B---3--:R-:W-:-:S05]  /*6d10*/  IMAD.WIDE R82, R83, 0x8, R18 ;  /* 0x0000000853527825 */ /* 0x008fca00078e0212 */
[----:B------:R3:W-:Y:S04]  /*6d20*/  STG.E.64 desc[UR8][R82.64], R80 ;  /* 0x0000005052007986 */ /* 0x0007e8000c101b08 */
[----:B--2---:R-:W2:Y:S01]  /*6d30*/  LDG.E.64 R56, desc[UR8][R56.64] ;  /* 0x0000000838387981 */ /* 0x004ea2000c1e1b00 */
[----:B------:R-:W-:-:S05]  /*6d40*/  IMAD.MOV R40, RZ, RZ, -R0 ;  /* 0x000000ffff287224 */ /* 0x000fca00078e0a00 */
[----:B------:R-:W-:-:S05]  /*6d50*/  LEA R29, R40, R29, 0x1 ;  /* 0x0000001d281d7211 */ /* 0x000fca00078e08ff */
[----:B------:R-:W-:-:S04]  /*6d60*/  IMAD R29, R29, UR4, R28 ;  /* 0x000000041d1d7c24 */ /* 0x000fc8000f8e021c */
[----:B------:R-:W-:Y:S01]  /*6d70*/  IMAD.WIDE R64, R29, 0x8, R86 ;  /* 0x000000081d407825 */ /* 0x000fe200078e0256 */
[----:B--2---:R-:W-:-:S07]  /*6d80*/  DADD R84, -RZ, -R56 ;  /* 0x00000000ff547229 */ /* 0x004fce0000000938 */
[----:B------:R2:W-:Y:S04]  /*6d90*/  STG.E.64 desc[UR8][R64.64], R84 ;  /* 0x0000005440007986 */ /* 0x0005e8000c101b08 */
[----:B----4-:R-:W4:Y:S01]  /*6da0*/  LDG.E.64 R58, desc[UR8][R58.64] ;  /* 0x000000083a3a7981 */ /* 0x010f22000c1e1b00 */
[----:B------:R-:W-:Y:S01]  /*6db0*/  IMAD.WIDE R26, R29, 0x8, R26 ;  /* 0x000000081d1a7825 */ /* 0x000fe200078e021a */
[----:B----4-:R-:W-:-:S07]  /*6dc0*/  DADD R66, -RZ, -R58 ;  /* 0x00000000ff427229 */ /* 0x010fce000000093a */
[----:B------:R2:W-:Y:S04]  /*6dd0*/  STG.E.64 desc[UR8][R26.64], R66 ;  /* 0x000000421a007986 */ /* 0x0005e8000c101b08 */
[----:B-----5:R-:W4:Y:S01]  /*6de0*/  LDG.E.64 R70, desc[UR8][R70.64] ;  /* 0x0000000846467981 */ /* 0x020f22000c1e1b00 */
[----:B------:R-:W-:Y:S01]  /*6df0*/  IMAD.WIDE R24, R29, 0x8, R24 ;  /* 0x000000081d187825 */ /* 0x000fe200078e0218 */
[----:B----4-:R-:W-:-:S07]  /*6e00*/  DADD R56, -RZ, -R70 ;  /* 0x00000000ff387229 */ /* 0x010fce0000000946 */
[----:B------:R2:W-:Y:S04]  /*6e10*/  STG.E.64 desc[UR8][R24.64], R56 ;  /* 0x0000003818007986 */ /* 0x0005e8000c101b08 */
[----:B0-----:R-:W4:Y:S01]  /*6e20*/  LDG.E.64 R74, desc[UR8][R74.64] ;  /* 0x000000084a4a7981 */ /* 0x001f22000c1e1b00 */
[----:B------:R-:W-:-:S05]  /*6e30*/  IMAD.WIDE R22, R29, 0x8, R22 ;  /* 0x000000081d167825 */ /* 0x000fca00078e0216 */
[----:B----4-:R2:W-:Y:S04]  /*6e40*/  STG.E.64 desc[UR8][R22.64], R74 ;  /* 0x0000004a16007986 */ /* 0x0105e8000c101b08 */
[----:B-1----:R-:W4:Y:S01]  /*6e50*/  LDG.E.64 R78, desc[UR8][R78.64] ;  /* 0x000000084e4e7981 */ /* 0x002f22000c1e1b00 */
[----:B------:R-:W-:-:S05]  /*6e60*/  IMAD.WIDE R20, R29, 0x8, R20 ;  /* 0x000000081d147825 */ /* 0x000fca00078e0214 */
[----:B----4-:R2:W-:Y:S04]  /*6e70*/  STG.E.64 desc[UR8][R20.64], R78 ;  /* 0x0000004e14007986 */ /* 0x0105e8000c101b08 */
[----:B---3--:R-:W3:Y:S01]  /*6e80*/  LDG.E.64 R82, desc[UR8][R82.64] ;  /* 0x0000000852527981 */ /* 0x008ee2000c1e1b00 */
[----:B------:R-:W-:-:S04]  /*6e90*/  IMAD.WIDE R18, R29, 0x8, R18 ;  /* 0x000000081d127825 */ /* 0x000fc800078e0212 */
[----:B------:R-:W-:-:S05]  /*6ea0*/  VIADD R41, R41, 0x1 ;  /* 0x0000000129297836 */ /* 0x000fca0000000000 */
[----:B------:R-:W-:Y:S01]  /*6eb0*/  ISETP.NE.AND P0, PT, R41, R0, PT ;  /* 0x000000002900720c */ /* 0x000fe20003f05270 */
[----:B---3--:R2:W-:-:S12]  /*6ec0*/  STG.E.64 desc[UR8][R18.64], R82 ;  /* 0x0000005212007986 */ /* 0x0085d8000c101b08 */
[----:B------:R-:W-:Y:S05]  /*6ed0*/  @P0 BRA `(.L_x_510) ;  /* 0xffffffec00300947 */ /* 0x000fea000383ffff */
.L_x_493:
[----:B------:R-:W0:Y:S02]  /*6ee0*/  LDCU UR4, c[0x0][0x410] ;  /* 0x00008200ff0477ac */ /* 0x000e240008000800 */
[----:B0-----:R-:W-:-:S09]  /*6ef0*/  UISETP.GE.AND UP0, UPT, UR4, 0x2, UPT ;  /* 0x000000020400788c */ /* 0x001fd2000bf06270 */
[----:B------:R-:W-:Y:S05]  /*6f00*/  BRA.U !UP0, `(.L_x_511) ;  /* 0x0000007108547547 */ /* 0x000fea000b800000 */
[----:B------:R-:W-:Y:S01]  /*6f10*/  IMAD.MOV.U32 R30, RZ, RZ, 0x2 ;  /* 0x00000002ff1e7424 */ /* 0x000fe200078e00ff */
[----:B-----5:R-:W-:Y:S01]  /*6f20*/  MOV R32, 0x3 ;  /* 0x0000000300207802 */ /* 0x020fe20000000f00 */
[----:B------:R-:W-:Y:S01]  /*6f30*/  IMAD.MOV.U32 R31, RZ, RZ, 0x1 ;  /* 0x00000001ff1f7424 */ /* 0x000fe200078e00ff */
[----:B------:R-:W-:Y:S01]  /*6f40*/  PRMT R34, RZ, 0x7610, R34 ;  /* 0x00007610ff227816 */ /* 0x000fe20000000022 */
[----:B------:R-:W-:-:S07]  /*6f50*/  IMAD.MOV.U32 R33, RZ, RZ, RZ ;  /* 0x000000ffff217224 */ /* 0x000fce00078e00ff */
.L_x_614:
[----:B0-2---:R-:W0:Y:S01]  /*6f60*/  LDC.64 R18, c[0x0][0x3d0] ;  /* 0x0000f400ff127b82 */ /* 0x005e220000000a00 */
[----:B------:R-:W-:-:S07]  /*6f70*/  VIADD R35, R33, 0x1 ;  /* 0x0000000121237836 */ /* 0x000fce0000000000 */
[----:B-1----:R-:W1:Y:S08]  /*6f80*/  LDC.64 R36, c[0x0][0x3d8] ;  /* 0x0000f600ff247b82 */ /* 0x002e700000000a00 */
[----:B------:R-:W2:Y:S01]  /*6f90*/  LDC.64 R38, c[0x0][0x3e8] ;  /* 0x0000fa00ff267b82 */ /* 0x000ea20000000a00 */
[----:B0-----:R-:W-:-:S07]  /*6fa0*/  IMAD.WIDE R18, R30, 0x8, R18 ;  /* 0x000000081e127825 */ /* 0x001fce00078e0212 */
[----:B------:R-:W0:Y:S01]  /*6fb0*/  LDC.64 R58, c[0x0][0x3f0] ;  /* 0x0000fc00ff3a7b82 */ /* 0x000e220000000a00 */
[----:B------:R-:W3:Y:S01]  /*6fc0*/  LDG.E.64 R20, desc[UR8][R18.64+-0x8] ;  /* 0xfffff80812147981 */ /* 0x000ee2000c1e1b00 */
[----:B------:R-:W-:-:S04]  /*6fd0*/  IMAD.IADD R60, R35, 0x1, R30 ;  /* 0x00000001233c7824 */ /* 0x000fc800078e021e */
[----:B------:R-:W4:Y:S01]  /*6fe0*/  I2F.F64 R74, R60 ;  /* 0x0000003c004a7312 */ /* 0x000f220000201c00 */
[-C--:B---3--:R-:W-:Y:S02]  /*6ff0*/  DMUL R22, R50, R20.reuse ;  /* 0x0000001432167228 */ /* 0x088fe40000000000 */
[----:B------:R-:W-:-:S06]  /*7000*/  DMUL R26, R52, -R20 ;  /* 0x80000014341a7228 */ /* 0x000fcc0000000000 */
[C---:B----4-:R-:W-:Y:S02]  /*7010*/  DMUL R24, R74.reuse, R22 ;  /* 0x000000164a187228 */ /* 0x050fe40000000000 */
[----:B------:R-:W-:Y:S01]  /*7020*/  DMUL R26, R74, R26 ;  /* 0x0000001a4a1a7228 */ /* 0x000fe20000000000 */
[----:B-1----:R-:W-:-:S04]  /*7030*/  IMAD.WIDE R22, R30, 0x8, R36 ;  /* 0x000000081e167825 */ /* 0x002fc800078e0224 */
[----:B--2---:R-:W-:Y:S01]  /*7040*/  IMAD.WIDE R36, R30, 0x8, R38 ;  /* 0x000000081e247825 */ /* 0x004fe200078e0226 */
[----:B------:R1:W-:Y:S04]  /*7050*/  STG.E.64 desc[UR8][R22.64+-0x8], R20 ;  /* 0xfffff81416007986 */ /* 0x0003e8000c101b08 */
[----:B------:R2:W-:Y:S04]  /*7060*/  STG.E.64 desc[UR8][R18.64+-0x8], R24 ;  /* 0xfffff81812007986 */ /* 0x0005e8000c101b08 */
[----:B------:R2:W-:Y:S04]  /*7070*/  STG.E.64 desc[UR8][R18.64], R26 ;  /* 0x0000001a12007986 */ /* 0x0005e8000c101b08 */
[----:B------:R-:W3:Y:S01]  /*7080*/  LDG.E.64 R38, desc[UR8][R36.64+-0x8] ;  /* 0xfffff80824267981 */ /* 0x000ee2000c1e1b00 */
[C---:B------:R-:W-:Y:S01]  /*7090*/  DMUL R40, R52.reuse, R20 ;  /* 0x0000001434287228 */ /* 0x040fe20000000000 */
[----:B------:R-:W-:Y:S01]  /*70a0*/  ISETP.GE.U32.AND P4, PT, R33, 0x3, PT ;  /* 0x000000032100780c */ /* 0x000fe20003f86070 */
[----:B---3--:R-:W-:-:S06]  /*70b0*/  DMUL R54, R52, R38 ;  /* 0x0000002634367228 */ /* 0x008fcc0000000000 */
[C---:B------:R-:W-:Y:S02]  /*70c0*/  DFMA R40, R50.reuse, R38, -R40 ;  /* 0x000000263228722b */ /* 0x040fe40000000828 */
[----:B------:R-:W-:-:S06]  /*70d0*/  DFMA R54, -R50, R20, -R54 ;  /* 0x000000143236722b */ /* 0x000fcc0000000936 */
[C---:B------:R-:W-:Y:S01]  /*70e0*/  DMUL R56, R74.reuse, R40 ;  /* 0x000000284a387228 */ /* 0x040fe20000000000 */
[----:B0-----:R-:W-:Y:S01]  /*70f0*/  IMAD.WIDE R40, R30, 0x8, R58 ;  /* 0x000000081e287825 */ /* 0x001fe200078e023a */
[----:B-1----:R-:W-:-:S04]  /*7100*/  DMUL R20, R74, R54 ;  /* 0x000000364a147228 */ /* 0x002fc80000000000 */
[----:B------:R2:W-:Y:S01]  /*7110*/  STG.E.64 desc[UR8][R40.64+-0x8], R38 ;  /* 0xfffff82628007986 */ /* 0x0005e2000c101b08 */
[----:B------:R-:W-:Y:S01]  /*7120*/  IADD3 R54, PT, PT, R30, -0x1, RZ ;  /* 0xffffffff1e367810 */ /* 0x000fe20007ffe0ff */
[----:B------:R-:W-:Y:S02]  /*7130*/  IMAD.MOV.U32 R55, RZ, RZ, RZ ;  /* 0x000000ffff377224 */ /* 0x000fe400078e00ff */
[----:B------:R2:W-:Y:S04]  /*7140*/  STG.E.64 desc[UR8][R36.64+-0x8], R56 ;  /* 0xfffff83824007986 */ /* 0x0005e8000c101b08 */
[----:B------:R2:W-:Y:S01]  /*7150*/  STG.E.64 desc[UR8][R36.64], R20 ;  /* 0x0000001424007986 */ /* 0x0005e2000c101b08 */
[----:B------:R-:W-:Y:S05]  /*7160*/  @!P4 BRA `(.L_x_512) ;  /* 0x000000100028c947 */ /* 0x000fea0003800000 */
[----:B------:R-:W-:Y:S01]  /*7170*/  LOP3.LUT R55, R31, 0x7ffffffc, RZ, 0xc0, !PT ;  /* 0x7ffffffc1f377812 */ /* 0x000fe200078ec0ff */
[----:B--2---:R-:W-:-:S07]  /*7180*/  IMAD.MOV.U32 R41, RZ, RZ, RZ ;  /* 0x000000ffff297224 */ /* 0x004fce00078e00ff */
.L_x_529:
[----:B------:R-:W0:Y:S08]  /*7190*/  LDC.64 R70, c[0x0][0x3d8] ;  /* 0x0000f600ff467b82 */ /* 0x000e300000000a00 */
[----:B------:R-:W1:Y:S01]  /*71a0*/  LDC.64 R72, c[0x0][0x3d0] ;  /* 0x0000f400ff487b82 */ /* 0x000e620000000a00 */
[----:B0-----:R-:W-:-:S05]  /*71b0*/  IMAD.WIDE.U32 R70, R41, 0x8, R70 ;  /* 0x0000000829467825 */ /* 0x001fca00078e0046 */
[----:B------:R-:W2:Y:S01]  /*71c0*/  LDG.E.64 R18, desc[UR8][R70.64] ;  /* 0x0000000846127981 */ /* 0x000ea2000c1e1b00 */
[----:B-1----:R-:W-:-:S05]  /*71d0*/  IMAD.WIDE.U32 R72, R41, 0x8, R72 ;  /* 0x0000000829487825 */ /* 0x002fca00078e0048 */
[----:B------:R-:W3:Y:S01]  /*71e0*/  LDG.E.64 R64, desc[UR8][R72.64] ;  /* 0x0000000848407981 */ /* 0x000ee2000c1e1b00 */
[----:B------:R-:W-:-:S04]  /*71f0*/  IMAD.IADD R40, R30, 0x1, -R41 ;  /* 0x000000011e287824 */ /* 0x000fc800078e0a29 */
[----:B------:R-:W0:Y:S01]  /*7200*/  I2F.F64 R38, R40 ;  /* 0x0000002800267312 */ /* 0x000e220000201c00 */
[----:B------:R-:W-:-:S07]  /*7210*/  MOV R20, 0x1 ;  /* 0x0000000100147802 */ /* 0x000fce0000000f00 */
[----:B0-----:R-:W0:Y:S01]  /*7220*/  MUFU.RCP64H R21, R39 ;  /* 0x0000002700157308 */ /* 0x001e220000001800 */
[----:B------:R-:W-:-:S07]  /*7230*/  IMAD.IADD R29, R54, 0x1, R41 ;  /* 0x00000001361d7824 */ /* 0x000fce00078e0229 */
[----:B------:R-:W2:Y:S01]  /*7240*/  I2F.F64 R62, R29 ;  /* 0x0000001d003e7312 */ /* 0x000ea20000201c00 */
[----:B0-----:R-:W-:-:S08]  /*7250*/  DFMA R22, -R38, R20, 1 ;  /* 0x3ff000002616742b */ /* 0x001fd00000000114 */
[----:B------:R-:W-:-:S08]  /*7260*/  DFMA R22, R22, R22, R22 ;  /* 0x000000161616722b */ /* 0x000fd00000000016 */
[----:B------:R-:W-:-:S08]  /*7270*/  DFMA R22, R20, R22, R20 ;  /* 0x000000161416722b */ /* 0x000fd00000000014 */
[----:B------:R-:W-:-:S08]  /*7280*/  DFMA R24, -R38, R22, 1 ;  /* 0x3ff000002618742b */ /* 0x000fd00000000116 */
[----:B------:R-:W-:Y:S01]  /*7290*/  DFMA R24, R22, R24, R22 ;  /* 0x000000181618722b */ /* 0x000fe20000000016 */
[----:B------:R-:W-:Y:S01]  /*72a0*/  BSSY.RECONVERGENT B1, `(.L_x_513) ;  /* 0x0000011000017945 */ /* 0x000fe20003800200 */
[----:B--2---:R-:W-:Y:S02]  /*72b0*/  DMUL R20, R62, R18 ;  /* 0x000000123e147228 */ /* 0x004fe40000000000 */
[----:B---3--:R-:W-:-:S08]  /*72c0*/  DMUL R18, R50, R64 ;  /* 0x0000004032127228 */ /* 0x008fd00000000000 */
[----:B------:R-:W-:-:S08]  /*72d0*/  DFMA R26, R74, R18, -R20 ;  /* 0x000000124a1a722b */ /* 0x000fd00000000814 */
[----:B------:R-:W-:-:S08]  /*72e0*/  DMUL R18, R26, R24 ;  /* 0x000000181a127228 */ /* 0x000fd00000000000 */
[----:B------:R-:W-:-:S08]  /*72f0*/  DFMA R20, -R38, R18, R26 ;  /* 0x000000122614722b */ /* 0x000fd0000000011a */
[----:B------:R-:W-:Y:S01]  /*7300*/  DFMA R18, R24, R20, R18 ;  /* 0x000000141812722b */ /* 0x000fe20000000012 */
[----:B------:R-:W-:-:S09]  /*7310*/  FSETP.GEU.AND P1, PT, |R27|, 6.5827683646048100446e-37, PT ;  /* 0x036000001b00780b */ /* 0x000fd20003f2e200 */
        /* <DEDUP_REMOVED lines=9> */
.L_x_514:
[----:B------:R-:W-:Y:S05]  /*73b0*/  BSYNC.RECONVERGENT B1 ;  /* 0x0000000000017941 */ /* 0x000fea0003800200 */
.L_x_513:
[----:B------:R-:W0:Y:S01]  /*73c0*/  LDC.64 R66, c[0x0][0x3f0] ;  /* 0x0000fc00ff427b82 */ /* 0x000e220000000a00 */
[----:B------:R1:W-:Y:S04]  /*73d0*/  STG.E.64 desc[UR8][R72.64], R18 ;  /* 0x0000001248007986 */ /* 0x0003e8000c101b08 */
[----:B------:R2:W-:Y:S03]  /*73e0*/  STG.E.64 desc[UR8][R70.64], R64 ;  /* 0x0000004046007986 */ /* 0x0005e6000c101b08 */
[----:B------:R-:W3:Y:S01]  /*73f0*/  LDC.64 R68, c[0x0][0x3e8] ;  /* 0x0000fa00ff447b82 */ /* 0x000ee20000000a00 */
[----:B0-----:R-:W-:-:S05]  /*7400*/  IMAD.WIDE.U32 R66, R41, 0x8, R66 ;  /* 0x0000000829427825 */ /* 0x001fca00078e0042 */
[----:B------:R-:W4:Y:S01]  /*7410*/  LDG.E.64 R22, desc[UR8][R66.64] ;  /* 0x0000000842167981 */ /* 0x000f22000c1e1b00 */
[----:B---3--:R-:W-:-:S05]  /*7420*/  IMAD.WIDE.U32 R68, R41, 0x8, R68 ;  /* 0x0000000829447825 */ /* 0x008fca00078e0044 */
[----:B------:R-:W3:Y:S01]  /*7430*/  LDG.E.64 R36, desc[UR8][R68.64] ;  /* 0x0000000844247981 */ /* 0x000ee2000c1e1b00 */
[----:B------:R-:W0:Y:S01]  /*7440*/  MUFU.RCP64H R25, R39 ;  /* 0x0000002700197308 */ /* 0x000e220000001800 */
[----:B------:R-:W-:-:S06]  /*7450*/  IMAD.MOV.U32 R24, RZ, RZ, 0x1 ;  /* 0x00000001ff187424 */ /* 0x000fcc00078e00ff */
[----:B0-----:R-:W-:-:S08]  /*7460*/  DFMA R20, -R38, R24, 1 ;  /* 0x3ff000002614742b */ /* 0x001fd00000000118 */
[----:B------:R-:W-:Y:S02]  /*7470*/  DFMA R26, R20, R20, R20 ;  /* 0x00000014141a722b */ /* 0x000fe40000000014 */
[----:B------:R-:W-:-:S06]  /*7480*/  DMUL R20, R52, R64 ;  /* 0x0000004034147228 */ /* 0x000fcc0000000000 */
[----:B------:R-:W-:-:S08]  /*7490*/  DFMA R26, R24, R26, R24 ;  /* 0x0000001a181a722b */ /* 0x000fd00000000018 */
[----:B-1----:R-:W-:-:S08]  /*74a0*/  DFMA R18, -R38, R26, 1 ;  /* 0x3ff000002612742b */ /* 0x002fd0000000011a */
[----:B------:R-:W-:Y:S01]  /*74b0*/  DFMA R26, R26, R18, R26 ;  /* 0x000000121a1a722b */ /* 0x000fe2000000001a */
[----:B------:R-:W-:Y:S01]  /*74c0*/  BSSY.RECONVERGENT B1, `(.L_x_515) ;  /* 0x0000011000017945 */ /* 0x000fe20003800200 */
[----:B----4-:R-:W-:Y:S02]  /*74d0*/  DMUL R22, R62, R22 ;  /* 0x000000163e167228 */ /* 0x010fe40000000000 */
[----:B---3--:R-:W-:-:S08]  /*74e0*/  DFMA R20, R50, R36, -R20 ;  /* 0x000000243214722b */ /* 0x008fd00000000814 */
[----:B------:R-:W-:-:S08]  /*74f0*/  DFMA R22, R74, R20, -R22 ;  /* 0x000000144a16722b */ /* 0x000fd00000000816 */
[----:B------:R-:W-:-:S08]  /*7500*/  DMUL R18, R26, R22 ;  /* 0x000000161a127228 */ /* 0x000fd00000000000 */
[----:B------:R-:W-:-:S08]  /*7510*/  DFMA R20, -R38, R18, R22 ;  /* 0x000000122614722b */ /* 0x000fd00000000116 */
[----:B------:R-:W-:Y:S01]  /*7520*/  DFMA R18, R26, R20, R18 ;  /* 0x000000141a12722b */ /* 0x000fe20000000012 */
[----:B------:R-:W-:-:S09]  /*7530*/  FSETP.GEU.AND P1, PT, |R23|, 6.5827683646048100446e-37, PT ;  /* 0x036000001700780b */ /* 0x000fd20003f2e200 */
[----:B------:R-:W-:-:S05]  /*7540*/  FFMA R0, RZ, R39, R19 ;  /* 0x00000027ff007223 */ /* 0x000fca0000000013 */
[----:B------:R-:W-:-:S13]  /*7550*/  FSETP.GT.AND P0, PT, |R0|, 1.469367938527859385e-39, PT ;  /* 0x001000000000780b */ /* 0x000fda0003f04200 */
[----:B--2---:R-:W-:Y:S05]  /*7560*/  @P0 BRA P1, `(.L_x_516) ;  /* 0x0000000000180947 */ /* 0x004fea0000800000 */
[----:B------:R-:W-:Y:S01]  /*7570*/  IMAD.MOV.U32 R20, RZ, RZ, R22 ;  /* 0x000000ffff147224 */ /* 0x000fe200078e0016 */
[----:B------:R-:W-:Y:S01]  /*7580*/  MOV R21, R23 ;  /* 0x0000001700157202 */ /* 0x000fe20000000f00 */
[----:B------:R-:W-:Y:S01]  /*7590*/  IMAD.MOV.U32 R18, RZ, RZ, R38 ;  /* 0x000000ffff127224 */ /* 0x000fe200078e0026 */
[----:B------:R-:W-:Y:S01]  /*75a0*/  MOV R0, 0x75d0 ;  /* 0x000075d000007802 */ /* 0x000fe20000000f00 */
[----:B------:R-:W-:-:S07]  /*75b0*/  IMAD.MOV.U32 R19, RZ, RZ, R39 ;  /* 0x000000ffff137224 */ /* 0x000fce00078e0027 */
[----:B------:R-:W-:Y:S05]  /*75c0*/  CALL.REL.NOINC `($__internal_4_$__cuda_sm20_div_rn_f64_full) ;  /* 0x0000006c00687944 */ /* 0x000fea0003c00000 */
.L_x_516:
[----:B------:R-:W-:Y:S05]  /*75d0*/  BSYNC.RECONVERGENT B1 ;  /* 0x0000000000017941 */ /* 0x000fea0003800200 */
.L_x_515:
[----:B------:R0:W-:Y:S04]  /*75e0*/  STG.E.64 desc[UR8][R68.64], R18 ;  /* 0x0000001244007986 */ /* 0x0001e8000c101b08 */
[----:B------:R1:W-:Y:S04]  /*75f0*/  STG.E.64 desc[UR8][R66.64], R36 ;  /* 0x0000002442007986 */ /* 0x0003e8000c101b08 */
[----:B------:R-:W2:Y:S04]  /*7600*/  LDG.E.64 R20, desc[UR8][R70.64+0x8] ;  /* 0x0000080846147981 */ /* 0x000ea8000c1e1b00 */
[----:B------:R-:W0:Y:S01]  /*7610*/  LDG.E.64 R64, desc[UR8][R72.64+0x8] ;  /* 0x0000080848407981 */ /* 0x000e22000c1e1b00 */
[----:B------:R-:W-:Y:S01]  /*7620*/  LOP3.LUT R23, RZ, R41, RZ, 0x33, !PT ;  /* 0x00000029ff177212 */ /* 0x000fe200078e33ff */
[--C-:B------:R-:W-:Y:S01]  /*7630*/  IMAD.IADD R62, R41, 0x1, R30.reuse ;  /* 0x00000001293e7824 */ /* 0x100fe200078e021e */
[----:B------:R-:W-:Y:S01]  /*7640*/  MOV R22, 0x1 ;  /* 0x0000000100167802 */ /* 0x000fe20000000f00 */
[----:B------:R-:W-:Y:S02]  /*7650*/  BSSY.RECONVERGENT B1, `(.L_x_517) ;  /* 0x000001a000017945 */ /* 0x000fe40003800200 */
[----:B------:R-:W-:-:S02]  /*7660*/  IMAD.IADD R38, R23, 0x1, R30 ;  /* 0x0000000117267824 */ /* 0x000fc400078e021e */
[----:B------:R-:W-:Y:S08]  /*7670*/  I2F.F64 R62, R62 ;  /* 0x0000003e003e7312 */ /* 0x000ff00000201c00 */
[----:B------:R-:W3:Y:S08]  /*7680*/  I2F.F64 R38, R38 ;  /* 0x0000002600267312 */ /* 0x000ef00000201c00 */
[----:B---3--:R-:W3:Y:S02]  /*7690*/  MUFU.RCP64H R23, R39 ;  /* 0x0000002700177308 */ /* 0x008ee40000001800 */
[----:B---3--:R-:W-:-:S08]  /*76a0*/  DFMA R24, -R38, R22, 1 ;  /* 0x3ff000002618742b */ /* 0x008fd00000000116 */
[----:B------:R-:W-:-:S08]  /*76b0*/  DFMA R24, R24, R24, R24 ;  /* 0x000000181818722b */ /* 0x000fd00000000018 */
[----:B------:R-:W-:-:S08]  /*76c0*/  DFMA R24, R22, R24, R22 ;  /* 0x000000181618722b */ /* 0x000fd00000000016 */
[----:B------:R-:W-:-:S08]  /*76d0*/  DFMA R22, -R38, R24, 1 ;  /* 0x3ff000002616742b */ /* 0x000fd00000000118 */
[----:B------:R-:W-:Y:S02]  /*76e0*/  DFMA R22, R24, R22, R24 ;  /* 0x000000161816722b */ /* 0x000fe40000000018 */
[----:B--2---:R-:W-:Y:S02]  /*76f0*/  DMUL R20, R62, R20 ;  /* 0x000000143e147228 */ /* 0x004fe40000000000 */
[----:B0-----:R-:W-:-:S08]  /*7700*/  DMUL R18, R50, R64 ;  /* 0x0000004032127228 */ /* 0x001fd00000000000 */
[----:B------:R-:W-:-:S08]  /*7710*/  DFMA R26, R74, R18, -R20 ;  /* 0x000000124a1a722b */ /* 0x000fd00000000814 */
[----:B------:R-:W-:Y:S02]  /*7720*/  DMUL R18, R26, R22 ;  /* 0x000000161a127228 */ /* 0x000fe40000000000 */
[----:B------:R-:W-:-:S06]  /*7730*/  FSETP.GEU.AND P1, PT, |R27|, 6.5827683646048100446e-37, PT ;  /* 0x036000001b00780b */ /* 0x000fcc0003f2e200 */
[----:B------:R-:W-:-:S08]  /*7740*/  DFMA R20, -R38, R18, R26 ;  /* 0x000000122614722b */ /* 0x000fd0000000011a */
[----:B------:R-:W-:-:S10]  /*7750*/  DFMA R18, R22, R20, R18 ;  /* 0x000000141612722b */ /* 0x000fd40000000012 */
[----:B------:R-:W-:-:S05]  /*7760*/  FFMA R0, RZ, R39, R19 ;  /* 0x00000027ff007223 */ /* 0x000fca0000000013 */
[----:B------:R-:W-:-:S13]  /*7770*/  FSETP.GT.AND P0, PT, |R0|, 1.469367938527859385e-39, PT ;  /* 0x001000000000780b */ /* 0x000fda0003f04200 */
[----:B-1----:R-:W-:Y:S05]  /*7780*/  @P0 BRA P1, `(.L_x_518) ;  /* 0x0000000000180947 */ /* 0x002fea0000800000 */
[----:B------:R-:W-:Y:S01]  /*7790*/  IMAD.MOV.U32 R20, RZ, RZ, R26 ;  /* 0x000000ffff147224 */ /* 0x000fe200078e001a */
[----:B------:R-:W-:Y:S01]  /*77a0*/  MOV R18, R38 ;  /* 0x0000002600127202 */ /* 0x000fe20000000f00 */
[----:B------:R-:W-:Y:S01]  /*77b0*/  IMAD.MOV.U32 R21, RZ, RZ, R27 ;  /* 0x000000ffff157224 */ /* 0x000fe200078e001b */
[----:B------:R-:W-:Y:S01]  /*77c0*/  MOV R0, 0x77f0 ;  /* 0x000077f000007802 */ /* 0x000fe20000000f00 */
[----:B------:R-:W-:-:S07]  /*77d0*/  IMAD.MOV.U32 R19, RZ, RZ, R39 ;  /* 0x000000ffff137224 */ /* 0x000fce00078e0027 */
[----:B------:R-:W-:Y:S05]  /*77e0*/  CALL.REL.NOINC `($__internal_4_$__cuda_sm20_div_rn_f64_full) ;  /* 0x0000006800e07944 */ /* 0x000fea0003c00000 */
.L_x_518:
[----:B------:R-:W-:Y:S05]  /*77f0*/  BSYNC.RECONVERGENT B1 ;  /* 0x0000000000017941 */ /* 0x000fea0003800200 */
.L_x_517:
[----:B------:R0:W-:Y:S04]  /*7800*/  STG.E.64 desc[UR8][R72.64+0x8], R18 ;  /* 0x0000081248007986 */ /* 0x0001e8000c101b08 */
[----:B------:R1:W-:Y:S04]  /*7810*/  STG.E.64 desc[UR8][R70.64+0x8], R64 ;  /* 0x0000084046007986 */ /* 0x0003e8000c101b08 */
[----:B------:R-:W2:Y:S04]  /*7820*/  LDG.E.64 R22, desc[UR8][R66.64+0x8] ;  /* 0x0000080842167981 */ /* 0x000ea8000c1e1b00 */
[----:B------:R-:W3:Y:S01]  /*7830*/  LDG.E.64 R36, desc[UR8][R68.64+0x8] ;  /* 0x0000080844247981 */ /* 0x000ee2000c1e1b00 */
[----:B------:R-:W4:Y:S01]  /*7840*/  MUFU.RCP64H R25, R39 ;  /* 0x0000002700197308 */ /* 0x000f220000001800 */
[----:B------:R-:W-:Y:S01]  /*7850*/  IMAD.MOV.U32 R24, RZ, RZ, 0x1 ;  /* 0x00000001ff187424 */ /* 0x000fe200078e00ff */
[----:B------:R-:W-:Y:S05]  /*7860*/  BSSY.RECONVERGENT B1, `(.L_x_519) ;  /* 0x0000017000017945 */ /* 0x000fea0003800200 */
[----:B----4-:R-:W-:-:S08]  /*7870*/  DFMA R20, -R38, R24, 1 ;  /* 0x3ff000002614742b */ /* 0x010fd00000000118 */
[----:B------:R-:W-:Y:S02]  /*7880*/  DFMA R26, R20, R20, R20 ;  /* 0x00000014141a722b */ /* 0x000fe40000000014 */
[----:B------:R-:W-:-:S06]  /*7890*/  DMUL R20, R52, R64 ;  /* 0x0000004034147228 */ /* 0x000fcc0000000000 */
[----:B------:R-:W-:-:S08]  /*78a0*/  DFMA R26, R24, R26, R24 ;  /* 0x0000001a181a722b */ /* 0x000fd00000000018 */
[----:B0-----:R-:W-:-:S08]  /*78b0*/  DFMA R18, -R38, R26, 1 ;  /* 0x3ff000002612742b */ /* 0x001fd0000000011a */
[----:B------:R-:W-:Y:S02]  /*78c0*/  DFMA R26, R26, R18, R26 ;  /* 0x000000121a1a722b */ /* 0x000fe4000000001a */
[----:B--2---:R-:W-:Y:S02]  /*78d0*/  DMUL R22, R62, R22 ;  /* 0x000000163e167228 */ /* 0x004fe40000000000 */
[----:B---3--:R-:W-:-:S08]  /*78e0*/  DFMA R20, R50, R36, -R20 ;  /* 0x000000243214722b */ /* 0x008fd00000000814 */
        /* <DEDUP_REMOVED lines=14> */
.L_x_520:
[----:B------:R-:W-:Y:S05]  /*79d0*/  BSYNC.RECONVERGENT B1 ;  /* 0x0000000000017941 */ /* 0x000fea0003800200 */
.L_x_519:
[----:B------:R0:W-:Y:S04]  /*79e0*/  STG.E.64 desc[UR8][R68.64+0x8], R18 ;  /* 0x0000081244007986 */ /* 0x0001e8000c101b08 */
[----:B------:R1:W-:Y:S04]  /*79f0*/  STG.E.64 desc[UR8][R66.64+0x8], R36 ;  /* 0x0000082442007986 */ /* 0x0003e8000c101b08 */
[----:B------:R-:W2:Y:S04]  /*7a00*/  LDG.E.64 R20, desc[UR8][R70.64+0x10] ;  /* 0x0000100846147981 */ /* 0x000ea8000c1e1b00 */
[----:B------:R-:W0:Y:S01]  /*7a10*/  LDG.E.64 R64, desc[UR8][R72.64+0x10] ;  /* 0x0000100848407981 */ /* 0x000e22000c1e1b00 */
[----:B------:R-:W-:Y:S01]  /*7a20*/  VIADD R38, R40, 0xfffffffe ;  /* 0xfffffffe28267836 */ /* 0x000fe20000000000 */
[----:B------:R-:W-:Y:S01]  /*7a30*/  MOV R22, 0x1 ;  /* 0x0000000100167802 */ /* 0x000fe20000000f00 */
[----:B------:R-:W-:Y:S01]  /*7a40*/  VIADD R62, R29, 0x2 ;  /* 0x000000021d3e7836 */ /* 0x000fe20000000000 */
[----:B------:R-:W-:Y:S03]  /*7a50*/  BSSY.RECONVERGENT B1, `(.L_x_521) ;  /* 0x0000019000017945 */ /* 0x000fe60003800200 */
[----:B------:R-:W3:Y:S08]  /*7a60*/  I2F.F64 R38, R38 ;  /* 0x0000002600267312 */ /* 0x000ef00000201c00 */
[----:B------:R-:W2:Y:S08]  /*7a70*/  I2F.F64 R62, R62 ;  /* 0x0000003e003e7312 */ /* 0x000eb00000201c00 */
        /* <DEDUP_REMOVED lines=22> */
.L_x_522:
[----:B------:R-:W-:Y:S05]  /*7be0*/  BSYNC.RECONVERGENT B1 ;  /* 0x0000000000017941 */ /* 0x000fea0003800200 */
.L_x_521:
        /* <DEDUP_REMOVED lines=29> */
.L_x_524:
[----:B------:R-:W-:Y:S05]  /*7dc0*/  BSYNC.RECONVERGENT B1 ;  /* 0x0000000000017941 */ /* 0x000fea0003800200 */
.L_x_523:
        /* <DEDUP_REMOVED lines=32> */
.L_x_526:
[----:B------:R-:W-:Y:S05]  /*7fd0*/  BSYNC.RECONVERGENT B1 ;  /* 0x0000000000017941 */ /* 0x000fea0003800200 */
.L_x_525:
        /* <DEDUP_REMOVED lines=29> */
.L_x_528:
[----:B------:R-:W-:Y:S05]  /*81b0*/  BSYNC.RECONVERGENT B1 ;  /* 0x0000000000017941 */ /* 0x000fea0003800200 */
.L_x_527:
[----:B------:R0:W-:Y:S01]  /*81c0*/  STG.E.64 desc[UR8][R68.64+0x18], R18 ;  /* 0x0000181244007986 */ /* 0x0001e2000c101b08 */
[----:B------:R-:W-:-:S03]  /*81d0*/  VIADD R41, R41, 0x4 ;  /* 0x0000000429297836 */ /* 0x000fc60000000000 */
[----:B------:R0:W-:Y:S02]  /*81e0*/  STG.E.64 desc[UR8][R66.64+0x18], R36 ;  /* 0x0000182442007986 */ /* 0x0001e4000c101b08 */
[----:B------:R-:W-:-:S13]  /*81f0*/  ISETP.NE.AND P0, PT, R41, R55, PT ;  /* 0x000000372900720c */ /* 0x000fda0003f05270 */
[----:B0-----:R-:W-:Y:S05]  /*8200*/  @P0 BRA `(.L_x_529) ;  /* 0xffffffec00e00947 */ /* 0x001fea000383ffff */
.L_x_512:
[----:B------:R-:W-:-:S13]  /*8210*/  LOP3.LUT P0, RZ, R31, 0x3, RZ, 0xc0, !PT ;  /* 0x000000031fff7812 */ /* 0x000fda000780c0ff */
[----:B------:R-:W-:Y:S05]  /*8220*/  @!P0 BRA `(.L_x_530) ;  /* 0x0000000c00508947 */ /* 0x000fea0003800000 */
[----:B------:R-:W-:-:S13]  /*8230*/  LOP3.LUT P0, RZ, R34, 0x3, RZ, 0xc0, !PT ;  /* 0x0000000322ff7812 */ /* 0x000fda000780c0ff */
[----:B------:R-:W-:Y:S05]  /*8240*/  @!P0 BRA `(.L_x_531) ;  /* 0x0000000800208947 */ /* 0x000fea0003800000 */
[----:B------:R-:W0:Y:S08]  /*8250*/  LDC.64 R64, c[0x0][0x3d8] ;  /* 0x0000f600ff407b82 */ /* 0x000e300000000a00 */
[----:B------:R-:W1:Y:S01]  /*8260*/  LDC.64 R70, c[0x0][0x3d0] ;  /* 0x0000f400ff467b82 */ /* 0x000e620000000a00 */
[----:B0-----:R-:W-:-:S05]  /*8270*/  IMAD.WIDE.U32 R64, R55, 0x8, R64 ;  /* 0x0000000837407825 */ /* 0x001fca00078e0040 */
[----:B--2---:R-:W2:Y:S01]  /*8280*/  LDG.E.64 R18, desc[UR8][R64.64] ;  /* 0x0000000840127981 */ /* 0x004ea2000c1e1b00 */
[----:B-1----:R-:W-:-:S05]  /*8290*/  IMAD.WIDE.U32 R70, R55, 0x8, R70 ;  /* 0x0000000837467825 */ /* 0x002fca00078e0046 */
[----:B------:R-:W3:Y:S01]  /*82a0*/  LDG.E.64 R68, desc[UR8][R70.64] ;  /* 0x0000000846447981 */ /* 0x000ee2000c1e1b00 */
[----:B------:R-:W-:-:S06]  /*82b0*/  IADD3 R62, PT, PT, -R55, R30, RZ ;  /* 0x0000001e373e7210 */ /* 0x000fcc0007ffe1ff */
[----:B------:R-:W0:Y:S01]  /*82c0*/  I2F.F64 R62, R62 ;  /* 0x0000003e003e7312 */ /* 0x000e220000201c00 */
[----:B------:R-:W-:-:S07]  /*82d0*/  IMAD.MOV.U32 R20, RZ, RZ, 0x1 ;  /* 0x00000001ff147424 */ /* 0x000fce00078e00ff */
        /* <DEDUP_REMOVED lines=25> */
.L_x_533:
[----:B------:R-:W-:Y:S05]  /*8470*/  BSYNC.RECONVERGENT B1 ;  /* 0x0000000000017941 */ /* 0x000fea0003800200 */
.L_x_532:
        /* <DEDUP_REMOVED lines=27> */
[----:B------:R-:W-:Y:S01]  /*8630*/  MOV R20, R22 ;  /* 0x0000001600147202 */ /* 0x000fe20000000f00 */
[----:B------:R-:W-:Y:S01]  /*8640*/  IMAD.MOV.U32 R21, RZ, RZ, R23 ;  /* 0x000000ffff157224 */ /* 0x000fe200078e0017 */
[----:B------:R-:W-:Y:S01]  /*8650*/  MOV R0, 0x8690 ;  /* 0x0000869000007802 */ /* 0x000fe20000000f00 */
[----:B------:R-:W-:Y:S02]  /*8660*/  IMAD.MOV.U32 R18, RZ, RZ, R62 ;  /* 0x000000ffff127224 */ /* 0x000fe400078e003e */
[----:B------:R-:W-:-:S07]  /*8670*/  IMAD.MOV.U32 R19, RZ, RZ, R63 ;  /* 0x000000ffff137224 */ /* 0x000fce00078e003f */
[----:B------:R-:W-:Y:S05]  /*8680*/  CALL.REL.NOINC `($__internal_4_$__cuda_sm20_div_rn_f64_full) ;  /* 0x0000005c00387944 */ /* 0x000fea0003c00000 */
.L_x_535:
[----:B------:R-:W-:Y:S05]  /*8690*/  BSYNC.RECONVERGENT B1 ;  /* 0x0000000000017941 */ /* 0x000fea0003800200 */
.L_x_534:
[----:B------:R0:W-:Y:S04]  /*86a0*/  STG.E.64 desc[UR8][R40.64], R18 ;  /* 0x0000001228007986 */ /* 0x0001e8000c101b08 */
[----:B------:R1:W-:Y:S04]  /*86b0*/  STG.E.64 desc[UR8][R36.64], R38 ;  /* 0x0000002624007986 */ /* 0x0003e8000c101b08 */
[----:B------:R-:W2:Y:S04]  /*86c0*/  LDG.E.64 R20, desc[UR8][R64.64+0x8] ;  /* 0x0000080840147981 */ /* 0x000ea8000c1e1b00 */
[----:B------:R-:W0:Y:S01]  /*86d0*/  LDG.E.64 R68, desc[UR8][R70.64+0x8] ;  /* 0x0000080846447981 */ /* 0x000e22000c1e1b00 */
[----:B------:R-:W-:Y:S01]  /*86e0*/  LOP3.LUT R23, RZ, R55, RZ, 0x33, !PT ;  /* 0x00000037ff177212 */ /* 0x000fe200078e33ff */
[----:B------:R-:W-:Y:S01]  /*86f0*/  IMAD.MOV.U32 R22, RZ, RZ, 0x1 ;  /* 0x00000001ff167424 */ /* 0x000fe200078e00ff */
[----:B------:R-:W-:Y:S01]  /*8700*/  BSSY.RECONVERGENT B1, `(.L_x_536) ;  /* 0x000001b000017945 */ /* 0x000fe20003800200 */
[----:B------:R-:W-:Y:S01]  /*8710*/  IMAD.IADD R66, R55, 0x1, R30 ;  /* 0x0000000137427824 */ /* 0x000fe200078e021e */
[----:B------:R-:W-:-:S05]  /*8720*/  IADD3 R62, PT, PT, R23, R30, RZ ;  /* 0x0000001e173e7210 */ /* 0x000fca0007ffe0ff */
        /* <DEDUP_REMOVED lines=24> */
.L_x_537:
[----:B------:R-:W-:Y:S05]  /*88b0*/  BSYNC.RECONVERGENT B1 ;  /* 0x0000000000017941 */ /* 0x000fea0003800200 */
.L_x_536:
        /* <DEDUP_REMOVED lines=23> */
[----:B------:R-:W-:Y:S01]  /*8a30*/  MOV R20, R22 ;  /* 0x0000001600147202 */ /* 0x000fe20000000f00 */
[----:B------:R-:W-:Y:S01]  /*8a40*/  IMAD.MOV.U32 R21, RZ, RZ, R23 ;  /* 0x000000ffff157224 */ /* 0x000fe200078e0017 */
[----:B------:R-:W-:Y:S01]  /*8a50*/  MOV R0, 0x8a90 ;  /* 0x00008a9000007802 */ /* 0x000fe20000000f00 */
[----:B------:R-:W-:Y:S02]  /*8a60*/  IMAD.MOV.U32 R18, RZ, RZ, R62 ;  /* 0x000000ffff127224 */ /* 0x000fe400078e003e */
[----:B------:R-:W-:-:S07]  /*8a70*/  IMAD.MOV.U32 R19, RZ, RZ, R63 ;  /* 0x000000ffff137224 */ /* 0x000fce00078e003f */
[----:B------:R-:W-:Y:S05]  /*8a80*/  CALL.REL.NOINC `($__internal_4_$__cuda_sm20_div_rn_f64_full) ;  /* 0x0000005800387944 */ /* 0x000fea0003c00000 */
.L_x_539:
[----:B------:R-:W-:Y:S05]  /*8a90*/  BSYNC.RECONVERGENT B1 ;  /* 0x0000000000017941 */ /* 0x000fea0003800200 */
.L_x_538:
[----:B------:R0:W-:Y:S01]  /*8aa0*/  STG.E.64 desc[UR8][R40.64+0x8], R18 ;  /* 0x0000081228007986 */ /* 0x0001e2000c101b08 */
[----:B------:R-:W-:-:S03]  /*8ab0*/  IADD3 R55, PT, PT, R55, 0x2, RZ ;  /* 0x0000000237377810 */ /* 0x000fc60007ffe0ff */
[----:B------:R0:W-:Y:S04]  /*8ac0*/  STG.E.64 desc[UR8][R36.64+0x8], R38 ;  /* 0x0000082624007986 */ /* 0x0001e8000c101b08 */
.L_x_531:
[----:B------:R-:W-:-:S04]  /*8ad0*/  LOP3.LUT R0, R34, 0x1, RZ, 0xc0, !PT ;  /* 0x0000000122007812 */ /* 0x000fc800078ec0ff */
[----:B------:R-:W-:-:S13]  /*8ae0*/  ISETP.NE.U32.AND P0, PT, R0, 0x1, PT ;  /* 0x000000010000780c */ /* 0x000fda0003f05070 */
[----:B------:R-:W-:Y:S05]  /*8af0*/  @!P0 BRA `(.L_x_530) ;  /* 0x00000004001c8947 */ /* 0x000fea0003800000 */
[----:B0-2---:R-:W0:Y:S08]  /*8b00*/  LDC.64 R38, c[0x0][0x3d8] ;  /* 0x0000f600ff267b82 */ /* 0x005e300000000a00 */
[----:B------:R-:W1:Y:S01]  /*8b10*/  LDC.64 R62, c[0x0][0x3d0] ;  /* 0x0000f400ff3e7b82 */ /* 0x000e620000000a00 */
[----:B0-----:R-:W-:-:S05]  /*8b20*/  IMAD.WIDE.U32 R38, R55, 0x8, R38 ;  /* 0x0000000837267825 */ /* 0x001fca00078e0026 */
[----:B------:R-:W2:Y:S01]  /*8b30*/  LDG.E.64 R18, desc[UR8][R38.64] ;  /* 0x0000000826127981 */ /* 0x000ea2000c1e1b00 */
[----:B-1----:R-:W-:-:S05]  /*8b40*/  IMAD.WIDE.U32 R62, R55, 0x8, R62 ;  /* 0x00000008373e7825 */ /* 0x002fca00078e003e */
[----:B------:R-:W3:Y:S01]  /*8b50*/  LDG.E.64 R40, desc[UR8][R62.64] ;  /* 0x000000083e287981 */ /* 0x000ee2000c1e1b00 */
[----:B------:R-:W-:-:S06]  /*8b60*/  IMAD.IADD R36, R30, 0x1, -R55 ;  /* 0x000000011e247824 */ /* 0x000fcc00078e0a37 */
        /* <DEDUP_REMOVED lines=27> */
.L_x_541:
[----:B------:R-:W-:Y:S05]  /*8d20*/  BSYNC.RECONVERGENT B1 ;  /* 0x0000000000017941 */ /* 0x000fea0003800200 */
.L_x_540:
        /* <DEDUP_REMOVED lines=9> */
[----:B------:R-:W-:-:S06]  /*8dc0*/  MOV R24, 0x1 ;  /* 0x0000000100187802 */ /* 0x000fcc0000000f00 */
        /* <DEDUP_REMOVED lines=23> */
.L_x_543:
[----:B------:R-:W-:Y:S05]  /*8f40*/  BSYNC.RECONVERGENT B1 ;  /* 0x0000000000017941 */ /* 0x000fea0003800200 */
.L_x_542:
[----:B------:R1:W-:Y:S04]  /*8f50*/  STG.E.64 desc[UR8][R54.64], R18 ;  /* 0x0000001236007986 */ /* 0x0003e8000c101b08 */
[----:B------:R1:W-:Y:S02]  /*8f60*/  STG.E.64 desc[UR8][R64.64], R68 ;  /* 0x0000004440007986 */ /* 0x0003e4000c101b08 */
.L_x_530:
[----:B-1----:R-:W-:Y:S01]  /*8f70*/  VIADD R54, R60, 0x2 ;  /* 0x000000023c367836 */ /* 0x002fe20000000000 */
[----:B0-2---:R-:W-:Y:S01]  /*8f80*/  LOP3.LUT R37, R34, 0x1, RZ, 0xc0, !PT ;  /* 0x0000000122257812 */ /* 0x005fe200078ec0ff */
[----:B------:R-:W-:Y:S02]  /*8f90*/  IMAD R36, R30, R30, RZ ;  /* 0x0000001e1e247224 */ /* 0x000fe400078e02ff */
[----:B------:R-:W-:Y:S02]  /*8fa0*/  IMAD.MOV.U32 R39, RZ, RZ, RZ ;  /* 0x000000ffff277224 */ /* 0x000fe400078e00ff */
[----:B------:R-:W0:Y:S05]  /*8fb0*/  I2F.F64.U32 R54, R54 ;  /* 0x0000003600367312 */ /* 0x000e2a0000201800 */
.L_x_607:
[----:B0-----:R-:W1:Y:S01]  /*8fc0*/  LDC.64 R18, c[0x0][0x400] ;  /* 0x00010000ff127b82 */ /* 0x001e620000000a00 */
[----:B------:R-:W-:-:S04]  /*8fd0*/  IMAD.IADD R41, R39, 0x1, R30 ;  /* 0x0000000127297824 */ /* 0x000fc800078e021e */
[----:B-1----:R-:W-:-:S06]  /*8fe0*/  IMAD.WIDE.U32 R20, R41, 0x8, R18 ;  /* 0x0000000829147825 */ /* 0x002fcc00078e0012 */
[----:B------:R-:W2:Y:S01]  /*8ff0*/  LDG.E.64 R20, desc[UR8][R20.64] ;  /* 0x0000000814147981 */ /* 0x000ea2000c1e1b00 */
[----:B------:R-:W-:-:S05]  /*9000*/  IADD3 R23, PT, PT, -R39, R30, RZ ;  /* 0x0000001e27177210 */ /* 0x000fca0007ffe1ff */
[----:B------:R-:W-:-:S06]  /*9010*/  IMAD.WIDE.U32 R18, R23, 0x8, R18 ;  /* 0x0000000817127825 */ /* 0x000fcc00078e0012 */
[----:B------:R-:W0:Y:S01]  /*9020*/  LDG.E.64 R18, desc[UR8][R18.64] ;  /* 0x0000000812127981 */ /* 0x000e22000c1e1b00 */
[----:B------:R-:W-:Y:S01]  /*9030*/  IMAD.MOV.U32 R22, RZ, RZ, 0x1 ;  /* 0x00000001ff167424 */ /* 0x000fe200078e00ff */
[----:B--2---:R-:W-:-:S06]  /*9040*/  DMUL R56, R48, R20 ;  /* 0x0000001430387228 */ /* 0x004fcc0000000000 */
[----:B------:R-:W1:Y:S01]  /*9050*/  MUFU.RCP64H R23, R57 ;  /* 0x0000003900177308 */ /* 0x000e620000001800 */
[----:B0-----:R-:W-:-:S10]  /*9060*/  DMUL R26, R54, R18 ;  /* 0x00000012361a7228 */ /* 0x001fd40000000000 */
[----:B------:R-:W-:Y:S01]  /*9070*/  FSETP.GEU.AND P1, PT, |R27|, 6.5827683646048100446e-37, PT ;  /* 0x036000001b00780b */ /* 0x000fe20003f2e200 */
[----:B-1----:R-:W-:-:S08]  /*9080*/  DFMA R24, -R56, R22, 1 ;  /* 0x3ff000003818742b */ /* 0x002fd00000000116 */
        /* <DEDUP_REMOVED lines=16> */
.L_x_544:
        /* <DEDUP_REMOVED lines=17> */
[----:B------:R-:W-:Y:S01]  /*92a0*/  MOV R0, R24 ;  /* 0x0000001800007202 */ /* 0x000fe20000000f00 */
[----:B------:R-:W-:Y:S01]  /*92b0*/  IMAD.MOV.U32 R22, RZ, RZ, R56 ;  /* 0x000000ffff167224 */ /* 0x000fe200078e0038 */
[----:B------:R-:W-:-:S07]  /*92c0*/  MOV R29, 0x92e0 ;  /* 0x000092e0001d7802 */ /* 0x000fce0000000f00 */
[----:B------:R-:W-:Y:S05]  /*92d0*/  CALL.REL.NOINC `($__internal_5_$__cuda_sm20_dsqrt_rn_f64_mediumpath_v1) ;  /* 0x0000005400b47944 */ /* 0x000fea0003c00000 */
[----:B------:R-:W-:Y:S01]  /*92e0*/  IMAD.MOV.U32 R62, RZ, RZ, R60 ;  /* 0x000000ffff3e7224 */ /* 0x000fe200078e003c */
[----:B------:R-:W-:-:S07]  /*92f0*/  MOV R63, R61 ;  /* 0x0000003d003f7202 */ /* 0x000fce0000000f00 */
.L_x_546:
[----:B------:R-:W-:Y:S05]  /*9300*/  BSYNC.RECONVERGENT B0 ;  /* 0x0000000000007941 */ /* 0x000fea0003800200 */
.L_x_545:
[----:B------:R-:W0:Y:S01]  /*9310*/  I2F.F64.U32 R64, R39 ;  /* 0x0000002700407312 */ /* 0x000e220000201800 */
[----:B------:R-:W-:Y:S01]  /*9320*/  BSSY.RECONVERGENT B2, `(.L_x_547) ;  /* 0x000001d000027945 */ /* 0x000fe20003800200 */
[----:B0-----:R-:W-:-:S08]  /*9330*/  DMUL R66, R42, R64 ;  /* 0x000000402a427228 */ /* 0x001fd00000000000 */
        /* <DEDUP_REMOVED lines=25> */
.L_x_550:
[----:B------:R-:W-:Y:S05]  /*94d0*/  BSYNC.RECONVERGENT B3 ;  /* 0x0000000000037941 */ /* 0x000fea0003800200 */
.L_x_549:
[----:B------:R-:W-:-:S07]  /*94e0*/  VIADD R0, R20, 0x1 ;  /* 0x0000000114007836 */ /* 0x000fce0000000000 */
.L_x_548:
[----:B------:R-:W-:Y:S05]  /*94f0*/  BSYNC.RECONVERGENT B2 ;  /* 0x0000000000027941 */ /* 0x000fea0003800200 */
.L_x_547:
[----:B------:R-:W0:Y:S01]  /*9500*/  LDCU.64 UR12, c[0x4][0x10] ;  /* 0x01000200ff0c77ac */ /* 0x000e220008000a00 */
[----:B------:R-:W-:Y:S01]  /*9510*/  IMAD.SHL.U32 R20, R0, 0x40, RZ ;  /* 0x0000004000147824 */ /* 0x000fe200078e00ff */
[----:B------:R-:W1:Y:S04]  /*9520*/  LDC.64 R60, c[0x0][0x3d0] ;  /* 0x0000f400ff3c7b82 */ /* 0x000e680000000a00 */
[----:B------:R-:W-:-:S04]  /*9530*/  LOP3.LUT R20, R20, 0x40, RZ, 0xc0, !PT ;  /* 0x0000004014147812 */ /* 0x000fc800078ec0ff */
[----:B0-----:R-:W-:-:S04]  /*9540*/  IADD3 R68, P0, PT, R20, UR12, RZ ;  /* 0x0000000c14447c10 */ /* 0x001fc8000ff1e0ff */
[----:B------:R-:W-:-:S05]  /*9550*/  IADD3.X R69, PT, PT, RZ, UR13, RZ, P0, !PT ;  /* 0x0000000dff457c10 */ /* 0x000fca00087fe4ff */
[----:B------:R-:W2:Y:S04]  /*9560*/  LDG.E.128.CONSTANT R20, desc[UR8][R68.64] ;  /* 0x0000000844147981 */ /* 0x000ea8000c1e9d00 */
[----:B------:R-:W3:Y:S04]  /*9570*/  LDG.E.128.CONSTANT R24, desc[UR8][R68.64+0x10] ;  /* 0x0000100844187981 */ /* 0x000ee8000c1e9d00 */
[----:B------:R-:W4:Y:S01]  /*9580*/  LDG.E.128.CONSTANT R56, desc[UR8][R68.64+0x20] ;  /* 0x0000200844387981 */ /* 0x000f22000c1e9d00 */
[----:B-1----:R-:W-:-:S06]  /*9590*/  IMAD.WIDE.U32 R60, R39, 0x8, R60 ;  /* 0x00000008273c7825 */ /* 0x002fcc00078e003c */
[----:B------:R-:W5:Y:S01]  /*95a0*/  LDG.E.64 R60, desc[UR8][R60.64] ;  /* 0x000000083c3c7981 */ /* 0x000f62000c1e1b00 */
        /* <DEDUP_REMOVED lines=18> */
[----:B------:R-:W-:Y:S02]  /*96d0*/  LOP3.LUT P0, RZ, R0, 0x2, RZ, 0xc0, !PT ;  /* 0x0000000200ff7812 */ /* 0x000fe4000780c0ff */
[----:B------:R-:W-:Y:S02]  /*96e0*/  @!P5 MOV R0, RZ ;  /* 0x000000ff0000d202 */ /* 0x000fe40000000f00 */
[----:B------:R-:W-:-:S10]  /*96f0*/  DADD R18, RZ, -R20 ;  /* 0x00000000ff127229 */ /* 0x000fd40000000814 */
[----:B------:R-:W-:Y:S02]  /*9700*/  FSEL R68, R20, R18, !P0 ;  /* 0x0000001214447208 */ /* 0x000fe40004000000 */
[----:B------:R-:W-:Y:S01]  /*9710*/  FSEL R69, R21, R19, !P0 ;  /* 0x0000001315457208 */ /* 0x000fe20004000000 */
[----:B------:R-:W-:-:S05]  /*9720*/  @!P5 DMUL R18, RZ, R66 ;  /* 0x00000042ff12d228 */ /* 0x000fca0000000000 */
[----:B-----5:R-:W-:Y:S01]  /*9730*/  DMUL R70, R68, R60 ;  /* 0x0000003c44467228 */ /* 0x020fe20000000000 */
[----:B------:R-:W-:Y:S10]  /*9740*/  @!P5 BRA `(.L_x_552) ;  /* 0x000000000054d947 */ /* 0x000ff40003800000 */
        /* <DEDUP_REMOVED lines=17> */
[----:B------:R-:W-:Y:S01]  /*9860*/  MOV R40, 0x9890 ;  /* 0x0000989000287802 */ /* 0x000fe20000000f00 */
[----:B------:R-:W-:-:S07]  /*9870*/  IMAD.MOV.U32 R57, RZ, RZ, R67 ;  /* 0x000000ffff397224 */ /* 0x000fce00078e0043 */
[----:B------:R-:W-:Y:S05]  /*9880*/  CALL.REL.NOINC `($_Z38gpuKernelSphericalHarmonicsBesselDerivIdEvPT_S1_S1_S1_S1_S1_S1_S1_S1_S1_S1_S1_S1_S1_S1_S1_S1_S0_iii$__internal_trig_reduction_slowpathd) ;  /* 0x00000054000c7944 */ /* 0x000fea0003c00000 */
[----:B------:R-:W-:-:S07]  /*9890*/  MOV R0, R20 ;  /* 0x0000001400007202 */ /* 0x000fce0000000f00 */
.L_x_552:
[----:B------:R-:W-:Y:S05]  /*98a0*/  BSYNC.RECONVERGENT B2 ;  /* 0x0000000000027941 */ /* 0x000fea0003800200 */
.L_x_551:
[----:B------:R-:W-:Y:S05]  /*98b0*/  @!P6 BRA `(.L_x_553) ;  /* 0x000000340074e947 */ /* 0x000fea0003800000 */
[----:B------:R-:W0:Y:S01]  /*98c0*/  LDCU.64 UR12, c[0x4][0x10] ;  /* 0x01000200ff0c77ac */ /* 0x000e220008000a00 */
[----:B------:R-:W-:Y:S01]  /*98d0*/  IMAD.SHL.U32 R20, R0, 0x40, RZ ;  /* 0x0000004000147824 */ /* 0x000fe200078e00ff */
[----:B------:R-:W1:Y:S04]  /*98e0*/  LDC.64 R74, c[0x0][0x3e8] ;  /* 0x0000fa00ff4a7b82 */ /* 0x000e680000000a00 */
[----:B------:R-:W-:-:S04]  /*98f0*/  LOP3.LUT R20, R20, 0x40, RZ, 0xc0, !PT ;  /* 0x0000004014147812 */ /* 0x000fc800078ec0ff */
[----:B0-----:R-:W-:-:S05]  /*9900*/  IADD3 R66, P0, PT, R20, UR12, RZ ;  /* 0x0000000c14427c10 */ /* 0x001fca000ff1e0ff */
[----:B------:R-:W-:-:S05]  /*9910*/  IMAD.X R67, RZ, RZ, UR13, P0 ;  /* 0x0000000dff437e24 */ /* 0x000fca00080e06ff */
[----:B------:R-:W2:Y:S04]  /*9920*/  LDG.E.128.CONSTANT R20, desc[UR8][R66.64] ;  /* 0x0000000842147981 */ /* 0x000ea8000c1e9d00 */
[----:B------:R-:W3:Y:S04]  /*9930*/  LDG.E.128.CONSTANT R24, desc[UR8][R66.64+0x10] ;  /* 0x0000100842187981 */ /* 0x000ee8000c1e9d00 */
[----:B------:R-:W4:Y:S01]  /*9940*/  LDG.E.128.CONSTANT R56, desc[UR8][R66.64+0x20] ;  /* 0x0000200842387981 */ /* 0x000f22000c1e9d00 */
[----:B-1----:R-:W-:-:S06]  /*9950*/  IMAD.WIDE.U32 R74, R39, 0x8, R74 ;  /* 0x00000008274a7825 */ /* 0x002fcc00078e004a */
[----:B------:R-:W5:Y:S01]  /*9960*/  LDG.E.64 R74, desc[UR8][R74.64] ;  /* 0x000000084a4a7981 */ /* 0x000f62000c1e1b00 */
[----:B------:R-:W-:Y:S01]  /*9970*/  LOP3.LUT R29, R0, 0x1, RZ, 0xc0, !PT ;  /* 0x00000001001d7812 */ /* 0x000fe200078ec0ff */
[----:B------:R-:W-:Y:S01]  /*9980*/  HFMA2 R76, -RZ, RZ, 0.00974273681640625, -2.12192535400390625e-05 ;  /* 0x20fd8164ff4c7431 */ /* 0x000fe200000001ff */
[----:B------:R-:W-:Y:S01]  /*9990*/  DMUL R72, R18, R18 ;  /* 0x0000001212487228 */ /* 0x000fe20000000000 */
[----:B------:R-:W-:Y:S01]  /*99a0*/  IMAD.IADD R38, R36, 0x1, R41 ;  /* 0x0000000124267824 */ /* 0x000fe200078e0229 */
[----:B------:R-:W-:Y:S01]  /*99b0*/  ISETP.NE.U32.AND P0, PT, R29, 0x1, PT ;  /* 0x000000011d00780c */ /* 0x000fe20003f05070 */
[----:B------:R-:W-:Y:S01]  /*99c0*/  IMAD.MOV.U32 R29, RZ, RZ, 0x3da8ff83 ;  /* 0x3da8ff83ff1d7424 */ /* 0x000fe200078e00ff */
[----:B------:R-:W-:-:S04]  /*99d0*/  MOV R41, RZ ;  /* 0x000000ff00297202 */ /* 0x000fc80000000f00 */
[----:B------:R-:W-:Y:S02]  /*99e0*/  FSEL R77, -R29, 0.11223486810922622681, !P0 ;  /* 0x3de5db651d4d7808 */ /* 0x000fe40004000100 */
[----:B------:R-:W-:-:S06]  /*99f0*/  FSEL R76, R76, -8.06006814911005101289e+34, !P0 ;  /* 0xf9785eba4c4c7808 */ /* 0x000fcc0004000000 */
[----:B--2---:R-:W-:-:S08]  /*9a00*/  DFMA R20, R72, R76, R20 ;  /* 0x0000004c4814722b */ /* 0x004fd00000000014 */
[----:B------:R-:W-:Y:S02]  /*9a10*/  DFMA R20, R72, R20, R22 ;  /* 0x000000144814722b */ /* 0x000fe40000000016 */
[CC--:B------:R-:W-:Y:S02]  /*9a20*/  DMUL R22, R64.reuse, -R62.reuse ;  /* 0x8000003e40167228 */ /* 0x0c0fe40000000000 */
[----:B------:R-:W-:Y:S02]  /*9a30*/  DMUL R64, R64, R62 ;  /* 0x0000003e40407228 */ /* 0x000fe40000000000 */
[----:B-----5:R-:W-:Y:S02]  /*9a40*/  DMUL R68, R68, R74 ;  /* 0x0000004a44447228 */ /* 0x020fe40000000000 */
[----:B---3--:R-:W-:-:S06]  /*9a50*/  DFMA R20, R72, R20, R24 ;  /* 0x000000144814722b */ /* 0x008fcc0000000018 */
[----:B------:R-:W-:Y:S02]  /*9a60*/  DMUL R68, R68, R62 ;  /* 0x0000003e44447228 */ /* 0x000fe40000000000 */
        /* <DEDUP_REMOVED lines=10> */
[----:B------:R-:W-:-:S06]  /*9b10*/  FSEL R19, R21, R19, !P0 ;  /* 0x0000001315137208 */ /* 0x000fcc0004000000 */
[----:B------:R-:W-:Y:S02]  /*9b20*/  DMUL R20, R60, R18 ;  /* 0x000000123c147228 */ /* 0x000fe40000000000 */
[----:B------:R-:W-:Y:S02]  /*9b30*/  DMUL R18, R18, R74 ;  /* 0x0000004a12127228 */ /* 0x000fe40000000000 */
[C---:B------:R-:W-:Y:S02]  /*9b40*/  DMUL R74, R70.reuse, R64 ;  /* 0x00000040464a7228 */ /* 0x040fe40000000000 */
[----:B------:R-:W-:Y:S02]  /*9b50*/  DMUL R60, R70, R62 ;  /* 0x0000003e463c7228 */ /* 0x000fe40000000000 */
[----:B------:R-:W-:Y:S02]  /*9b60*/  DMUL R22, R20, R22 ;  /* 0x0000001614167228 */ /* 0x000fe40000000000 */
[----:B------:R-:W-:-:S02]  /*9b70*/  DMUL R18, R18, R62 ;  /* 0x0000003e12127228 */ /* 0x000fc40000000000 */
[----:B------:R-:W-:-:S04]  /*9b80*/  DMUL R62, R20, R62 ;  /* 0x0000003e143e7228 */ /* 0x000fc80000000000 */
[C---:B------:R-:W-:Y:S02]  /*9b90*/  DMUL R64, R22.reuse, R4 ;  /* 0x0000000416407228 */ /* 0x040fe40000000000 */
[----:B------:R-:W-:Y:S02]  /*9ba0*/  DMUL R66, R22, R2 ;  /* 0x0000000216427228 */ /* 0x000fe40000000000 */
[C---:B------:R-:W-:Y:S02]  /*9bb0*/  DMUL R70, R18.reuse, R10 ;  /* 0x0000000a12467228 */ /* 0x040fe40000000000 */
[C---:B------:R-:W-:Y:S02]  /*9bc0*/  DMUL R72, R18.reuse, R8 ;  /* 0x0000000812487228 */ /* 0x040fe40000000000 */
[----:B------:R-:W-:Y:S02]  /*9bd0*/  DMUL R22, RZ, R22 ;  /* 0x00000016ff167228 */ /* 0x000fe40000000000 */
[----:B------:R-:W-:-:S02]  /*9be0*/  DMUL R18, R18, R6 ;  /* 0x0000000612127228 */ /* 0x000fc40000000000 */
[C---:B------:R-:W-:Y:S02]  /*9bf0*/  DFMA R64, R68.reuse, R10, R64 ;  /* 0x0000000a4440722b */ /* 0x040fe40000000040 */
[----:B------:R-:W-:Y:S02]  /*9c00*/  DFMA R66, R68, R8, R66 ;  /* 0x000000084442722b */ /* 0x000fe40000000042 */
[C---:B------:R-:W-:Y:S02]  /*9c10*/  DFMA R70, R74.reuse, R4, R70 ;  /* 0x000000044a46722b */ /* 0x040fe40000000046 */
[----:B------:R-:W-:Y:S02]  /*9c20*/  DFMA R72, R74, R2, R72 ;  /* 0x000000024a48722b */ /* 0x000fe40000000048 */
[----:B------:R-:W-:Y:S02]  /*9c30*/  DFMA R68, R68, R6, R22 ;  /* 0x000000064444722b */ /* 0x000fe40000000016 */
[----:B------:R-:W-:-:S11]  /*9c40*/  DFMA R74, RZ, R74, R18 ;  /* 0x0000004aff4a722b */ /* 0x000fd60000000012 */
.L_x_606:
[----:B0-----:R-:W0:Y:S01]  /*9c50*/  LDC.64 R76, c[0x0][0x3c8] ;  /* 0x0000f200ff4c7b82 */ /* 0x001e220000000a00 */
[----:B------:R-:W-:-:S04]  /*9c60*/  IMAD R19, R41, UR5, R30 ;  /* 0x0000000529137c24 */ /* 0x000fc8000f8e021e */
[----:B0-----:R-:W-:-:S05]  /*9c70*/  IMAD.WIDE.U32 R76, R19, 0x8, R76 ;  /* 0x00000008134c7825 */ /* 0x001fca00078e004c */
        /* <DEDUP_REMOVED lines=28> */
.L_x_557:
[----:B------:R-:W-:Y:S05]  /*9e40*/  BSYNC.RECONVERGENT B3 ;  /* 0x0000000000037941 */ /* 0x000fea0003800200 */
.L_x_556:
[----:B------:R-:W-:-:S07]  /*9e50*/  VIADD R0, R20, 0x1 ;  /* 0x0000000114007836 */ /* 0x000fce0000000000 */
.L_x_555:
[----:B------:R-:W-:Y:S05]  /*9e60*/  BSYNC.RECONVERGENT B2 ;  /* 0x0000000000027941 */ /* 0x000fea0003800200 */
.L_x_554:
        /* <DEDUP_REMOVED lines=17> */
[----:B------:R-:W-:Y:S01]  /*9f80*/  DFMA R20, R82, R20, R22 ;  /* 0x000000145214722b */ /* 0x000fe20000000016 */
[----:B------:R-:W0:Y:S01]  /*9f90*/  MUFU.RCP64H R23, R79 ;  /* 0x0000004f00177308 */ /* 0x000e220000001800 */
[----:B------:R-:W-:-:S06]  /*9fa0*/  MOV R22, 0x1 ;  /* 0x0000000100167802 */ /* 0x000fcc0000000f00 */
[----:B---3--:R-:W-:-:S08]  /*9fb0*/  DFMA R20, R82, R20, R24 ;  /* 0x000000145214722b */ /* 0x008fd00000000018 */
[----:B------:R-:W-:Y:S02]  /*9fc0*/  DFMA R20, R82, R20, R26 ;  /* 0x000000145214722b */ /* 0x000fe4000000001a */
[----:B0-----:R-:W-:-:S06]  /*9fd0*/  DFMA R24, -R78, R22, 1 ;  /* 0x3ff000004e18742b */ /* 0x001fcc0000000116 */
[----:B----4-:R-:W-:Y:S02]  /*9fe0*/  DFMA R20, R82, R20, R56 ;  /* 0x000000145214722b */ /* 0x010fe40000000038 */
[----:B------:R-:W-:-:S06]  /*9ff0*/  DFMA R24, R24, R24, R24 ;  /* 0x000000181818722b */ /* 0x000fcc0000000018 */
[----:B------:R-:W-:Y:S02]  /*a000*/  DFMA R20, R82, R20, R58 ;  /* 0x000000145214722b */ /* 0x000fe4000000003a */
[----:B------:R-:W-:-:S06]  /*a010*/  DFMA R24, R22, R24, R22 ;  /* 0x000000181618722b */ /* 0x000fcc0000000016 */
        /* <DEDUP_REMOVED lines=9> */
[----:B------:R-:W-:-:S06]  /*a0b0*/  FSEL R83, R23, R19, !P0 ;  /* 0x0000001317537208 */ /* 0x000fcc0004000000 */
        /* <DEDUP_REMOVED lines=12> */
.L_x_559:
[----:B------:R-:W-:Y:S05]  /*a180*/  BSYNC.RECONVERGENT B1 ;  /* 0x0000000000017941 */ /* 0x000fea0003800200 */
.L_x_558:
[----:B------:R-:W0:Y:S01]  /*a190*/  LDC.64 R20, c[0x0][0x3e0] ;  /* 0x0000f800ff147b82 */ /* 0x000e220000000a00 */
[----:B------:R-:W-:Y:S01]  /*a1a0*/  BSSY.RECONVERGENT B2, `(.L_x_560) ;  /* 0x000001d000027945 */ /* 0x000fe20003800200 */
[-C--:B------:R-:W-:Y:S01]  /*a1b0*/  DMUL R80, R78, R78.reuse ;  /* 0x0000004e4e507228 */ /* 0x080fe20000000000 */
[----:B------:R-:W-:Y:S01]  /*a1c0*/  @!P5 MOV R0, RZ ;  /* 0x000000ff0000d202 */ /* 0x000fe20000000f00 */
[----:B------:R-:W-:Y:S01]  /*a1d0*/  @!P5 DMUL R84, RZ, R78 ;  /* 0x0000004eff54d228 */ /* 0x000fe20000000000 */
[----:B0-----:R0:W-:Y:S01]  /*a1e0*/  STG.E.64 desc[UR8][R20.64], R18 ;  /* 0x0000001214007986 */ /* 0x0011e2000c101b08 */
[----:B------:R-:W-:Y:S09]  /*a1f0*/  @!P5 BRA `(.L_x_561) ;  /* 0x00000000005cd947 */ /* 0x000ff20003800000 */
[----:B------:R-:W-:Y:S01]  /*a200*/  UMOV UR12, 0x6dc9c883 ;  /* 0x6dc9c883000c7882 */ /* 0x000fe20000000000 */
[----:B------:R-:W-:Y:S01]  /*a210*/  UMOV UR13, 0x3fe45f30 ;  /* 0x3fe45f30000d7882 */ /* 0x000fe20000000000 */
[C---:B------:R-:W-:Y:S02]  /*a220*/  DSETP.GE.AND P0, PT, |R78|.reuse, 2.14748364800000000000e+09, PT ;  /* 0x41e000004e00742a */ /* 0x040fe40003f06200 */
[----:B0-----:R-:W-:Y:S01]  /*a230*/  DMUL R18, R78, UR12 ;  /* 0x0000000c4e127c28 */ /* 0x001fe20008000000 */
        /* <DEDUP_REMOVED lines=16> */
[----:B------:R-:W-:Y:S01]  /*a340*/  MOV R0, R20 ;  /* 0x0000001400007202 */ /* 0x000fe20000000f00 */
[----:B------:R-:W-:Y:S02]  /*a350*/  IMAD.MOV.U32 R84, RZ, RZ, R18 ;  /* 0x000000ffff547224 */ /* 0x000fe400078e0012 */
[----:B------:R-:W-:-:S07]  /*a360*/  IMAD.MOV.U32 R85, RZ, RZ, R19 ;  /* 0x000000ffff557224 */ /* 0x000fce00078e0013 */
.L_x_561:
[----:B------:R-:W-:Y:S05]  /*a370*/  BSYNC.RECONVERGENT B2 ;  /* 0x0000000000027941 */ /* 0x000fea0003800200 */
.L_x_560:
[----:B------:R-:W1:Y:S01]  /*a380*/  LDCU.64 UR12, c[0x4][0x10] ;  /* 0x01000200ff0c77ac */ /* 0x000e620008000a00 */
[----:B0-----:R-:W-:-:S04]  /*a390*/  SHF.L.U32 R18, R0, 0x6, RZ ;  /* 0x0000000600127819 */ /* 0x001fc800000006ff */
[----:B------:R-:W-:-:S04]  /*a3a0*/  LOP3.LUT R18, R18, 0x40, RZ, 0xc0, !PT ;  /* 0x0000004012127812 */ /* 0x000fc800078ec0ff */
[----:B-1----:R-:W-:-:S05]  /*a3b0*/  IADD3 R18, P0, PT, R18, UR12, RZ ;  /* 0x0000000c12127c10 */ /* 0x002fca000ff1e0ff */
        /* <DEDUP_REMOVED lines=46> */
[----:B------:R-:W-:Y:S01]  /*a6a0*/  MOV R94, R18 ;  /* 0x00000012005e7202 */ /* 0x000fe20000000f00 */
[----:B------:R-:W-:-:S07]  /*a6b0*/  IMAD.MOV.U32 R95, RZ, RZ, R19 ;  /* 0x000000ffff5f7224 */ /* 0x000fce00078e0013 */
.L_x_563:
[----:B------:R-:W-:Y:S05]  /*a6c0*/  BSYNC.RECONVERGENT B1 ;  /* 0x0000000000017941 */ /* 0x000fea0003800200 */
.L_x_562:
        /* <DEDUP_REMOVED lines=20> */
.L_x_565:
[----:B------:R-:W-:Y:S05]  /*a810*/  BSYNC.RECONVERGENT B1 ;  /* 0x0000000000017941 */ /* 0x000fea0003800200 */
.L_x_564:
[----:B------:R-:W0:Y:S01]  /*a820*/  LDC.64 R24, c[0x0][0x3e0] ;  /* 0x0000f800ff187b82 */ /* 0x000e220000000a00 */
[----:B------:R-:W-:-:S07]  /*a830*/  DADD R18, R18, -R94 ;  /* 0x0000000012127229 */ /* 0x000fce000000085e */
[----:B0-----:R0:W-:Y:S04]  /*a840*/  STG.E.64 desc[UR8][R24.64+0x8], R18 ;  /* 0x0000081218007986 */ /* 0x0011e8000c101b08 */
[----:B------:R1:W5:Y:S01]  /*a850*/  LDG.E.64 R90, desc[UR8][R76.64] ;  /* 0x000000084c5a7981 */ /* 0x000362000c1e1b00 */
[----:B------:R-:W2:Y:S01]  /*a860*/  MUFU.RCP64H R21, R81 ;  /* 0x0000005100157308 */ /* 0x000ea20000001800 */
[----:B------:R-:W-:Y:S01]  /*a870*/  IMAD.MOV.U32 R20, RZ, RZ, 0x1 ;  /* 0x00000001ff147424 */ /* 0x000fe200078e00ff */
[----:B------:R-:W-:Y:S01]  /*a880*/  FSETP.GEU.AND P1, PT, |R83|, 6.5827683646048100446e-37, PT ;  /* 0x036000005300780b */ /* 0x000fe20003f2e200 */
[----:B------:R-:W-:Y:S04]  /*a890*/  BSSY.RECONVERGENT B1, `(.L_x_566) ;  /* 0x0000012000017945 */ /* 0x000fe80003800200 */
[----:B--2---:R-:W-:-:S08]  /*a8a0*/  DFMA R22, -R80, R20, 1 ;  /* 0x3ff000005016742b */ /* 0x004fd00000000114 */
[----:B------:R-:W-:-:S08]  /*a8b0*/  DFMA R22, R22, R22, R22 ;  /* 0x000000161616722b */ /* 0x000fd00000000016 */
[----:B------:R-:W-:-:S08]  /*a8c0*/  DFMA R22, R20, R22, R20 ;  /* 0x000000161416722b */ /* 0x000fd00000000014 */
[----:B------:R-:W-:-:S08]  /*a8d0*/  DFMA R20, -R80, R22, 1 ;  /* 0x3ff000005014742b */ /* 0x000fd00000000116 */
[----:B------:R-:W-:-:S08]  /*a8e0*/  DFMA R26, R22, R20, R22 ;  /* 0x00000014161a722b */ /* 0x000fd00000000016 */
[----:B------:R-:W-:-:S08]  /*a8f0*/  DMUL R20, R82, R26 ;  /* 0x0000001a52147228 */ /* 0x000fd00000000000 */
[----:B------:R-:W-:-:S08]  /*a900*/  DFMA R22, -R80, R20, R82 ;  /* 0x000000145016722b */ /* 0x000fd00000000152 */
[----:B0-----:R-:W-:-:S10]  /*a910*/  DFMA R18, R26, R22, R20 ;  /* 0x000000161a12722b */ /* 0x001fd40000000014 */
[----:B------:R-:W-:-:S05]  /*a920*/  FFMA R0, RZ, R81, R19 ;  /* 0x00000051ff007223 */ /* 0x000fca0000000013 */
[----:B------:R-:W-:-:S13]  /*a930*/  FSETP.GT.AND P0, PT, |R0|, 1.469367938527859385e-39, PT ;  /* 0x001000000000780b */ /* 0x000fda0003f04200 */
[----:B-1----:R-:W-:Y:S05]  /*a940*/  @P0 BRA P1, `(.L_x_567) ;  /* 0x0000000000180947 */ /* 0x002fea0000800000 */
[----:B------:R-:W-:Y:S01]  /*a950*/  MOV R20, R82 ;  /* 0x0000005200147202 */ /* 0x000fe20000000f00 */
[----:B------:R-:W-:Y:S01]  /*a960*/  IMAD.MOV.U32 R21, RZ, RZ, R83 ;  /* 0x000000ffff157224 */ /* 0x000fe200078e0053 */
[----:B------:R-:W-:Y:S01]  /*a970*/  MOV R19, R81 ;  /* 0x0000005100137202 */ /* 0x000fe20000000f00 */
[----:B------:R-:W-:Y:S01]  /*a980*/  IMAD.MOV.U32 R18, RZ, RZ, R80 ;  /* 0x000000ffff127224 */ /* 0x000fe200078e0050 */
[----:B------:R-:W-:-:S07]  /*a990*/  MOV R0, 0xa9b0 ;  /* 0x0000a9b000007802 */ /* 0x000fce0000000f00 */
[----:B-----5:R-:W-:Y:S05]  /*a9a0*/  CALL.REL.NOINC `($__internal_4_$__cuda_sm20_div_rn_f64_full) ;  /* 0x0000003800707944 */ /* 0x020fea0003c00000 */
.L_x_567:
[----:B------:R-:W-:Y:S05]  /*a9b0*/  BSYNC.RECONVERGENT B1 ;  /* 0x0000000000017941 */ /* 0x000fea0003800200 */
.L_x_566:
[----:B------:R-:W0:Y:S01]  /*a9c0*/  LDC.64 R20, c[0x0][0x3f8] ;  /* 0x0000fe00ff147b82 */ /* 0x000e220000000a00 */
[----:B------:R-:W-:-:S08]  /*a9d0*/  DADD R18, R18, R94 ;  /* 0x0000000012127229 */ /* 0x000fd0000000005e */
[----:B-----5:R-:W-:-:S07]  /*a9e0*/  DMUL R18, R90, R18 ;  /* 0x000000125a127228 */ /* 0x020fce0000000000 */
[----:B0-----:R0:W-:Y:S04]  /*a9f0*/  STG.E.64 desc[UR8][R20.64], R18 ;  /* 0x0000001214007986 */ /* 0x0011e8000c101b08 */
[----:B------:R1:W5:Y:S01]  /*aa00*/  LDG.E.64 R90, desc[UR8][R76.64] ;  /* 0x000000084c5a7981 */ /* 0x000362000c1e1b00 */
[----:B------:R-:W-:Y:S01]  /*aa10*/  DMUL R26, R78, R80 ;  /* 0x000000504e1a7228 */ /* 0x000fe20000000000 */
[----:B------:R-:W-:Y:S01]  /*aa20*/  IMAD.MOV.U32 R22, RZ, RZ, 0x1 ;  /* 0x00000001ff167424 */ /* 0x000fe200078e00ff */
[----:B------:R-:W-:Y:S04]  /*aa30*/  BSSY.RECONVERGENT B1, `(.L_x_568) ;  /* 0x0000015000017945 */ /* 0x000fe80003800200 */
[----:B------:R-:W2:Y:S01]  /*aa40*/  MUFU.RCP64H R23, R27 ;  /* 0x0000001b00177308 */ /* 0x000ea20000001800 */
[----:B0-----:R-:W-:-:S10]  /*aa50*/  DADD R20, R82, R82 ;  /* 0x0000000052147229 */ /* 0x001fd40000000052 */
[----:B------:R-:W-:Y:S01]  /*aa60*/  FSETP.GEU.AND P1, PT, |R21|, 6.5827683646048100446e-37, PT ;  /* 0x036000001500780b */ /* 0x000fe20003f2e200 */
[----:B--2---:R-:W-:-:S08]  /*aa70*/  DFMA R24, -R26, R22, 1 ;  /* 0x3ff000001a18742b */ /* 0x004fd00000000116 */
        /* <DEDUP_REMOVED lines=9> */
[----:B-1----:R-:W-:Y:S05]  /*ab10*/  @P0 BRA P1, `(.L_x_569) ;  /* 0x0000000000180947 */ /* 0x002fea0000800000 */
[----:B------:R-:W-:Y:S01]  /*ab20*/  IMAD.MOV.U32 R18, RZ, RZ, R26 ;  /* 0x000000ffff127224 */ /* 0x000fe200078e001a */
[----:B------:R-:W-:Y:S02]  /*ab30*/  MOV R19, R27 ;  /* 0x0000001b00137202 */ /* 0x000fe40000000f00 */
[----:B------:R-:W-:-:S07]  /*ab40*/  MOV R0, 0xab60 ;  /* 0x0000ab6000007802 */ /* 0x000fce0000000f00 */
[----:B-----5:R-:W-:Y:S05]  /*ab50*/  CALL.REL.NOINC `($__internal_4_$__cuda_sm20_div_rn_f64_full) ;  /* 0x0000003800047944 */ /* 0x020fea0003c00000 */
[----:B------:R-:W-:Y:S02]  /*ab60*/  IMAD.MOV.U32 R94, RZ, RZ, R18 ;  /* 0x000000ffff5e7224 */ /* 0x000fe400078e0012 */
[----:B------:R-:W-:-:S07]  /*ab70*/  IMAD.MOV.U32 R95, RZ, RZ, R19 ;  /* 0x000000ffff5f7224 */ /* 0x000fce00078e0013 */
.L_x_569:
[----:B------:R-:W-:Y:S05]  /*ab80*/  BSYNC.RECONVERGENT B1 ;  /* 0x0000000000017941 */ /* 0x000fea0003800200 */
.L_x_568:
        /* <DEDUP_REMOVED lines=20> */
[----:B-----5:R-:W-:Y:S05]  /*acd0*/  CALL.REL.NOINC `($__internal_4_$__cuda_sm20_div_rn_f64_full) ;  /* 0x0000003400a47944 */ /* 0x020fea0003c00000 */
.L_x_571:
[----:B------:R-:W-:Y:S05]  /*ace0*/  BSYNC.RECONVERGENT B1 ;  /* 0x0000000000017941 */ /* 0x000fea0003800200 */
.L_x_570:
        /* <DEDUP_REMOVED lines=19> */
[----:B------:R-:W-:Y:S01]  /*ae20*/  MOV R19, R81 ;  /* 0x0000005100137202 */ /* 0x000fe20000000f00 */
[----:B------:R-:W-:Y:S01]  /*ae30*/  IMAD.MOV.U32 R18, RZ, RZ, R80 ;  /* 0x000000ffff127224 */ /* 0x000fe200078e0050 */
[----:B------:R-:W-:-:S07]  /*ae40*/  MOV R0, 0xae60 ;  /* 0x0000ae6000007802 */ /* 0x000fce0000000f00 */
[----:B-----5:R-:W-:Y:S05]  /*ae50*/  CALL.REL.NOINC `($__internal_4_$__cuda_sm20_div_rn_f64_full) ;  /* 0x0000003400447944 */ /* 0x020fea0003c00000 */
[----:B------:R-:W-:Y:S02]  /*ae60*/  IMAD.MOV.U32 R20, RZ, RZ, R18 ;  /* 0x000000ffff147224 */ /* 0x000fe400078e0012 */
[----:B------:R-:W-:-:S07]  /*ae70*/  IMAD.MOV.U32 R21, RZ, RZ, R19 ;  /* 0x000000ffff157224 */ /* 0x000fce00078e0013 */
.L_x_573:
[----:B------:R-:W-:Y:S05]  /*ae80*/  BSYNC.RECONVERGENT B1 ;  /* 0x0000000000017941 */ /* 0x000fea0003800200 */
.L_x_572:
[----:B------:R-:W0:Y:S01]  /*ae90*/  LDC.64 R18, c[0x0][0x3f8] ;  /* 0x0000fe00ff127b82 */ /* 0x000e220000000a00 */
[----:B------:R-:W-:Y:S01]  /*aea0*/  DADD R94, R94, R20 ;  /* 0x000000005e5e7229 */ /* 0x000fe20000000014 */
[----:B------:R-:W-:-:S07]  /*aeb0*/  MOV R40, 0x2 ;  /* 0x0000000200287802 */ /* 0x000fce0000000f00 */
[----:B-----5:R-:W-:-:S07]  /*aec0*/  DMUL R90, R90, R94 ;  /* 0x0000005e5a5a7228 */ /* 0x020fce0000000000 */
[----:B0-----:R0:W-:Y:S01]  /*aed0*/  STG.E.64 desc[UR8][R18.64+0x8], R90 ;  /* 0x0000085a12007986 */ /* 0x0011e2000c101b08 */
[----:B------:R-:W-:Y:S05]  /*aee0*/  @!P4 BRA `(.L_x_574) ;  /* 0x000000100004c947 */ /* 0x000fea0003800000 */
[----:B------:R-:W-:-:S07]  /*aef0*/  IMAD.MOV.U32 R40, RZ, RZ, 0x2 ;  /* 0x00000002ff287424 */ /* 0x000fce00078e00ff */
.L_x_591:
[----:B0-----:R-:W0:Y:S01]  /*af00*/  MUFU.RCP64H R19, R79 ;  /* 0x0000004f00137308 */ /* 0x001e220000001800 */
[----:B------:R-:W-:Y:S01]  /*af10*/  IMAD.MOV.U32 R18, RZ, RZ, 0x1 ;  /* 0x00000001ff127424 */ /* 0x000fe200078e00ff */
[----:B------:R-:W-:Y:S01]  /*af20*/  LEA R82, R40, 0xffffffff, 0x1 ;  /* 0xffffffff28527811 */ /* 0x000fe200078e08ff */
[----:B------:R-:W-:Y:S05]  /*af30*/  BSSY.RECONVERGENT B1, `(.L_x_575) ;  /* 0x0000014000017945 */ /* 0x000fea0003800200 */
[----:B-1----:R-:W1:Y:S01]  /*af40*/  I2F.F64 R82, R82 ;  /* 0x0000005200527312 */ /* 0x002e620000201c00 */
[----:B0-----:R-:W-:Y:S01]  /*af50*/  DFMA R20, -R78, R18, 1 ;  /* 0x3ff000004e14742b */ /* 0x001fe20000000112 */
[----:B-1----:R-:W-:-:S07]  /*af60*/  FSETP.GEU.AND P1, PT, |R83|, 6.5827683646048100446e-37, PT ;  /* 0x036000005300780b */ /* 0x002fce0003f2e200 */
        /* <DEDUP_REMOVED lines=15> */
[----:B------:R-:W-:Y:S05]  /*b060*/  CALL.REL.NOINC `($__internal_4_$__cuda_sm20_div_rn_f64_full) ;  /* 0x0000003000c07944 */ /* 0x000fea0003c00000 */
.L_x_576:
[----:B------:R-:W-:Y:S05]  /*b070*/  BSYNC.RECONVERGENT B1 ;  /* 0x0000000000017941 */ /* 0x000fea0003800200 */
.L_x_575:
[----:B------:R-:W0:Y:S08]  /*b080*/  LDC.64 R100, c[0x0][0x3e0] ;  /* 0x0000f800ff647b82 */ /* 0x000e300000000a00 */
[----:B------:R-:W1:Y:S01]  /*b090*/  LDC.64 R98, c[0x0][0x3f8] ;  /* 0x0000fe00ff627b82 */ /* 0x000e620000000a00 */
[----:B0-----:R-:W-:-:S05]  /*b0a0*/  IMAD.WIDE R102, R40, 0x8, R100 ;  /* 0x0000000828667825 */ /* 0x001fca00078e0264 */
[----:B------:R-:W2:Y:S04]  /*b0b0*/  LDG.E.64 R94, desc[UR8][R102.64+-0x8] ;  /* 0xfffff808665e7981 */ /* 0x000ea8000c1e1b00 */
[----:B------:R-:W2:Y:S01]  /*b0c0*/  LDG.E.64 R20, desc[UR8][R102.64+-0x10] ;  /* 0xfffff00866147981 */ /* 0x000ea2000c1e1b00 */
[----:B------:R-:W-:-:S04]  /*b0d0*/  IMAD.WIDE.U32 R100, R40, 0x8, R100 ;  /* 0x0000000828647825 */ /* 0x000fc800078e0064 */
[----:B-1----:R-:W-:Y:S01]  /*b0e0*/  IMAD.WIDE R98, R40, 0x8, R98 ;  /* 0x0000000828627825 */ /* 0x002fe200078e0262 */
[----:B------:R-:W0:Y:S03]  /*b0f0*/  MUFU.RCP64H R23, R81 ;  /* 0x0000005100177308 */ /* 0x000e260000001800 */
[----:B------:R-:W-:-:S06]  /*b100*/  IMAD.MOV.U32 R22, RZ, RZ, 0x1 ;  /* 0x00000001ff167424 */ /* 0x000fcc00078e00ff */
[----:B0-----:R-:W-:-:S08]  /*b110*/  DFMA R24, -R80, R22, 1 ;  /* 0x3ff000005018742b */ /* 0x001fd00000000116 */
[----:B------:R-:W-:-:S08]  /*b120*/  DFMA R24, R24, R24, R24 ;  /* 0x000000181818722b */ /* 0x000fd00000000018 */
[----:B------:R-:W-:-:S08]  /*b130*/  DFMA R24, R22, R24, R22 ;  /* 0x000000181618722b */ /* 0x000fd00000000016 */
[----:B------:R-:W-:Y:S02]  /*b140*/  DFMA R22, -R80, R24, 1 ;  /* 0x3ff000005016742b */ /* 0x000fe40000000118 */
[----:B--2---:R-:W-:-:S07]  /*b150*/  DFMA R20, R94, R18, -R20 ;  /* 0x000000125e14722b */ /* 0x004fce0000000814 */
[----:B------:R0:W-:Y:S04]  /*b160*/  STG.E.64 desc[UR8][R100.64], R20 ;  /* 0x0000001464007986 */ /* 0x0001e8000c101b08 */
[----:B------:R-:W2:Y:S04]  /*b170*/  LDG.E.64 R92, desc[UR8][R98.64+-0x8] ;  /* 0xfffff808625c7981 */ /* 0x000ea8000c1e1b00 */
[----:B------:R1:W5:Y:S01]  /*b180*/  LDG.E.64 R90, desc[UR8][R76.64] ;  /* 0x000000084c5a7981 */ /* 0x000362000c1e1b00 */
[----:B------:R-:W-:Y:S01]  /*b190*/  DFMA R24, R24, R22, R24 ;  /* 0x000000161818722b */ /* 0x000fe20000000018 */
[----:B------:R-:W-:Y:S01]  /*b1a0*/  FSETP.GEU.AND P1, PT, |R83|, 6.5827683646048100446e-37, PT ;  /* 0x036000005300780b */ /* 0x000fe20003f2e200 */
[----:B------:R-:W-:Y:S06]  /*b1b0*/  BSSY.RECONVERGENT B1, `(.L_x_577) ;  /* 0x0000010000017945 */ /* 0x000fec0003800200 */
[----:B------:R-:W-:-:S08]  /*b1c0*/  DMUL R22, R24, R82 ;  /* 0x0000005218167228 */ /* 0x000fd00000000000 */
[----:B0-----:R-:W-:-:S08]  /*b1d0*/  DFMA R20, -R80, R22, R82 ;  /* 0x000000165014722b */ /* 0x001fd00000000152 */
[----:B------:R-:W-:-:S10]  /*b1e0*/  DFMA R20, R24, R20, R22 ;  /* 0x000000141814722b */ /* 0x000fd40000000016 */
[----:B------:R-:W-:-:S05]  /*b1f0*/  FFMA R0, RZ, R81, R21 ;  /* 0x00000051ff007223 */ /* 0x000fca0000000015 */
[----:B------:R-:W-:Y:S01]  /*b200*/  FSETP.GT.AND P0, PT, |R0|, 1.469367938527859385e-39, PT ;  /* 0x001000000000780b */ /* 0x000fe20003f04200 */
[----:B--2---:R-:W-:-:S12]  /*b210*/  DMUL R92, R92, R18 ;  /* 0x000000125c5c7228 */ /* 0x004fd80000000000 */
[----:B-1----:R-:W-:Y:S05]  /*b220*/  @P0 BRA P1, `(.L_x_578) ;  /* 0x0000000000200947 */ /* 0x002fea0000800000 */
[----:B------:R-:W-:Y:S01]  /*b230*/  IMAD.MOV.U32 R20, RZ, RZ, R82 ;  /* 0x000000ffff147224 */ /* 0x000fe200078e0052 */
[----:B------:R-:W-:Y:S01]  /*b240*/  MOV R21, R83 ;  /* 0x0000005300157202 */ /* 0x000fe20000000f00 */
[----:B------:R-:W-:Y:S01]  /*b250*/  IMAD.MOV.U32 R18, RZ, RZ, R80 ;  /* 0x000000ffff127224 */ /* 0x000fe200078e0050 */
[----:B------:R-:W-:Y:S01]  /*b260*/  MOV R0, 0xb290 ;  /* 0x0000b29000007802 */ /* 0x000fe20000000f00 */
[----:B------:R-:W-:-:S07]  /*b270*/  IMAD.MOV.U32 R19, RZ, RZ, R81 ;  /* 0x000000ffff137224 */ /* 0x000fce00078e0051 */
[----:B-----5:R-:W-:Y:S05]  /*b280*/  CALL.REL.NOINC `($__internal_4_$__cuda_sm20_div_rn_f64_full) ;  /* 0x0000003000387944 */ /* 0x020fea0003c00000 */
[----:B------:R-:W-:Y:S01]  /*b290*/  MOV R20, R18 ;  /* 0x0000001200147202 */ /* 0x000fe20000000f00 */
[----:B------:R-:W-:-:S07]  /*b2a0*/  IMAD.MOV.U32 R21, RZ, RZ, R19 ;  /* 0x000000ffff157224 */ /* 0x000fce00078e0013 */
.L_x_578:
[----:B------:R-:W-:Y:S05]  /*b2b0*/  BSYNC.RECONVERGENT B1 ;  /* 0x0000000000017941 */ /* 0x000fea0003800200 */
.L_x_577:
[----:B------:R-:W2:Y:S01]  /*b2c0*/  LDG.E.64 R18, desc[UR8][R98.64+-0x10] ;  /* 0xfffff00862127981 */ /* 0x000ea2000c1e1b00 */
[----:B------:R-:W0:Y:S01]  /*b2d0*/  MUFU.RCP64H R23, R79 ;  /* 0x0000004f00177308 */ /* 0x000e220000001800 */
[----:B------:R-:W-:Y:S01]  /*b2e0*/  IMAD.MOV.U32 R22, RZ, RZ, 0x1 ;  /* 0x00000001ff167424 */ /* 0x000fe200078e00ff */
[----:B------:R-:W-:Y:S01]  /*b2f0*/  LEA R82, R40, 0x1, 0x1 ;  /* 0x0000000128527811 */ /* 0x000fe200078e08ff */
[----:B------:R-:W1:Y:S01]  /*b300*/  LDC.64 R96, c[0x0][0x3f8] ;  /* 0x0000fe00ff607b82 */ /* 0x000e620000000a00 */
[----:B-----5:R-:W-:Y:S01]  /*b310*/  DMUL R90, R90, R20 ;  /* 0x000000145a5a7228 */ /* 0x020fe20000000000 */
[----:B------:R-:W-:Y:S03]  /*b320*/  BSSY.RECONVERGENT B1, `(.L_x_579) ;  /* 0x0000018000017945 */ /* 0x000fe60003800200 */
[----:B------:R-:W3:Y:S04]  /*b330*/  I2F.F64 R82, R82 ;  /* 0x0000005200527312 */ /* 0x000ee80000201c00 */
[----:B------:R-:W-:-:S02]  /*b340*/  DFMA R90, R94, -R90, R92 ;  /* 0x8000005a5e5a722b */ /* 0x000fc4000000005c */
[----:B0-----:R-:W-:Y:S01]  /*b350*/  DFMA R24, -R78, R22, 1 ;  /* 0x3ff000004e18742b */ /* 0x001fe20000000116 */
[----:B---3--:R-:W-:-:S07]  /*b360*/  FSETP.GEU.AND P1, PT, |R83|, 6.5827683646048100446e-37, PT ;  /* 0x036000005300780b */ /* 0x008fce0003f2e200 */
[----:B------:R-:W-:Y:S01]  /*b370*/  DFMA R24, R24, R24, R24 ;  /* 0x000000181818722b */ /* 0x000fe20000000018 */
[----:B-1----:R-:W-:-:S07]  /*b380*/  IMAD.WIDE.U32 R96, R40, 0x8, R96 ;  /* 0x0000000828607825 */ /* 0x002fce00078e0060 */
[----:B------:R-:W-:-:S08]  /*b390*/  DFMA R24, R22, R24, R22 ;  /* 0x000000181618722b */ /* 0x000fd00000000016 */
[----:B------:R-:W-:-:S08]  /*b3a0*/  DFMA R22, -R78, R24, 1 ;  /* 0x3ff000004e16742b */ /* 0x000fd00000000118 */
[----:B------:R-:W-:-:S08]  /*b3b0*/  DFMA R24, R24, R22, R24 ;  /* 0x000000161818722b */ /* 0x000fd00000000018 */
[----:B------:R-:W-:-:S08]  /*b3c0*/  DMUL R20, R24, R82 ;  /* 0x0000005218147228 */ /* 0x000fd00000000000 */
[----:B------:R-:W-:Y:S02]  /*b3d0*/  DFMA R22, -R78, R20, R82 ;  /* 0x000000144e16722b */ /* 0x000fe40000000152 */
[----:B--2---:R-:W-:-:S06]  /*b3e0*/  DADD R90, R90, -R18 ;  /* 0x000000005a5a7229 */ /* 0x004fcc0000000812 */
[----:B------:R-:W-:Y:S01]  /*b3f0*/  DFMA R18, R24, R22, R20 ;  /* 0x000000161812722b */ /* 0x000fe20000000014 */
[----:B------:R0:W-:Y:S09]  /*b400*/  STG.E.64 desc[UR8][R96.64], R90 ;  /* 0x0000005a60007986 */ /* 0x0001f2000c101b08 */
[----:B------:R-:W-:-:S05]  /*b410*/  FFMA R0, RZ, R79, R19 ;  /* 0x0000004fff007223 */ /* 0x000fca0000000013 */
[----:B------:R-:W-:-:S13]  /*b420*/  FSETP.GT.AND P0, PT, |R0|, 1.469367938527859385e-39, PT ;  /* 0x001000000000780b */ /* 0x000fda0003f04200 */
[----:B0-----:R-:W-:Y:S05]  /*b430*/  @P0 BRA P1, `(.L_x_580) ;  /* 0x0000000000180947 */ /* 0x001fea0000800000 */
[----:B------:R-:W-:Y:S01]  /*b440*/  MOV R20, R82 ;  /* 0x0000005200147202 */ /* 0x000fe20000000f00 */
[----:B------:R-:W-:Y:S01]  /*b450*/  IMAD.MOV.U32 R21, RZ, RZ, R83 ;  /* 0x000000ffff157224 */ /* 0x000fe200078e0053 */
[----:B------:R-:W-:Y:S01]  /*b460*/  MOV R19, R79 ;  /* 0x0000004f00137202 */ /* 0x000fe20000000f00 */
[----:B------:R-:W-:Y:S01]  /*b470*/  IMAD.MOV.U32 R18, RZ, RZ, R78 ;  /* 0x000000ffff127224 */ /* 0x000fe200078e004e */
[----:B------:R-:W-:-:S07]  /*b480*/  MOV R0, 0xb4a0 ;  /* 0x0000b4a000007802 */ /* 0x000fce0000000f00 */
[----:B------:R-:W-:Y:S05]  /*b490*/  CALL.REL.NOINC `($__internal_4_$__cuda_sm20_div_rn_f64_full) ;  /* 0x0000002c00b47944 */ /* 0x000fea0003c00000 */
.L_x_580:
[----:B------:R-:W-:Y:S05]  /*b4a0*/  BSYNC.RECONVERGENT B1 ;  /* 0x0000000000017941 */ /* 0x000fea0003800200 */
.L_x_579:
[----:B------:R-:W2:Y:S04]  /*b4b0*/  LDG.E.64 R94, desc[UR8][R102.64] ;  /* 0x00000008665e7981 */ /* 0x000ea8000c1e1b00 */
[----:B------:R-:W2:Y:S01]  /*b4c0*/  LDG.E.64 R20, desc[UR8][R102.64+-0x8] ;  /* 0xfffff80866147981 */ /* 0x000ea2000c1e1b00 */
[----:B------:R-:W0:Y:S01]  /*b4d0*/  MUFU.RCP64H R23, R81 ;  /* 0x0000005100177308 */ /* 0x000e220000001800 */
        /* <DEDUP_REMOVED lines=27> */
.L_x_582:
[----:B------:R-:W-:Y:S05]  /*b690*/  BSYNC.RECONVERGENT B1 ;  /* 0x0000000000017941 */ /* 0x000fea0003800200 */
.L_x_581:
[----:B------:R-:W2:Y:S01]  /*b6a0*/  LDG.E.64 R18, desc[UR8][R98.64+-0x8] ;  /* 0xfffff80862127981 */ /* 0x000ea2000c1e1b00 */
[----:B------:R-:W0:Y:S01]  /*b6b0*/  MUFU.RCP64H R23, R79 ;  /* 0x0000004f00177308 */ /* 0x000e220000001800 */
[----:B------:R-:W-:Y:S01]  /*b6c0*/  IMAD.MOV.U32 R22, RZ, RZ, 0x1 ;  /* 0x00000001ff167424 */ /* 0x000fe200078e00ff */
[C---:B------:R-:W-:Y:S01]  /*b6d0*/  LEA R82, R40.reuse, 0x3, 0x1 ;  /* 0x0000000328527811 */ /* 0x040fe200078e08ff */
[----:B-----5:R-:W-:Y:S01]  /*b6e0*/  DMUL R90, R90, R20 ;  /* 0x000000145a5a7228 */ /* 0x020fe20000000000 */
[----:B------:R-:W-:Y:S01]  /*b6f0*/  BSSY.RECONVERGENT B1, `(.L_x_583) ;  /* 0x0000018000017945 */ /* 0x000fe20003800200 */
[----:B------:R-:W-:-:S03]  /*b700*/  IADD3 R29, PT, PT, R40, 0x2, RZ ;  /* 0x00000002281d7810 */ /* 0x000fc60007ffe0ff */
[----:B------:R-:W1:Y:S03]  /*b710*/  I2F.F64 R82, R82 ;  /* 0x0000005200527312 */ /* 0x000e660000201c00 */
[----:B------:R-:W-:Y:S02]  /*b720*/  DFMA R90, R94, -R90, R92 ;  /* 0x8000005a5e5a722b */ /* 0x000fe4000000005c */
[----:B0-----:R-:W-:Y:S01]  /*b730*/  DFMA R24, -R78, R22, 1 ;  /* 0x3ff000004e18742b */ /* 0x001fe20000000116 */
[----:B-1----:R-:W-:-:S07]  /*b740*/  FSETP.GEU.AND P1, PT, |R83|, 6.5827683646048100446e-37, PT ;  /* 0x036000005300780b */ /* 0x002fce0003f2e200 */
[----:B------:R-:W-:-:S08]  /*b750*/  DFMA R24, R24, R24, R24 ;  /* 0x000000181818722b */ /* 0x000fd00000000018 */
        /* <DEDUP_REMOVED lines=11> */
[----:B------:R-:W-:Y:S01]  /*b810*/  IMAD.MOV.U32 R20, RZ, RZ, R82 ;  /* 0x000000ffff147224 */ /* 0x000fe200078e0052 */
[----:B------:R-:W-:Y:S01]  /*b820*/  MOV R18, R78 ;  /* 0x0000004e00127202 */ /* 0x000fe20000000f00 */
[----:B------:R-:W-:Y:S01]  /*b830*/  IMAD.MOV.U32 R21, RZ, RZ, R83 ;  /* 0x000000ffff157224 */ /* 0x000fe200078e0053 */
[----:B------:R-:W-:Y:S01]  /*b840*/  MOV R0, 0xb870 ;  /* 0x0000b87000007802 */ /* 0x000fe20000000f00 */
[----:B------:R-:W-:-:S07]  /*b850*/  IMAD.MOV.U32 R19, RZ, RZ, R79 ;  /* 0x000000ffff137224 */ /* 0x000fce00078e004f */
[----:B------:R-:W-:Y:S05]  /*b860*/  CALL.REL.NOINC `($__internal_4_$__cuda_sm20_div_rn_f64_full) ;  /* 0x0000002800c07944 */ /* 0x000fea0003c00000 */
.L_x_584:
[----:B------:R-:W-:Y:S05]  /*b870*/  BSYNC.RECONVERGENT B1 ;  /* 0x0000000000017941 */ /* 0x000fea0003800200 */
.L_x_583:
[----:B------:R-:W2:Y:S01]  /*b880*/  LDG.E.64 R94, desc[UR8][R102.64+0x8] ;  /* 0x00000808665e7981 */ /* 0x000ea2000c1e1b00 */
[----:B------:R-:W0:Y:S03]  /*b890*/  LDC.64 R22, c[0x0][0x3e0] ;  /* 0x0000f800ff167b82 */ /* 0x000e260000000a00 */
[----:B------:R-:W2:Y:S01]  /*b8a0*/  LDG.E.64 R20, desc[UR8][R102.64] ;  /* 0x0000000866147981 */ /* 0x000ea2000c1e1b00 */
[----:B0-----:R-:W-:Y:S01]  /*b8b0*/  IMAD.WIDE.U32 R22, R29, 0x8, R22 ;  /* 0x000000081d167825 */ /* 0x001fe200078e0016 */
[----:B------:R-:W0:Y:S03]  /*b8c0*/  MUFU.RCP64H R25, R81 ;  /* 0x0000005100197308 */ /* 0x000e260000001800 */
[----:B------:R-:W-:-:S06]  /*b8d0*/  IMAD.MOV.U32 R24, RZ, RZ, 0x1 ;  /* 0x00000001ff187424 */ /* 0x000fcc00078e00ff */
[----:B0-----:R-:W-:-:S08]  /*b8e0*/  DFMA R26, -R80, R24, 1 ;  /* 0x3ff00000501a742b */ /* 0x001fd00000000118 */
[----:B------:R-:W-:-:S08]  /*b8f0*/  DFMA R26, R26, R26, R26 ;  /* 0x0000001a1a1a722b */ /* 0x000fd0000000001a */
[----:B------:R-:W-:Y:S02]  /*b900*/  DFMA R26, R24, R26, R24 ;  /* 0x0000001a181a722b */ /* 0x000fe40000000018 */
[----:B--2---:R-:W-:-:S07]  /*b910*/  DFMA R20, R94, R18, -R20 ;  /* 0x000000125e14722b */ /* 0x004fce0000000814 */
[----:B------:R0:W-:Y:S04]  /*b920*/  STG.E.64 desc[UR8][R22.64], R20 ;  /* 0x0000001416007986 */ /* 0x0001e8000c101b08 */
[----:B------:R-:W2:Y:S04]  /*b930*/  LDG.E.64 R92, desc[UR8][R98.64+0x8] ;  /* 0x00000808625c7981 */ /* 0x000ea8000c1e1b00 */
[----:B------:R1:W5:Y:S01]  /*b940*/  LDG.E.64 R90, desc[UR8][R76.64] ;  /* 0x000000084c5a7981 */ /* 0x000362000c1e1b00 */
[----:B------:R-:W-:Y:S01]  /*b950*/  DFMA R24, -R80, R26, 1 ;  /* 0x3ff000005018742b */ /* 0x000fe2000000011a */
[----:B------:R-:W-:Y:S01]  /*b960*/  FSETP.GEU.AND P1, PT, |R83|, 6.5827683646048100446e-37, PT ;  /* 0x036000005300780b */ /* 0x000fe20003f2e200 */
[----:B------:R-:W-:Y:S06]  /*b970*/  BSSY.RECONVERGENT B1, `(.L_x_585) ;  /* 0x0000011000017945 */ /* 0x000fec0003800200 */
[----:B------:R-:W-:-:S08]  /*b980*/  DFMA R26, R26, R24, R26 ;  /* 0x000000181a1a722b */ /* 0x000fd0000000001a */
[----:B------:R-:W-:-:S08]  /*b990*/  DMUL R24, R26, R82 ;  /* 0x000000521a187228 */ /* 0x000fd00000000000 */
[----:B0-----:R-:W-:-:S08]  /*b9a0*/  DFMA R20, -R80, R24, R82 ;  /* 0x000000185014722b */ /* 0x001fd00000000152 */
[----:B------:R-:W-:-:S10]  /*b9b0*/  DFMA R20, R26, R20, R24 ;  /* 0x000000141a14722b */ /* 0x000fd40000000018 */
[----:B------:R-:W-:-:S05]  /*b9c0*/  FFMA R0, RZ, R81, R21 ;  /* 0x00000051ff007223 */ /* 0x000fca0000000015 */
[----:B------:R-:W-:Y:S01]  /*b9d0*/  FSETP.GT.AND P0, PT, |R0|, 1.469367938527859385e-39, PT ;  /* 0x001000000000780b */ /* 0x000fe20003f04200 */
[----:B--2---:R-:W-:-:S12]  /*b9e0*/  DMUL R92, R92, R18 ;  /* 0x000000125c5c7228 */ /* 0x004fd80000000000 */
[----:B-1----:R-:W-:Y:S05]  /*b9f0*/  @P0 BRA P1, `(.L_x_586) ;  /* 0x0000000000200947 */ /* 0x002fea0000800000 */
        /* <DEDUP_REMOVED lines=8> */
.L_x_586:
[----:B------:R-:W-:Y:S05]  /*ba80*/  BSYNC.RECONVERGENT B1 ;  /* 0x0000000000017941 */ /* 0x000fea0003800200 */
.L_x_585:
[----:B------:R-:W2:Y:S01]  /*ba90*/  LDG.E.64 R18, desc[UR8][R98.64] ;  /* 0x0000000862127981 */ /* 0x000ea2000c1e1b00 */
[----:B------:R-:W0:Y:S01]  /*baa0*/  MUFU.RCP64H R23, R79 ;  /* 0x0000004f00177308 */ /* 0x000e220000001800 */
[----:B------:R-:W-:Y:S01]  /*bab0*/  MOV R22, 0x1 ;  /* 0x0000000100167802 */ /* 0x000fe20000000f00 */
[----:B------:R-:W1:Y:S01]  /*bac0*/  LDC.64 R26, c[0x0][0x3f8] ;  /* 0x0000fe00ff1a7b82 */ /* 0x000e620000000a00 */
[----:B------:R-:W-:Y:S01]  /*bad0*/  LEA R82, R40, 0x5, 0x1 ;  /* 0x0000000528527811 */ /* 0x000fe200078e08ff */
[----:B-----5:R-:W-:Y:S01]  /*bae0*/  DMUL R90, R90, R20 ;  /* 0x000000145a5a7228 */ /* 0x020fe20000000000 */
[----:B------:R-:W-:Y:S04]  /*baf0*/  BSSY.RECONVERGENT B1, `(.L_x_587) ;  /* 0x0000018000017945 */ /* 0x000fe80003800200 */
[----:B------:R-:W3:Y:S03]  /*bb00*/  I2F.F64 R82, R82 ;  /* 0x0000005200527312 */ /* 0x000ee60000201c00 */
        /* <DEDUP_REMOVED lines=22> */
.L_x_588:
[----:B------:R-:W-:Y:S05]  /*bc70*/  BSYNC.RECONVERGENT B1 ;  /* 0x0000000000017941 */ /* 0x000fea0003800200 */
.L_x_587:
        /* <DEDUP_REMOVED lines=30> */
.L_x_590:
[----:B------:R-:W-:Y:S05]  /*be60*/  BSYNC.RECONVERGENT B1 ;  /* 0x0000000000017941 */ /* 0x000fea0003800200 */
.L_x_589:
[----:B------:R-:W2:Y:S01]  /*be70*/  LDG.E.64 R98, desc[UR8][R98.64+0x8] ;  /* 0x0000080862627981 */ /* 0x000ea2000c1e1b00 */
[----:B-----5:R-:W-:Y:S01]  /*be80*/  DMUL R92, R92, R20 ;  /* 0x000000145c5c7228 */ /* 0x020fe20000000000 */
[----:B------:R-:W-:Y:S02]  /*be90*/  LOP3.LUT R0, R35, 0xfffffffc, RZ, 0xc0, !PT ;  /* 0xfffffffc23007812 */ /* 0x000fe400078ec0ff */
[----:B------:R-:W-:Y:S02]  /*bea0*/  IADD3 R40, PT, PT, R40, 0x4, RZ ;  /* 0x0000000428287810 */ /* 0x000fe40007ffe0ff */
[----:B------:R-:W-:-:S03]  /*beb0*/  ISETP.NE.AND P0, PT, R29, R0, PT ;  /* 0x000000001d00720c */ /* 0x000fc60003f05270 */
[----:B------:R-:W-:-:S08]  /*bec0*/  DFMA R92, R90, -R92, R94 ;  /* 0x8000005c5a5c722b */ /* 0x000fd0000000005e */
[----:B--2---:R-:W-:-:S07]  /*bed0*/  DADD R92, R92, -R98 ;  /* 0x000000005c5c7229 */ /* 0x004fce0000000862 */
[----:B------:R1:W-:Y:S01]  /*bee0*/  STG.E.64 desc[UR8][R96.64+0x18], R92 ;  /* 0x0000185c60007986 */ /* 0x0003e2000c101b08 */
[----:B------:R-:W-:Y:S05]  /*bef0*/  @P0 BRA `(.L_x_591) ;  /* 0xfffffff000000947 */ /* 0x000fea000383ffff */
.L_x_574:
[----:B------:R-:W-:-:S13]  /*bf00*/  LOP3.LUT P0, RZ, R35, 0x3, RZ, 0xc0, !PT ;  /* 0x0000000323ff7812 */ /* 0x000fda000780c0ff */
[----:B------:R-:W-:Y:S05]  /*bf10*/  @!P0 BRA `(.L_x_592) ;  /* 0x0000000c00248947 */ /* 0x000fea0003800000 */
[----:B------:R-:W-:-:S13]  /*bf20*/  LOP3.LUT P0, RZ, R34, 0x3, RZ, 0xc0, !PT ;  /* 0x0000000322ff7812 */ /* 0x000fda000780c0ff */
[----:B------:R-:W-:Y:S05]  /*bf30*/  @!P0 BRA `(.L_x_593) ;  /* 0x0000000800088947 */ /* 0x000fea0003800000 */
[----:B0-----:R-:W0:Y:S01]  /*bf40*/  MUFU.RCP64H R19, R79 ;  /* 0x0000004f00137308 */ /* 0x001e220000001800 */
[----:B------:R-:W-:Y:S01]  /*bf50*/  IMAD.MOV.U32 R18, RZ, RZ, 0x1 ;  /* 0x00000001ff127424 */ /* 0x000fe200078e00ff */
[----:B------:R-:W-:Y:S01]  /*bf60*/  LEA R29, R40, 0xffffffff, 0x1 ;  /* 0xffffffff281d7811 */ /* 0x000fe200078e08ff */
[----:B------:R-:W-:Y:S05]  /*bf70*/  BSSY.RECONVERGENT B1, `(.L_x_594) ;  /* 0x0000014000017945 */ /* 0x000fea0003800200 */
[----:B------:R-:W2:Y:S01]  /*bf80*/  I2F.F64 R82, R29 ;  /* 0x0000001d00527312 */ /* 0x000ea20000201c00 */
[----:B0-----:R-:W-:Y:S01]  /*bf90*/  DFMA R20, -R78, R18, 1 ;  /* 0x3ff000004e14742b */ /* 0x001fe20000000112 */
[----:B--2---:R-:W-:-:S07]  /*bfa0*/  FSETP.GEU.AND P1, PT, |R83|, 6.5827683646048100446e-37, PT ;  /* 0x036000005300780b */ /* 0x004fce0003f2e200 */
        /* <DEDUP_REMOVED lines=15> */
[----:B-1----:R-:W-:Y:S05]  /*c0a0*/  CALL.REL.NOINC `($__internal_4_$__cuda_sm20_div_rn_f64_full) ;  /* 0x0000002000b07944 */ /* 0x002fea0003c00000 */
.L_x_595:
[----:B------:R-:W-:Y:S05]  /*c0b0*/  BSYNC.RECONVERGENT B1 ;  /* 0x0000000000017941 */ /* 0x000fea0003800200 */
.L_x_594:
[----:B-1----:R-:W0:Y:S01]  /*c0c0*/  LDC.64 R96, c[0x0][0x3e0] ;  /* 0x0000f800ff607b82 */ /* 0x002e220000000a00 */
[----:B------:R-:W-:-:S07]  /*c0d0*/  IADD3 R29, PT, PT, -R40, R29, RZ ;  /* 0x0000001d281d7210 */ /* 0x000fce0007ffe1ff */
        /* <DEDUP_REMOVED lines=34> */
.L_x_597:
[----:B------:R-:W-:Y:S05]  /*c300*/  BSYNC.RECONVERGENT B1 ;  /* 0x0000000000017941 */ /* 0x000fea0003800200 */
.L_x_596:
        /* <DEDUP_REMOVED lines=19> */
[----:B-1----:R-:W-:-:S05]  /*c440*/  IMAD.WIDE.U32 R90, R40, 0x8, R26 ;  /* 0x00000008285a7825 */ /* 0x002fca00078e001a */
[----:B------:R0:W-:Y:S04]  /*c450*/  STG.E.64 desc[UR8][R90.64], R20 ;  /* 0x000000145a007986 */ /* 0x0001e8000c101b08 */
        /* <DEDUP_REMOVED lines=9> */
.L_x_599:
[----:B------:R-:W-:Y:S05]  /*c4f0*/  BSYNC.RECONVERGENT B1 ;  /* 0x0000000000017941 */ /* 0x000fea0003800200 */
.L_x_598:
        /* <DEDUP_REMOVED lines=30> */
.L_x_601:
[----:B------:R-:W-:Y:S05]  /*c6e0*/  BSYNC.RECONVERGENT B1 ;  /* 0x0000000000017941 */ /* 0x000fea0003800200 */
.L_x_600:
[----:B------:R-:W2:Y:S04]  /*c6f0*/  LDG.E.64 R100, desc[UR8][R100.64+0x8] ;  /* 0x0000080864647981 */ /* 0x000ea8000c1e1b00 */
[----:B------:R-:W3:Y:S01]  /*c700*/  LDG.E.64 R94, desc[UR8][R94.64] ;  /* 0x000000085e5e7981 */ /* 0x000ee2000c1e1b00 */
[----:B-----5:R-:W-:Y:S01]  /*c710*/  DMUL R92, R92, R20 ;  /* 0x000000145c5c7228 */ /* 0x020fe20000000000 */
[----:B------:R-:W-:-:S07]  /*c720*/  VIADD R40, R29, 0x3 ;  /* 0x000000031d287836 */ /* 0x000fce0000000000 */
[----:B--2---:R-:W-:-:S08]  /*c730*/  DFMA R92, -R92, R100, R96 ;  /* 0x000000645c5c722b */ /* 0x004fd00000000160 */
[----:B---3--:R-:W-:-:S07]  /*c740*/  DADD R92, R92, -R94 ;  /* 0x000000005c5c7229 */ /* 0x008fce000000085e */
[----:B------:R2:W-:Y:S04]  /*c750*/  STG.E.64 desc[UR8][R90.64+0x8], R92 ;  /* 0x0000085c5a007986 */ /* 0x0005e8000c101b08 */
.L_x_593:
[----:B------:R-:W-:-:S13]  /*c760*/  ISETP.NE.U32.AND P0, PT, R37, 0x1, PT ;  /* 0x000000012500780c */ /* 0x000fda0003f05070 */
[----:B------:R-:W-:Y:S05]  /*c770*/  @!P0 BRA `(.L_x_592) ;  /* 0x00000004000c8947 */ /* 0x000fea0003800000 */
[----:B0-----:R-:W0:Y:S01]  /*c780*/  MUFU.RCP64H R19, R79 ;  /* 0x0000004f00137308 */ /* 0x001e220000001800 */
[----:B------:R-:W-:Y:S01]  /*c790*/  MOV R18, 0x1 ;  /* 0x0000000100127802 */ /* 0x000fe20000000f00 */
[----:B------:R-:W-:Y:S01]  /*c7a0*/  BSSY.RECONVERGENT B1, `(.L_x_602) ;  /* 0x0000015000017945 */ /* 0x000fe20003800200 */
[----:B------:R-:W-:-:S06]  /*c7b0*/  LEA R82, R40, 0xffffffff, 0x1 ;  /* 0xffffffff28527811 */ /* 0x000fcc00078e08ff */
[----:B------:R-:W3:Y:S01]  /*c7c0*/  I2F.F64 R82, R82 ;  /* 0x0000005200527312 */ /* 0x000ee20000201c00 */
[----:B0-----:R-:W-:Y:S01]  /*c7d0*/  DFMA R20, -R78, R18, 1 ;  /* 0x3ff000004e14742b */ /* 0x001fe20000000112 */
[----:B---3--:R-:W-:-:S07]  /*c7e0*/  FSETP.GEU.AND P1, PT, |R83|, 6.5827683646048100446e-37, PT ;  /* 0x036000005300780b */ /* 0x008fce0003f2e200 */
        /* <DEDUP_REMOVED lines=15> */
[----:B-12---:R-:W-:Y:S05]  /*c8e0*/  CALL.REL.NOINC `($__internal_4_$__cuda_sm20_div_rn_f64_full) ;  /* 0x0000001800a07944 */ /* 0x006fea0003c00000 */
.L_x_603:
[----:B------:R-:W-:Y:S05]  /*c8f0*/  BSYNC.RECONVERGENT B1 ;  /* 0x0000000000017941 */ /* 0x000fea0003800200 */
.L_x_602:
[----:B------:R-:W0:Y:S08]  /*c900*/  LDC.64 R24, c[0x0][0x3e0] ;  /* 0x0000f800ff187b82 */ /* 0x000e300000000a00 */
[----:B------:R-:W3:Y:S01]  /*c910*/  LDC.64 R78, c[0x0][0x3f8] ;  /* 0x0000fe00ff4e7b82 */ /* 0x000ee20000000a00 */
[----:B0-----:R-:W-:-:S05]  /*c920*/  IMAD.WIDE R20, R40, 0x8, R24 ;  /* 0x0000000828147825 */ /* 0x001fca00078e0218 */
[----:B--2---:R-:W2:Y:S04]  /*c930*/  LDG.E.64 R90, desc[UR8][R20.64+-0x8] ;  /* 0xfffff808145a7981 */ /* 0x004ea8000c1e1b00 */
[----:B------:R0:W2:Y:S01]  /*c940*/  LDG.E.64 R22, desc[UR8][R20.64+-0x10] ;  /* 0xfffff00814167981 */ /* 0x0000a2000c1e1b00 */
[----:B------:R-:W-:-:S04]  /*c950*/  IMAD.WIDE.U32 R24, R40, 0x8, R24 ;  /* 0x0000000828187825 */ /* 0x000fc800078e0018 */
[----:B---3--:R-:W-:Y:S01]  /*c960*/  IMAD.WIDE R78, R40, 0x8, R78 ;  /* 0x00000008284e7825 */ /* 0x008fe200078e024e */
[----:B------:R-:W3:Y:S03]  /*c970*/  MUFU.RCP64H R27, R81 ;  /* 0x00000051001b7308 */ /* 0x000ee60000001800 */
[----:B------:R-:W-:-:S06]  /*c980*/  IMAD.MOV.U32 R26, RZ, RZ, 0x1 ;  /* 0x00000001ff1a7424 */ /* 0x000fcc00078e00ff */
[----:B---3--:R-:W-:-:S08]  /*c990*/  DFMA R56, -R80, R26, 1 ;  /* 0x3ff000005038742b */ /* 0x008fd0000000011a */
[----:B------:R-:W-:-:S08]  /*c9a0*/  DFMA R56, R56, R56, R56 ;  /* 0x000000383838722b */ /* 0x000fd00000000038 */
[----:B------:R-:W-:-:S08]  /*c9b0*/  DFMA R56, R26, R56, R26 ;  /* 0x000000381a38722b */ /* 0x000fd0000000001a */
[----:B0-----:R-:W-:Y:S02]  /*c9c0*/  DFMA R20, -R80, R56, 1 ;  /* 0x3ff000005014742b */ /* 0x001fe40000000138 */
[----:B--2---:R-:W-:-:S07]  /*c9d0*/  DFMA R22, R90, R18, -R22 ;  /* 0x000000125a16722b */ /* 0x004fce0000000816 */
[----:B------:R0:W-:Y:S04]  /*c9e0*/  STG.E.64 desc[UR8][R24.64], R22 ;  /* 0x0000001618007986 */ /* 0x0001e8000c101b08 */
[----:B-1----:R-:W2:Y:S04]  /*c9f0*/  LDG.E.64 R92, desc[UR8][R78.64+-0x8] ;  /* 0xfffff8084e5c7981 */ /* 0x002ea8000c1e1b00 */
[----:B------:R-:W5:Y:S01]  /*ca00*/  LDG.E.64 R76, desc[UR8][R76.64] ;  /* 0x000000084c4c7981 */ /* 0x000f62000c1e1b00 */
        /* <DEDUP_REMOVED lines=18> */
.L_x_605:
[----:B------:R-:W-:Y:S05]  /*cb30*/  BSYNC.RECONVERGENT B1 ;  /* 0x0000000000017941 */ /* 0x000fea0003800200 */
.L_x_604:
[----:B------:R-:W2:Y:S01]  /*cb40*/  LDG.E.64 R78, desc[UR8][R78.64+-0x10] ;  /* 0xfffff0084e4e7981 */ /* 0x000ea2000c1e1b00 */
[----:B------:R-:W0:Y:S01]  /*cb50*/  LDC.64 R18, c[0x0][0x3f8] ;  /* 0x0000fe00ff127b82 */ /* 0x000e220000000a00 */
[----:B-----5:R-:W-:-:S08]  /*cb60*/  DMUL R76, R76, R20 ;  /* 0x000000144c4c7228 */ /* 0x020fd00000000000 */
[----:B------:R-:W-:Y:S01]  /*cb70*/  DFMA R76, R90, -R76, R92 ;  /* 0x8000004c5a4c722b */ /* 0x000fe2000000005c */
[----:B0-----:R-:W-:-:S07]  /*cb80*/  IMAD.WIDE.U32 R18, R40, 0x8, R18 ;  /* 0x0000000828127825 */ /* 0x001fce00078e0012 */
[----:B--2---:R-:W-:-:S07]  /*cb90*/  DADD R76, R76, -R78 ;  /* 0x000000004c4c7229 */ /* 0x004fce000000084e */
[----:B------:R3:W-:Y:S04]  /*cba0*/  STG.E.64 desc[UR8][R18.64], R76 ;  /* 0x0000004c12007986 */ /* 0x0007e8000c101b08 */
.L_x_592:
[----:B------:R-:W4:Y:S01]  /*cbb0*/  LDC.64 R24, c[0x0][0x3e0] ;  /* 0x0000f800ff187b82 */ /* 0x000f220000000a00 */
[----:B------:R-:W5:Y:S01]  /*cbc0*/  LDCU UR4, c[0x0][0x414] ;  /* 0x00008280ff0477ac */ /* 0x000f620008000800 */
[----:B------:R-:W5:Y:S06]  /*cbd0*/  LDCU UR7, c[0x0][0x418] ;  /* 0x00008300ff0777ac */ /* 0x000f6c0008000800 */
[----:B------:R-:W1:Y:S08]  /*cbe0*/  LDC.64 R26, c[0x0][0x3f8] ;  /* 0x0000fe00ff1a7b82 */ /* 0x000e700000000a00 */
[----:B------:R-:W5:Y:S01]  /*cbf0*/  LDC.64 R88, c[0x0][0x380] ;  /* 0x0000e000ff587b82 */ /* 0x000f620000000a00 */
[----:B----4-:R-:W-:-:S07]  /*cc00*/  IMAD.WIDE.U32 R24, R30, 0x8, R24 ;  /* 0x000000081e187825 */ /* 0x010fce00078e0018 */
[----:B0-2---:R-:W0:Y:S01]  /*cc10*/  LDC.64 R90, c[0x0][0x390] ;  /* 0x0000e400ff5a7b82 */ /* 0x005e220000000a00 */
[----:B------:R-:W2:Y:S01]  /*cc20*/  LDG.E.64 R24, desc[UR8][R24.64] ;  /* 0x0000000818187981 */ /* 0x000ea2000c1e1b00 */
[----:B-1----:R-:W-:-:S06]  /*cc30*/  IMAD.WIDE.U32 R26, R30, 0x8, R26 ;  /* 0x000000081e1a7825 */ /* 0x002fcc00078e001a */
[----:B------:R-:W1:Y:S01]  /*cc40*/  LDC.64 R92, c[0x0][0x3a0] ;  /* 0x0000e800ff5c7b82 */ /* 0x000e620000000a00 */
[----:B------:R-:W4:Y:S07]  /*cc50*/  LDG.E.64 R26, desc[UR8][R26.64] ;  /* 0x000000081a1a7981 */ /* 0x000f2e000c1e1b00 */
[----:B------:R-:W0:Y:S08]  /*cc60*/  LDC.64 R22, c[0x0][0x388] ;  /* 0x0000e200ff167b82 */ /* 0x000e300000000a00 */
[----:B------:R-:W1:Y:S08]  /*cc70*/  LDC.64 R20, c[0x0][0x398] ;  /* 0x0000e600ff147b82 */ /* 0x000e700000000a00 */
[----:B---3--:R-:W3:Y:S01]  /*cc80*/  LDC.64 R18, c[0x0][0x3a8] ;  /* 0x0000ea00ff127b82 */ /* 0x008ee20000000a00 */
[----:B-----5:R-:W-:-:S04]  /*cc90*/  IMAD R29, R38, UR4, R41 ;  /* 0x00000004261d7c24 */ /* 0x020fc8000f8e0229 */
[----:B------:R-:W-:-:S04]  /*cca0*/  IMAD R29, R29, UR7, R28 ;  /* 0x000000071d1d7c24 */ /* 0x000fc8000f8e021c */
[----:B0-----:R-:W-:-:S04]  /*ccb0*/  IMAD.WIDE R22, R29, 0x8, R22 ;  /* 0x000000081d167825 */ /* 0x001fc800078e0216 */
[----:B-1----:R-:W-:Y:S01]  /*ccc0*/  IMAD.WIDE R20, R29, 0x8, R20 ;  /* 0x000000081d147825 */ /* 0x002fe200078e0214 */
[----:B------:R-:W-:-:S03]  /*ccd0*/  IADD3 R41, PT, PT, R41, 0x1, RZ ;  /* 0x0000000129297810 */ /* 0x000fc60007ffe0ff */
[----:B---3--:R-:W-:Y:S01]  /*cce0*/  IMAD.WIDE R18, R29, 0x8, R18 ;  /* 0x000000081d127825 */ /* 0x008fe200078e0212 */
[----:B------:R-:W-:Y:S01]  /*ccf0*/  ISETP.NE.AND P0, PT, R41, UR4, PT ;  /* 0x0000000429007c0c */ /* 0x000fe2000bf05270 */
[-C--:B--2---:R-:W-:Y:S02]  /*cd00*/  DMUL R76, R64, R24.reuse ;  /* 0x00000018404c7228 */ /* 0x084fe40000000000 */
[-C--:B------:R-:W-:Y:S02]  /*cd10*/  DMUL R78, R66, R24.reuse ;  /* 0x00000018424e7228 */ /* 0x080fe40000000000 */
[-C--:B------:R-:W-:Y:S02]  /*cd20*/  DMUL R80, R68, R24.reuse ;  /* 0x0000001844507228 */ /* 0x080fe40000000000 */
[----:B------:R-:W-:Y:S02]  /*cd30*/  DMUL R86, R74, R24 ;  /* 0x000000184a567228 */ /* 0x000fe40000000000 */
[----:B----4-:R-:W-:-:S02]  /*cd40*/  DMUL R56, R26, -R14 ;  /* 0x8000000e1a387228 */ /* 0x010fc40000000000 */
[C---:B------:R-:W-:Y:S02]  /*cd50*/  DMUL R58, R26.reuse, -R12 ;  /* 0x8000000c1a3a7228 */ /* 0x040fe40000000000 */
[----:B------:R-:W-:Y:S02]  /*cd60*/  DMUL R26, R26, -R16 ;  /* 0x800000101a1a7228 */ /* 0x000fe40000000000 */
[-C--:B------:R-:W-:Y:S02]  /*cd70*/  DMUL R82, R70, R24.reuse ;  /* 0x0000001846527228 */ /* 0x080fe40000000000 */
[----:B------:R-:W-:Y:S02]  /*cd80*/  DMUL R84, R72, R24 ;  /* 0x0000001848547228 */ /* 0x000fe40000000000 */
[C---:B------:R-:W-:Y:S01]  /*cd90*/  DFMA R76, R60.reuse, R56, -R76 ;  /* 0x000000383c4c722b */ /* 0x040fe2000000084c */
[----:B------:R-:W-:Y:S01]  /*cda0*/  IMAD.WIDE R24, R29, 0x8, R88 ;  /* 0x000000081d187825 */ /* 0x000fe200078e0258 */
[----:B------:R-:W-:-:S02]  /*cdb0*/  DFMA R78, R60, R58, -R78 ;  /* 0x0000003a3c4e722b */ /* 0x000fc4000000084e */
[-C--:B------:R-:W-:Y:S02]  /*cdc0*/  DFMA R80, R60, R26.reuse, -R80 ;  /* 0x0000001a3c50722b */ /* 0x080fe40000000850 */
[C---:B------:R-:W-:Y:S02]  /*cdd0*/  DFMA R86, R62.reuse, R26, -R86 ;  /* 0x0000001a3e56722b */ /* 0x040fe40000000856 */
[C---:B------:R-:W-:Y:S01]  /*cde0*/  DFMA R82, R62.reuse, R56, -R82 ;  /* 0x000000383e52722b */ /* 0x040fe20000000852 */
[----:B------:R-:W-:Y:S01]  /*cdf0*/  IMAD.WIDE R26, R29, 0x8, R90 ;  /* 0x000000081d1a7825 */ /* 0x000fe200078e025a */
[----:B------:R-:W-:-:S03]  /*ce00*/  DFMA R84, R62, R58, -R84 ;  /* 0x0000003a3e54722b */ /* 0x000fc60000000854 */
[----:B------:R-:W-:Y:S01]  /*ce10*/  IMAD.WIDE R56, R29, 0x8, R92 ;  /* 0x000000081d387825 */ /* 0x000fe200078e025c */
[----:B------:R0:W-:Y:S04]  /*ce20*/  STG.E.64 desc[UR8][R24.64], R76 ;  /* 0x0000004c18007986 */ /* 0x0001e8000c101b08 */
[----:B------:R0:W-:Y:S04]  /*ce30*/  STG.E.64 desc[UR8][R26.64], R78 ;  /* 0x0000004e1a007986 */ /* 0x0001e8000c101b08 */
[----:B------:R0:W-:Y:S04]  /*ce40*/  STG.E.64 desc[UR8][R56.64], R80 ;  /* 0x0000005038007986 */ /* 0x0001e8000c101b08 */
[----:B------:R0:W-:Y:S04]  /*ce50*/  STG.E.64 desc[UR8][R22.64], R82 ;  /* 0x0000005216007986 */ /* 0x0001e8000c101b08 */
[----:B------:R0:W-:Y:S04]  /*ce60*/  STG.E.64 desc[UR8][R20.64], R84 ;  /* 0x0000005414007986 */ /* 0x0001e8000c101b08 */
[----:B------:R0:W-:Y:S01]  /*ce70*/  STG.E.64 desc[UR8][R18.64], R86 ;  /* 0x0000005612007986 */ /* 0x0001e2000c101b08 */
[----:B------:R-:W-:Y:S05]  /*ce80*/  @P0 BRA `(.L_x_606) ;  /* 0xffffffcc00700947 */ /* 0x000fea000383ffff */
.L_x_553:
[----:B------:R-:W-:-:S05]  /*ce90*/  VIADD R39, R39, 0x1 ;  /* 0x0000000127277836 */ /* 0x000fca0000000000 */
[----:B------:R-:W-:-:S13]  /*cea0*/  ISETP.NE.AND P0, PT, R39, R32, PT ;  /* 0x000000202700720c */ /* 0x000fda0003f05270 */
[----:B------:R-:W-:Y:S05]  /*ceb0*/  @P0 BRA `(.L_x_607) ;  /* 0xffffffc000400947 */ /* 0x000fea000383ffff */
[----:B------:R-:W-:Y:S05]  /*cec0*/  @!P6 BRA `(.L_x_608) ;  /* 0x000000100048e947 */ /* 0x000fea0003800000 */
[----:B------:R-:W-:Y:S01]  /*ced0*/  IMAD R0, R30, R30, R30 ;  /* 0x0000001e1e007224 */ /* 0x000fe200078e021e */
[----:B0-----:R-:W-:Y:S01]  /*cee0*/  MOV R19, 0xbff00000 ;  /* 0xbff0000000137802 */ /* 0x001fe20000000f00 */
[----:B------:R-:W-:Y:S01]  /*cef0*/  IMAD.MOV.U32 R18, RZ, RZ, 0x0 ;  /* 0x00000000ff127424 */ /* 0x000fe200078e00ff */
[----:B------:R-:W-:Y:S01]  /*cf00*/  UMOV UR4, URZ ;  /* 0x000000ff00047c82 */ /* 0x000fe20008000000 */
[----:B------:R-:W-:-:S07]  /*cf10*/  VIADD R29, R0, 0x1 ;  /* 0x00000001001d7836 */ /* 0x000fce0000000000 */
.L_x_613:
[----:B0-----:R-:W0:Y:S01]  /*cf20*/  LDCU UR11, c[0x0][0x414] ;  /* 0x00008280ff0b77ac */ /* 0x001e220008000800 */
[----:B-1----:R-:W-:Y:S01]  /*cf30*/  LOP3.LUT R23, RZ, UR4, RZ, 0x33, !PT ;  /* 0x00000004ff177c12 */ /* 0x002fe2000f8e33ff */
[----:B------:R-:W-:Y:S01]  /*cf40*/  VIADD R22, R29, UR4 ;  /* 0x000000041d167c36 */ /* 0x000fe20008000000 */
[----:B------:R-:W-:Y:S01]  /*cf50*/  MOV R20, R18 ;  /* 0x0000001200147202 */ /* 0x000fe20000000f00 */
[----:B------:R-:W-:Y:S01]  /*cf60*/  UIADD3 UR4, UPT, UPT, UR4, 0x1, URZ ;  /* 0x0000000104047890 */ /* 0x000fe2000fffe0ff */
[----:B------:R-:W-:Y:S01]  /*cf70*/  IMAD.MOV.U32 R21, RZ, RZ, R19 ;  /* 0x000000ffff157224 */ /* 0x000fe200078e0013 */
[----:B------:R-:W-:Y:S01]  /*cf80*/  DADD R18, -RZ, -R18 ;  /* 0x00000000ff127229 */ /* 0x000fe20000000912 */
[----:B------:R-:W-:Y:S01]  /*cf90*/  IMAD.MOV.U32 R24, RZ, RZ, RZ ;  /* 0x000000ffff187224 */ /* 0x000fe200078e00ff */
[----:B------:R-:W-:Y:S02]  /*cfa0*/  IADD3 R23, PT, PT, R0, R23, RZ ;  /* 0x0000001700177210 */ /* 0x000fe40007ffe0ff */
[----:B------:R-:W-:Y:S01]  /*cfb0*/  ISETP.NE.AND P1, PT, R30, UR4, PT ;  /* 0x000000041e007c0c */ /* 0x000fe2000bf25270 */
[----:B0-----:R-:W-:-:S09]  /*cfc0*/  UISETP.GE.U32.AND UP0, UPT, UR11, 0x4, UPT ;  /* 0x000000040b00788c */ /* 0x001fd2000bf06070 */
[----:B--2---:R-:W-:Y:S05]  /*cfd0*/  BRA.U !UP0, `(.L_x_609) ;  /* 0x0000000908207547 */ /* 0x004fea000b800000 */
[----:B------:R-:W-:-:S07]  /*cfe0*/  IMAD.MOV.U32 R24, RZ, RZ, RZ ;  /* 0x000000ffff187224 */ /* 0x000fce00078e00ff */
.L_x_610:
[----:B0-----:R-:W0:Y:S01]  /*cff0*/  LDC R25, c[0x0][0x418] ;  /* 0x00010600ff197b82 */ /* 0x001e220000000800 */
[----:B------:R-:W-:-:S07]  /*d000*/  IMAD R26, R22, UR11, R24 ;  /* 0x0000000b161a7c24 */ /* 0x000fce000f8e0218 */
[----:B------:R-:W1:Y:S08]  /*d010*/  LDC.64 R54, c[0x0][0x380] ;  /* 0x0000e000ff367b82 */ /* 0x000e700000000a00 */
[----:B------:R-:W2:Y:S01]  /*d020*/  LDC.64 R58, c[0x0][0x388] ;  /* 0x0000e200ff3a7b82 */ /* 0x000ea20000000a00 */
[----:B0-----:R-:W-:-:S07]  /*d030*/  IMAD R79, R26, R25, R28 ;  /* 0x000000191a4f7224 */ /* 0x001fce00078e021c */
[----:B------:R-:W0:Y:S01]  /*d040*/  LDC.64 R62, c[0x0][0x390] ;  /* 0x0000e400ff3e7b82 */ /* 0x000e220000000a00 */
[----:B-1----:R-:W-:-:S07]  /*d050*/  IMAD.WIDE R38, R79, 0x8, R54 ;  /* 0x000000084f267825 */ /* 0x002fce00078e0236 */
[----:B------:R-:W1:Y:S01]  /*d060*/  LDC.64 R66, c[0x0][0x398] ;  /* 0x0000e600ff427b82 */ /* 0x000e620000000a00 */
[----:B------:R-:W3:Y:S01]  /*d070*/  LDG.E.64 R26, desc[UR8][R38.64] ;  /* 0x00000008261a7981 */ /* 0x000ee2000c1e1b00 */
[----:B------:R-:W-:Y:S02]  /*d080*/  IMAD R36, R23, UR11, R24 ;  /* 0x0000000b17247c24 */ /* 0x000fe4000f8e0218 */
[----:B--2---:R-:W-:-:S04]  /*d090*/  IMAD.WIDE R56, R79, 0x8, R58 ;  /* 0x000000084f387825 */ /* 0x004fc800078e023a */
[----:B------:R-:W2:Y:S01]  /*d0a0*/  LDC.64 R76, c[0x0][0x3a8] ;  /* 0x0000ea00ff4c7b82 */ /* 0x000ea20000000a00 */
[----:B------:R-:W-:-:S04]  /*d0b0*/  IMAD R81, R36, R25, R28 ;  /* 0x0000001924517224 */ /* 0x000fc800078e021c */
[----:B------:R-:W-:Y:S01]  /*d0c0*/  IMAD.WIDE R54, R81, 0x8, R54 ;  /* 0x0000000851367825 */ /* 0x000fe200078e0236 */
[----:B---3--:R-:W-:-:S07]  /*d0d0*/  DMUL R26, R26, R20 ;  /* 0x000000141a1a7228 */ /* 0x008fce0000000000 */
[----:B------:R3:W-:Y:S04]  /*d0e0*/  STG.E.64 desc[UR8][R54.64], R26 ;  /* 0x0000001a36007986 */ /* 0x0007e8000c101b08 */
[----:B------:R-:W4:Y:S01]  /*d0f0*/  LDG.E.64 R36, desc[UR8][R56.64] ;  /* 0x0000000838247981 */ /* 0x000f22000c1e1b00 */
[----:B------:R-:W-:-:S04]  /*d100*/  IMAD.WIDE R58, R81, 0x8, R58 ;  /* 0x00000008513a7825 */ /* 0x000fc800078e023a */
[----:B0-----:R-:W-:Y:S01]  /*d110*/  IMAD.WIDE R60, R79, 0x8, R62 ;  /* 0x000000084f3c7825 */ /* 0x001fe200078e023e */
[----:B----4-:R-:W-:-:S07]  /*d120*/  DMUL R36, R18, R36 ;  /* 0x0000002412247228 */ /* 0x010fce0000000000 */
[----:B------:R0:W-:Y:S04]  /*d130*/  STG.E.64 desc[UR8][R58.64], R36 ;  /* 0x000000243a007986 */ /* 0x0001e8000c101b08 */
[----:B------:R-:W4:Y:S01]  /*d140*/  LDG.E.64 R40, desc[UR8][R60.64] ;  /* 0x000000083c287981 */ /* 0x000f22000c1e1b00 */
[----:B------:R-:W-:-:S04]  /*d150*/  IMAD.WIDE R62, R81, 0x8, R62 ;  /* 0x00000008513e7825 */ /* 0x000fc800078e023e */
[--C-:B-1----:R-:W-:Y:S01]  /*d160*/  IMAD.WIDE R64, R79, 0x8, R66.reuse ;  /* 0x000000084f407825 */ /* 0x102fe200078e0242 */
[----:B----4-:R-:W-:Y:S01]  /*d170*/  DMUL R70, R40, R20 ;  /* 0x0000001428467228 */ /* 0x010fe20000000000 */
[----:B------:R-:W1:Y:S06]  /*d180*/  LDC.64 R40, c[0x0][0x3a0] ;  /* 0x0000e800ff287b82 */ /* 0x000e6c0000000a00 */
[----:B------:R4:W-:Y:S04]  /*d190*/  STG.E.64 desc[UR8][R62.64], R70 ;  /* 0x000000463e007986 */ /* 0x0009e8000c101b08 */
[----:B---3--:R-:W3:Y:S01]  /*d1a0*/  LDG.E.64 R26, desc[UR8][R64.64] ;  /* 0x00000008401a7981 */ /* 0x008ee2000c1e1b00 */
[----:B------:R-:W-:-:S04]  /*d1b0*/  IMAD.WIDE R66, R81, 0x8, R66 ;  /* 0x0000000851427825 */ /* 0x000fc800078e0242 */
[----:B-1----:R-:W-:Y:S01]  /*d1c0*/  IMAD.WIDE R68, R79, 0x8, R40 ;  /* 0x000000084f447825 */ /* 0x002fe200078e0228 */
[----:B---3--:R-:W-:-:S07]  /*d1d0*/  DMUL R72, R18, R26 ;  /* 0x0000001a12487228 */ /* 0x008fce0000000000 */
[----:B------:R1:W-:Y:S04]  /*d1e0*/  STG.E.64 desc[UR8][R66.64], R72 ;  /* 0x0000004842007986 */ /* 0x0003e8000c101b08 */
[----:B------:R-:W3:Y:S01]  /*d1f0*/  LDG.E.64 R26, desc[UR8][R68.64] ;  /* 0x00000008441a7981 */ /* 0x000ee2000c1e1b00 */
[----:B------:R-:W-:Y:S01]  /*d200*/  IMAD.WIDE R40, R81, 0x8, R40 ;  /* 0x0000000851287825 */ /* 0x000fe200078e0228 */
[----:B---3--:R-:W-:-:S03]  /*d210*/  DMUL R74, R26, R20 ;  /* 0x000000141a4a7228 */ /* 0x008fc60000000000 */
[----:B--2---:R-:W-:-:S04]  /*d220*/  IMAD.WIDE R26, R79, 0x8, R76 ;  /* 0x000000084f1a7825 */ /* 0x004fc800078e024c */
[----:B------:R2:W-:Y:S04]  /*d230*/  STG.E.64 desc[UR8][R40.64], R74 ;  /* 0x0000004a28007986 */ /* 0x0005e8000c101b08 */
[----:B0-----:R-:W4:Y:S01]  /*d240*/  LDG.E.64 R36, desc[UR8][R26.64] ;  /* 0x000000081a247981 */ /* 0x001f22000c1e1b00 */
[----:B------:R-:W-:Y:S01]  /*d250*/  IMAD.WIDE R38, R25, 0x8, R38 ;  /* 0x0000000819267825 */ /* 0x000fe200078e0226 */
[----:B----4-:R-:W-:-:S03]  /*d260*/  DMUL R70, R18, R36 ;  /* 0x0000002412467228 */ /* 0x010fc60000000000 */
[----:B------:R-:W-:-:S05]  /*d270*/  IMAD.WIDE R36, R81, 0x8, R76 ;  /* 0x0000000851247825 */ /* 0x000fca00078e024c */
[----:B------:R0:W-:Y:S04]  /*d280*/  STG.E.64 desc[UR8][R36.64], R70 ;  /* 0x0000004624007986 */ /* 0x0001e8000c101b08 */
[----:B-1----:R-:W3:Y:S01]  /*d290*/  LDG.E.64 R72, desc[UR8][R38.64] ;  /* 0x0000000826487981 */ /* 0x002ee2000c1e1b00 */
[----:B------:R-:W-:-:S04]  /*d2a0*/  IMAD.WIDE R54, R25, 0x8, R54 ;  /* 0x0000000819367825 */ /* 0x000fc800078e0236 */
[----:B------:R-:W-:Y:S01]  /*d2b0*/  IMAD.WIDE R56, R25, 0x8, R56 ;  /* 0x0000000819387825 */ /* 0x000fe200078e0238 */
[----:B---3--:R-:W-:-:S07]  /*d2c0*/  DMUL R72, R72, R20 ;  /* 0x0000001448487228 */ /* 0x008fce0000000000 */
[----:B------:R1:W-:Y:S04]  /*d2d0*/  STG.E.64 desc[UR8][R54.64], R72 ;  /* 0x0000004836007986 */ /* 0x0003e8000c101b08 */
[----:B--2---:R-:W2:Y:S01]  /*d2e0*/  LDG.E.64 R74, desc[UR8][R56.64] ;  /* 0x00000008384a7981 */ /* 0x004ea2000c1e1b00 */
[----:B------:R-:W-:-:S04]  /*d2f0*/  IMAD.WIDE R58, R25, 0x8, R58 ;  /* 0x00000008193a7825 */ /* 0x000fc800078e023a */
[----:B------:R-:W-:Y:S01]  /*d300*/  IMAD.WIDE R60, R25, 0x8, R60 ;  /* 0x00000008193c7825 */ /* 0x000fe200078e023c */
[----:B--2---:R-:W-:-:S07]  /*d310*/  DMUL R74, R18, R74 ;  /* 0x0000004a124a7228 */ /* 0x004fce0000000000 */
[----:B------:R2:W-:Y:S04]  /*d320*/  STG.E.64 desc[UR8][R58.64], R74 ;  /* 0x0000004a3a007986 */ /* 0x0005e8000c101b08 */
[----:B0-----:R-:W3:Y:S01]  /*d330*/  LDG.E.64 R70, desc[UR8][R60.64] ;  /* 0x000000083c467981 */ /* 0x001ee2000c1e1b00 */
[----:B------:R-:W-:-:S04]  /*d340*/  IMAD.WIDE R62, R25, 0x8, R62 ;  /* 0x00000008193e7825 */ /* 0x000fc800078e023e */
[----:B------:R-:W-:Y:S01]  /*d350*/  IMAD.WIDE R64, R25, 0x8, R64 ;  /* 0x0000000819407825 */ /* 0x000fe200078e0240 */
[----:B---3--:R-:W-:-:S07]  /*d360*/  DMUL R70, R70, R20 ;  /* 0x0000001446467228 */ /* 0x008fce0000000000 */
        /* <DEDUP_REMOVED lines=45> */
[----:B------:R-:W-:Y:S04]  /*d640*/  STG.E.64 desc[UR8][R36.64], R70 ;  /* 0x0000004624007986 */ /* 0x000fe8000c101b08 */
[----:B------:R-:W1:Y:S01]  /*d650*/  LDG.E.64 R38, desc[UR8][R38.64] ;  /* 0x0000000826267981 */ /* 0x000e62000c1e1b00 */
[----:B------:R-:W-:-:S04]  /*d660*/  IMAD.WIDE R54, R25, 0x8, R54 ;  /* 0x0000000819367825 */ /* 0x000fc800078e0236 */
[----:B------:R-:W-:Y:S01]  /*d670*/  IMAD.WIDE R56, R25, 0x8, R56 ;  /* 0x0000000819387825 */ /* 0x000fe200078e0238 */
[----:B-1----:R-:W-:-:S07]  /*d680*/  DMUL R72, R38, R20 ;  /* 0x0000001426487228 */ /* 0x002fce0000000000 */
[----:B------:R0:W-:Y:S04]  /*d690*/  STG.E.64 desc[UR8][R54.64], R72 ;  /* 0x0000004836007986 */ /* 0x0001e8000c101b08 */
[----:B------:R-:W2:Y:S01]  /*d6a0*/  LDG.E.64 R56, desc[UR8][R56.64] ;  /* 0x0000000838387981 */ /* 0x000ea2000c1e1b00 */
[----:B------:R-:W-:-:S04]  /*d6b0*/  IMAD.WIDE R58, R25, 0x8, R58 ;  /* 0x00000008193a7825 */ /* 0x000fc800078e023a */
[----:B------:R-:W-:Y:S01]  /*d6c0*/  IMAD.WIDE R60, R25, 0x8, R60 ;  /* 0x00000008193c7825 */ /* 0x000fe200078e023c */
[----:B--2---:R-:W-:-:S07]  /*d6d0*/  DMUL R74, R18, R56 ;  /* 0x00000038124a7228 */ /* 0x004fce0000000000 */
[----:B------:R-:W-:Y:S04]  /*d6e0*/  STG.E.64 desc[UR8][R58.64], R74 ;  /* 0x0000004a3a007986 */ /* 0x000fe8000c101b08 */
[----:B------:R-:W2:Y:S01]  /*d6f0*/  LDG.E.64 R60, desc[UR8][R60.64] ;  /* 0x000000083c3c7981 */ /* 0x000ea2000c1e1b00 */
[----:B------:R-:W-:-:S04]  /*d700*/  IMAD.WIDE R62, R25, 0x8, R62 ;  /* 0x00000008193e7825 */ /* 0x000fc800078e023e */
[----:B------:R-:W-:Y:S01]  /*d710*/  IMAD.WIDE R64, R25, 0x8, R64 ;  /* 0x0000000819407825 */ /* 0x000fe200078e0240 */
[----:B--2---:R-:W-:-:S07]  /*d720*/  DMUL R38, R60, R20 ;  /* 0x000000143c267228 */ /* 0x004fce0000000000 */
[----:B------:R1:W-:Y:S04]  /*d730*/  STG.E.64 desc[UR8][R62.64], R38 ;  /* 0x000000263e007986 */ /* 0x0003e8000c101b08 */
[----:B------:R-:W0:Y:S01]  /*d740*/  LDG.E.64 R64, desc[UR8][R64.64] ;  /* 0x0000000840407981 */ /* 0x000e22000c1e1b00 */
[----:B------:R-:W-:-:S04]  /*d750*/  IMAD.WIDE R66, R25, 0x8, R66 ;  /* 0x0000000819427825 */ /* 0x000fc800078e0242 */
[----:B------:R-:W-:Y:S01]  /*d760*/  IMAD.WIDE R68, R25, 0x8, R68 ;  /* 0x0000000819447825 */ /* 0x000fe200078e0244 */
[----:B0-----:R-:W-:-:S07]  /*d770*/  DMUL R54, R18, R64 ;  /* 0x0000004012367228 */ /* 0x001fce0000000000 */
[----:B------:R0:W-:Y:S04]  /*d780*/  STG.E.64 desc[UR8][R66.64], R54 ;  /* 0x0000003642007986 */ /* 0x0001e8000c101b08 */
[----:B------:R-:W2:Y:S01]  /*d790*/  LDG.E.64 R68, desc[UR8][R68.64] ;  /* 0x0000000844447981 */ /* 0x000ea2000c1e1b00 */
[----:B------:R-:W-:-:S04]  /*d7a0*/  IMAD.WIDE R40, R25, 0x8, R40 ;  /* 0x0000000819287825 */ /* 0x000fc800078e0228 */
[----:B------:R-:W-:Y:S01]  /*d7b0*/  IMAD.WIDE R26, R25, 0x8, R26 ;  /* 0x00000008191a7825 */ /* 0x000fe200078e021a */
[----:B--2---:R-:W-:-:S07]  /*d7c0*/  DMUL R56, R68, R20 ;  /* 0x0000001444387228 */ /* 0x004fce0000000000 */
[----:B------:R0:W-:Y:S04]  /*d7d0*/  STG.E.64 desc[UR8][R40.64], R56 ;  /* 0x0000003828007986 */ /* 0x0001e8000c101b08 */
[----:B------:R-:W1:Y:S01]  /*d7e0*/  LDG.E.64 R26, desc[UR8][R26.64] ;  /* 0x000000081a1a7981 */ /* 0x000e62000c1e1b00 */
[----:B------:R-:W-:-:S04]  /*d7f0*/  IMAD.WIDE R36, R25, 0x8, R36 ;  /* 0x0000000819247825 */ /* 0x000fc800078e0224 */
[----:B------:R-:W-:-:S05]  /*d800*/  VIADD R24, R24, 0x4 ;  /* 0x0000000418187836 */ /* 0x000fca0000000000 */
[----:B------:R-:W-:Y:S01]  /*d810*/  ISETP.NE.AND P0, PT, R24, UR6, PT ;  /* 0x0000000618007c0c */ /* 0x000fe2000bf05270 */
[----:B-1----:R-:W-:-:S07]  /*d820*/  DMUL R38, R18, R26 ;  /* 0x0000001a12267228 */ /* 0x002fce0000000000 */
[----:B------:R0:W-:Y:S05]  /*d830*/  STG.E.64 desc[UR8][R36.64], R38 ;  /* 0x0000002624007986 */ /* 0x0001ea000c101b08 */
[----:B------:R-:W-:Y:S05]  /*d840*/  @P0 BRA `(.L_x_610) ;  /* 0xfffffff400e80947 */ /* 0x000fea000383ffff */
[----:B------:R-:W-:-:S07]  /*d850*/  MOV R24, UR6 ;  /* 0x0000000600187c02 */ /* 0x000fce0008000f00 */
.L_x_609:
[----:B------:R-:W-:-:S09]  /*d860*/  UISETP.NE.AND UP0, UPT, UR10, URZ, UPT ;  /* 0x000000ff0a00728c */ /* 0x000fd2000bf05270 */
[----:B------:R-:W-:Y:S05]  /*d870*/  BRA.U !UP0, `(.L_x_611) ;  /* 0x0000000508d87547 */ /* 0x000fea000b800000 */
[----:B------:R-:W-:Y:S02]  /*d880*/  UISETP.NE.AND UP0, UPT, UR10, 0x1, UPT ;  /* 0x000000010a00788c */ /* 0x000fe4000bf05270 */
[----:B------:R-:W-:-:S04]  /*d890*/  ULOP3.LUT UR7, UR11, 0x1, URZ, 0xc0, !UPT ;  /* 0x000000010b077892 */ /* 0x000fc8000f8ec0ff */
[----:B------:R-:W-:-:S03]  /*d8a0*/  UISETP.NE.U32.AND UP1, UPT, UR7, 0x1, UPT ;  /* 0x000000010700788c */ /* 0x000fc6000bf25070 */
[----:B------:R-:W-:Y:S08]  /*d8b0*/  BRA.U !UP0, `(.L_x_612) ;  /* 0x0000000508207547 */ /* 0x000ff0000b800000 */
[----:B------:R-:W1:Y:S01]  /*d8c0*/  LDC R25, c[0x0][0x418] ;  /* 0x00010600ff197b82 */ /* 0x000e620000000800 */
[----:B------:R-:W-:-:S07]  /*d8d0*/  IMAD R26, R22, UR11, R24 ;  /* 0x0000000b161a7c24 */ /* 0x000fce000f8e0218 */
[----:B------:R-:W0:Y:S08]  /*d8e0*/  LDC.64 R68, c[0x0][0x380] ;  /* 0x0000e000ff447b82 */ /* 0x000e300000000a00 */
[----:B------:R-:W2:Y:S01]  /*d8f0*/  LDC.64 R64, c[0x0][0x388] ;  /* 0x0000e200ff407b82 */ /* 0x000ea20000000a00 */
[----:B-1----:R-:W-:-:S07]  /*d900*/  IMAD R79, R26, R25, R28 ;  /* 0x000000191a4f7224 */ /* 0x002fce00078e021c */
[----:B------:R-:W1:Y:S01]  /*d910*/  LDC.64 R60, c[0x0][0x390] ;  /* 0x0000e400ff3c7b82 */ /* 0x000e620000000a00 */
[----:B0-----:R-:W-:-:S07]  /*d920*/  IMAD.WIDE R66, R79, 0x8, R68 ;  /* 0x000000084f427825 */ /* 0x001fce00078e0244 */
[----:B------:R-:W0:Y:S01]  /*d930*/  LDC.64 R54, c[0x0][0x398] ;  /* 0x0000e600ff367b82 */ /* 0x000e220000000a00 */
[----:B------:R-:W3:Y:S01]  /*d940*/  LDG.E.64 R26, desc[UR8][R66.64] ;  /* 0x00000008421a7981 */ /* 0x000ee2000c1e1b00 */
[----:B------:R-:W-:Y:S02]  /*d950*/  IMAD R36, R23, UR11, R24 ;  /* 0x0000000b17247c24 */ /* 0x000fe4000f8e0218 */
[----:B--2---:R-:W-:-:S04]  /*d960*/  IMAD.WIDE R62, R79, 0x8, R64 ;  /* 0x000000084f3e7825 */ /* 0x004fc800078e0240 */
[----:B------:R-:W2:Y:S01]  /*d970*/  LDC.64 R74, c[0x0][0x3a0] ;  /* 0x0000e800ff4a7b82 */ /* 0x000ea20000000a00 */
[----:B------:R-:W-:-:S04]  /*d980*/  IMAD R81, R36, R25, R28 ;  /* 0x0000001924517224 */ /* 0x000fc800078e021c */
[----:B------:R-:W-:-:S03]  /*d990*/  IMAD.WIDE R68, R81, 0x8, R68 ;  /* 0x0000000851447825 */ /* 0x000fc600078e0244 */
[----:B------:R-:W4:Y:S01]  /*d9a0*/  LDC.64 R76, c[0x0][0x3a8] ;  /* 0x0000ea00ff4c7b82 */ /* 0x000f220000000a00 */
[----:B---3--:R-:W-:-:S07]  /*d9b0*/  DMUL R26, R26, R20 ;  /* 0x000000141a1a7228 */ /* 0x008fce0000000000 */
[----:B------:R3:W-:Y:S04]  /*d9c0*/  STG.E.64 desc[UR8][R68.64], R26 ;  /* 0x0000001a44007986 */ /* 0x0007e8000c101b08 */
[----:B------:R-:W5:Y:S01]  /*d9d0*/  LDG.E.64 R36, desc[UR8][R62.64] ;  /* 0x000000083e247981 */ /* 0x000f62000c1e1b00 */
[----:B------:R-:W-:-:S04]  /*d9e0*/  IMAD.WIDE R64, R81, 0x8, R64 ;  /* 0x0000000851407825 */ /* 0x000fc800078e0240 */
[----:B-1----:R-:W-:Y:S01]  /*d9f0*/  IMAD.WIDE R58, R79, 0x8, R60 ;  /* 0x000000084f3a7825 */ /* 0x002fe200078e023c */
[----:B-----5:R-:W-:-:S07]  /*da00*/  DMUL R36, R18, R36 ;  /* 0x0000002412247228 */ /* 0x020fce0000000000 */
[----:B------:R1:W-:Y:S04]  /*da10*/  STG.E.64 desc[UR8][R64.64], R36 ;  /* 0x0000002440007986 */ /* 0x0003e8000c101b08 */
[----:B------:R-:W5:Y:S01]  /*da20*/  LDG.E.64 R38, desc[UR8][R58.64] ;  /* 0x000000083a267981 */ /* 0x000f62000c1e1b00 */
[----:B------:R-:W-:-:S04]  /*da30*/  IMAD.WIDE R60, R81, 0x8, R60 ;  /* 0x00000008513c7825 */ /* 0x000fc800078e023c */
[----:B0-----:R-:W-:Y:S01]  /*da40*/  IMAD.WIDE R56, R79, 0x8, R54 ;  /* 0x000000084f387825 */ /* 0x001fe200078e0236 */
[----:B-----5:R-:W-:-:S07]  /*da50*/  DMUL R38, R38, R20 ;  /* 0x0000001426267228 */ /* 0x020fce0000000000 */
[----:B------:R0:W-:Y:S04]  /*da60*/  STG.E.64 desc[UR8][R60.64], R38 ;  /* 0x000000263c007986 */ /* 0x0001e8000c101b08 */
[----:B---3--:R-:W3:Y:S01]  /*da70*/  LDG.E.64 R26, desc[UR8][R56.64] ;  /* 0x00000008381a7981 */ /* 0x008ee2000c1e1b00 */
[----:B------:R-:W-:-:S04]  /*da80*/  IMAD.WIDE R54, R81, 0x8, R54 ;  /* 0x0000000851367825 */ /* 0x000fc800078e0236 */
[----:B--2---:R-:W-:Y:S01]  /*da90*/  IMAD.WIDE R40, R79, 0x8, R74 ;  /* 0x000000084f287825 */ /* 0x004fe200078e024a */
[----:B---3--:R-:W-:-:S07]  /*daa0*/  DMUL R70, R18, R26 ;  /* 0x0000001a12467228 */ /* 0x008fce0000000000 */
[----:B------:R2:W-:Y:S04]  /*dab0*/  STG.E.64 desc[UR8][R54.64], R70 ;  /* 0x0000004636007986 */ /* 0x0005e8000c101b08 */
[----:B------:R-:W3:Y:S01]  /*dac0*/  LDG.E.64 R26, desc[UR8][R40.64] ;  /* 0x00000008281a7981 */ /* 0x000ee2000c1e1b00 */
[----:B-1----:R-:W-:Y:S01]  /*dad0*/  IMAD.WIDE R36, R81, 0x8, R74 ;  /* 0x0000000851247825 */ /* 0x002fe200078e024a */
[----:B---3--:R-:W-:-:S03]  /*dae0*/  DMUL R72, R26, R20 ;  /* 0x000000141a487228 */ /* 0x008fc60000000000 */
[----:B----4-:R-:W-:-:S04]  /*daf0*/  IMAD.WIDE R26, R79, 0x8, R76 ;  /* 0x000000084f1a7825 */ /* 0x010fc800078e024c */
[----:B------:R1:W-:Y:S04]  /*db00*/  STG.E.64 desc[UR8][R36.64], R72 ;  /* 0x0000004824007986 */ /* 0x0003e8000c101b08 */
[----:B0-----:R-:W3:Y:S01]  /*db10*/  LDG.E.64 R38, desc[UR8][R26.64] ;  /* 0x000000081a267981 */ /* 0x001ee2000c1e1b00 */
[----:B------:R-:W-:Y:S01]  /*db20*/  IMAD.WIDE R66, R25, 0x8, R66 ;  /* 0x0000000819427825 */ /* 0x000fe200078e0242 */
[----:B---3--:R-:W-:-:S03]  /*db30*/  DMUL R74, R18, R38 ;  /* 0x00000026124a7228 */ /* 0x008fc60000000000 */
[----:B------:R-:W-:-:S05]  /*db40*/  IMAD.WIDE R38, R81, 0x8, R76 ;  /* 0x0000000851267825 */ /* 0x000fca00078e024c */
        /* <DEDUP_REMOVED lines=8> */
[----:B------:R-:W-:Y:S01]  /*dbd0*/  IMAD.WIDE R58, R25, 0x8, R58 ;  /* 0x00000008193a7825 */ /* 0x000fe200078e023a */
[----:B-1----:R-:W-:-:S07]  /*dbe0*/  DMUL R72, R18, R62 ;  /* 0x0000003e12487228 */ /* 0x002fce0000000000 */
[----:B------:R2:W-:Y:S04]  /*dbf0*/  STG.E.64 desc[UR8][R64.64], R72 ;  /* 0x0000004840007986 */ /* 0x0005e8000c101b08 */
[----:B------:R-:W3:Y:S01]  /*dc00*/  LDG.E.64 R58, desc[UR8][R58.64] ;  /* 0x000000083a3a7981 */ /* 0x000ee2000c1e1b00 */
[----:B------:R-:W-:-:S04]  /*dc10*/  IMAD.WIDE R60, R25, 0x8, R60 ;  /* 0x00000008193c7825 */ /* 0x000fc800078e023c */
[----:B------:R-:W-:Y:S01]  /*dc20*/  IMAD.WIDE R56, R25, 0x8, R56 ;  /* 0x0000000819387825 */ /* 0x000fe200078e0238 */
[----:B---3--:R-:W-:-:S07]  /*dc30*/  DMUL R66, R58, R20 ;  /* 0x000000143a427228 */ /* 0x008fce0000000000 */
        /* <DEDUP_REMOVED lines=12> */
[----:B0-----:R-:W-:-:S04]  /*dd00*/  IMAD.WIDE R38, R25, 0x8, R38 ;  /* 0x0000000819267825 */ /* 0x001fc800078e0226 */
[----:B------:R-:W-:Y:S01]  /*dd10*/  VIADD R24, R24, 0x2 ;  /* 0x0000000218187836 */ /* 0x000fe20000000000 */
[----:B---3--:R-:W-:-:S07]  /*dd20*/  DMUL R56, R18, R26 ;  /* 0x0000001a12387228 */ /* 0x008fce0000000000 */
[----:B------:R2:W-:Y:S04]  /*dd30*/  STG.E.64 desc[UR8][R38.64], R56 ;  /* 0x0000003826007986 */ /* 0x0005e8000c101b08 */
.L_x_612:
[----:B------:R-:W-:Y:S05]  /*dd40*/  BRA.U UP1, `(.L_x_611) ;  /* 0x0000000101a47547 */ /* 0x000fea000b800000 */
[----:B0-2---:R-:W0:Y:S01]  /*dd50*/  LDC.64 R36, c[0x0][0x380] ;  /* 0x0000e000ff247b82 */ /* 0x005e220000000a00 */
[----:B------:R-:W1:Y:S01]  /*dd60*/  LDCU UR7, c[0x0][0x418] ;  /* 0x00008300ff0777ac */ /* 0x000e620008000800 */
[----:B------:R-:W-:-:S06]  /*dd70*/  IMAD R25, R22, UR11, R24 ;  /* 0x0000000b16197c24 */ /* 0x000fcc000f8e0218 */
[----:B------:R-:W2:Y:S01]  /*dd80*/  LDC.64 R40, c[0x0][0x388] ;  /* 0x0000e200ff287b82 */ /* 0x000ea20000000a00 */
[----:B------:R-:W-:-:S07]  /*dd90*/  IMAD R23, R23, UR11, R24 ;  /* 0x0000000b17177c24 */ /* 0x000fce000f8e0218 */
[----:B------:R-:W3:Y:S01]  /*dda0*/  LDC.64 R56, c[0x0][0x390] ;  /* 0x0000e400ff387b82 */ /* 0x000ee20000000a00 */
[----:B-1----:R-:W-:-:S04]  /*ddb0*/  IMAD R63, R25, UR7, R28 ;  /* 0x00000007193f7c24 */ /* 0x002fc8000f8e021c */
[----:B0-----:R-:W-:-:S03]  /*ddc0*/  IMAD.WIDE R26, R63, 0x8, R36 ;  /* 0x000000083f1a7825 */ /* 0x001fc600078e0224 */
[----:B------:R-:W0:Y:S03]  /*ddd0*/  LDC.64 R58, c[0x0][0x398] ;  /* 0x0000e600ff3a7b82 */ /* 0x000e260000000a00 */
[----:B------:R-:W4:Y:S01]  /*dde0*/  LDG.E.64 R26, desc[UR8][R26.64] ;  /* 0x000000081a1a7981 */ /* 0x000f22000c1e1b00 */
[----:B------:R-:W-:-:S04]  /*ddf0*/  IMAD R65, R23, UR7, R28 ;  /* 0x0000000717417c24 */ /* 0x000fc8000f8e021c */
[----:B------:R-:W1:Y:S01]  /*de00*/  LDC.64 R60, c[0x0][0x3a0] ;  /* 0x0000e800ff3c7b82 */ /* 0x000e620000000a00 */
[----:B------:R-:W-:-:S04]  /*de10*/  IMAD.WIDE R24, R65, 0x8, R36 ;  /* 0x0000000841187825 */ /* 0x000fc800078e0224 */
[----:B--2---:R-:W-:Y:S01]  /*de20*/  IMAD.WIDE R36, R63, 0x8, R40 ;  /* 0x000000083f247825 */ /* 0x004fe200078e0228 */
[----:B----4-:R-:W-:-:S07]  /*de30*/  DMUL R22, R26, R20 ;  /* 0x000000141a167228 */ /* 0x010fce0000000000 */
[----:B------:R0:W-:Y:S04]  /*de40*/  STG.E.64 desc[UR8][R24.64], R22 ;  /* 0x0000001618007986 */ /* 0x0001e8000c101b08 */
[----:B------:R-:W2:Y:S01]  /*de50*/  LDG.E.64 R36, desc[UR8][R36.64] ;  /* 0x0000000824247981 */ /* 0x000ea2000c1e1b00 */
[----:B------:R-:W-:-:S04]  /*de60*/  IMAD.WIDE R26, R65, 0x8, R40 ;  /* 0x00000008411a7825 */ /* 0x000fc800078e0228 */
[----:B---3--:R-:W-:Y:S01]  /*de70*/  IMAD.WIDE R40, R63, 0x8, R56 ;  /* 0x000000083f287825 */ /* 0x008fe200078e0238 */
[----:B--2---:R-:W-:-:S07]  /*de80*/  DMUL R38, R18, R36 ;  /* 0x0000002412267228 */ /* 0x004fce0000000000 */
[----:B------:R1:W-:Y:S04]  /*de90*/  STG.E.64 desc[UR8][R26.64], R38 ;  /* 0x000000261a007986 */ /* 0x0003e8000c101b08 */
[----:B------:R-:W2:Y:S01]  /*dea0*/  LDG.E.64 R40, desc[UR8][R40.64] ;  /* 0x0000000828287981 */ /* 0x000ea2000c1e1b00 */
[----:B------:R-:W-:-:S04]  /*deb0*/  IMAD.WIDE R56, R65, 0x8, R56 ;  /* 0x0000000841387825 */ /* 0x000fc800078e0238 */
[----:B0-----:R-:W-:Y:S01]  /*dec0*/  IMAD.WIDE R22, R63, 0x8, R58 ;  /* 0x000000083f167825 */ /* 0x001fe200078e023a */
[----:B--2---:R-:W-:-:S07]  /*ded0*/  DMUL R54, R40, R20 ;  /* 0x0000001428367228 */ /* 0x004fce0000000000 */
[----:B------:R0:W-:Y:S04]  /*dee0*/  STG.E.64 desc[UR8][R56.64], R54 ;  /* 0x0000003638007986 */ /* 0x0001e8000c101b08 */
[----:B------:R-:W2:Y:S01]  /*def0*/  LDG.E.64 R22, desc[UR8][R22.64] ;  /* 0x0000000816167981 */ /* 0x000ea2000c1e1b00 */
[----:B------:R-:W-:Y:S02]  /*df00*/  IMAD.WIDE R36, R65, 0x8, R58 ;  /* 0x0000000841247825 */ /* 0x000fe400078e023a */
[----:B------:R-:W3:Y:S02]  /*df10*/  LDC.64 R58, c[0x0][0x3a8] ;  /* 0x0000ea00ff3a7b82 */ /* 0x000ee40000000a00 */
[----:B-1----:R-:W-:Y:S01]  /*df20*/  IMAD.WIDE R26, R63, 0x8, R60 ;  /* 0x000000083f1a7825 */ /* 0x002fe200078e023c */
[----:B--2---:R-:W-:-:S07]  /*df30*/  DMUL R24, R18, R22 ;  /* 0x0000001612187228 */ /* 0x004fce0000000000 */
[----:B------:R1:W-:Y:S04]  /*df40*/  STG.E.64 desc[UR8][R36.64], R24 ;  /* 0x0000001824007986 */ /* 0x0003e8000c101b08 */
[----:B------:R-:W2:Y:S01]  /*df50*/  LDG.E.64 R26, desc[UR8][R26.64] ;  /* 0x000000081a1a7981 */ /* 0x000ea2000c1e1b00 */
[----:B------:R-:W-:-:S04]  /*df60*/  IMAD.WIDE R38, R65, 0x8, R60 ;  /* 0x0000000841267825 */ /* 0x000fc800078e023c */
[----:B---3--:R-:W-:Y:S01]  /*df70*/  IMAD.WIDE R40, R63, 0x8, R58 ;  /* 0x000000083f287825 */ /* 0x008fe200078e023a */
[----:B--2---:R-:W-:-:S07]  /*df80*/  DMUL R20, R26, R20 ;  /* 0x000000141a147228 */ /* 0x004fce0000000000 */
[----:B------:R1:W-:Y:S04]  /*df90*/  STG.E.64 desc[UR8][R38.64], R20 ;  /* 0x0000001426007986 */ /* 0x0003e8000c101b08 */
[----:B------:R-:W2:Y:S01]  /*dfa0*/  LDG.E.64 R40, desc[UR8][R40.64] ;  /* 0x0000000828287981 */ /* 0x000ea2000c1e1b00 */
[----:B0-----:R-:W-:Y:S01]  /*dfb0*/  IMAD.WIDE R54, R65, 0x8, R58 ;  /* 0x0000000841367825 */ /* 0x001fe200078e023a */
[----:B--2---:R-:W-:-:S07]  /*dfc0*/  DMUL R22, R18, R40 ;  /* 0x0000002812167228 */ /* 0x004fce0000000000 */
[----:B------:R1:W-:Y:S04]  /*dfd0*/  STG.E.64 desc[UR8][R54.64], R22 ;  /* 0x0000001636007986 */ /* 0x0003e8000c101b08 */
.L_x_611:
[----:B------:R-:W-:Y:S05]  /*dfe0*/  @P1 BRA `(.L_x_613) ;  /* 0xffffffec00cc1947 */ /* 0x000fea000383ffff */
.L_x_608:
[----:B------:R-:W-:Y:S02]  /*dff0*/  ISETP.NE.AND P0, PT, R32, UR5, PT ;  /* 0x0000000520007c0c */ /* 0x000fe4000bf05270 */
[----:B------:R-:W-:Y:S01]  /*e000*/  IADD3 R31, PT, PT, -R31, R35, R30 ;  /* 0x000000231f1f7210 */ /* 0x000fe20007ffe11e */
[----:B------:R-:W-:Y:S01]  /*e010*/  VIADD R30, R33, 0x3 ;  /* 0x00000003211e7836 */ /* 0x000fe20000000000 */
[----:B------:R-:W-:Y:S01]  /*e020*/  IADD3 R34, PT, PT, R34, 0x1, RZ ;  /* 0x0000000122227810 */ /* 0x000fe20007ffe0ff */
[----:B------:R-:W-:Y:S02]  /*e030*/  IMAD.MOV.U32 R33, RZ, RZ, R35 ;  /* 0x000000ffff217224 */ /* 0x000fe400078e0023 */
[----:B------:R-:W-:-:S06]  /*e040*/  VIADD R32, R31, 0x2 ;  /* 0x000000021f207836 */ /* 0x000fcc0000000000 */
[----:B------:R-:W-:Y:S05]  /*e050*/  @P0 BRA `(.L_x_614) ;  /* 0xffffff8c00c00947 */ /* 0x000fea000383ffff */
.L_x_511:
[----:B------:R-:W3:Y:S01]  /*e060*/  LDCU UR4, c[0x0][0x360] ;  /* 0x00006c00ff0477ac */ /* 0x000ee20008000800 */
[----:B------:R-:W3:Y:S01]  /*e070*/  LDC R3, c[0x0][0x370] ;  /* 0x0000dc00ff037b82 */ /* 0x000ee20000000800 */
[----:B------:R-:W4:Y:S01]  /*e080*/  LDCU UR7, c[0x0][0x418] ;  /* 0x00008300ff0777ac */ /* 0x000f220008000800 */
[----:B---3--:R-:W-:-:S05]  /*e090*/  IMAD R28, R3, UR4, R28 ;  /* 0x00000004031c7c24 */ /* 0x008fca000f8e021c */
[----:B----4-:R-:W-:-:S13]  /*e0a0*/  ISETP.GE.AND P0, PT, R28, UR7, PT ;  /* 0x000000071c007c0c */ /* 0x010fda000bf06270 */
[----:B------:R-:W-:Y:S05]  /*e0b0*/  @!P0 BRA `(.L_x_615) ;  /* 0xffffff2000b08947 */ /* 0x000fea000383ffff */
[----:B------:R-:W-:Y:S05]  /*e0c0*/  EXIT ;  /* 0x000000000000794d */ /* 0x000fea0003800000 */
        .weak           $__internal_3_$__cuda_sm20_dblrcp_rn_slowpath_v3
        .type           $__internal_3_$__cuda_sm20_dblrcp_rn_slowpath_v3,@function
        .size           $__internal_3_$__cuda_sm20_dblrcp_rn_slowpath_v3,($__internal_4_$__cuda_sm20_div_rn_f64_full - $__internal_3_$__cuda_sm20_dblrcp_rn_slowpath_v3)
$__internal_3_$__cuda_sm20_dblrcp_rn_slowpath_v3:
[----:B------:R-:W-:Y:S01]  /*e0d0*/  MOV R2, R48 ;  /* 0x0000003000027202 */ /* 0x000fe20000000f00 */
[----:B------:R-:W-:-:S06]  /*e0e0*/  IMAD.MOV.U32 R3, RZ, RZ, R49 ;  /* 0x000000ffff037224 */ /* 0x000fcc00078e0031 */
[----:B------:R-:W-:-:S14]  /*e0f0*/  DSETP.GTU.AND P0, PT, |R2|, +INF , PT ;  /* 0x7ff000000200742a */ /* 0x000fdc0003f0c200 */
[----:B------:R-:W-:Y:S05]  /*e100*/  @P0 BRA `(.L_x_616) ;  /* 0x00000000007c0947 */ /* 0x000fea0003800000 */
[----:B------:R-:W-:-:S05]  /*e110*/  LOP3.LUT R7, R49, 0x7fffffff, RZ, 0xc0, !PT ;  /* 0x7fffffff31077812 */ /* 0x000fca00078ec0ff */
[----:B------:R-:W-:-:S05]  /*e120*/  VIADD R4, R7, 0xffffffff ;  /* 0xffffffff07047836 */ /* 0x000fca0000000000 */
[----:B------:R-:W-:-:S13]  /*e130*/  ISETP.GE.U32.AND P0, PT, R4, 0x7fefffff, PT ;  /* 0x7fefffff0400780c */ /* 0x000fda0003f06070 */
[----:B------:R-:W-:Y:S02]  /*e140*/  @P0 LOP3.LUT R5, R3, 0x7ff00000, RZ, 0x3c, !PT ;  /* 0x7ff0000003050812 */ /* 0x000fe400078e3cff */
[----:B------:R-:W-:Y:S01]  /*e150*/  @P0 MOV R4, RZ ;  /* 0x000000ff00040202 */ /* 0x000fe20000000f00 */
[----:B------:R-:W-:Y:S06]  /*e160*/  @P0 BRA `(.L_x_617) ;  /* 0x00000000006c0947 */ /* 0x000fec0003800000 */
[----:B------:R-:W-:-:S13]  /*e170*/  ISETP.GE.U32.AND P0, PT, R7, 0x1000001, PT ;  /* 0x010000010700780c */ /* 0x000fda0003f06070 */
[----:B------:R-:W-:Y:S05]  /*e180*/  @!P0 BRA `(.L_x_618) ;  /* 0x0000000000348947 */ /* 0x000fea0003800000 */
[----:B------:R-:W-:Y:S02]  /*e190*/  VIADD R5, R3, 0xc0200000 ;  /* 0xc020000003057836 */ /* 0x000fe40000000000 */
[----:B------:R-:W-:Y:S02]  /*e1a0*/  IMAD.MOV.U32 R4, RZ, RZ, R2 ;  /* 0x000000ffff047224 */ /* 0x000fe400078e0002 */
[----:B------:R-:W0:Y:S04]  /*e1b0*/  MUFU.RCP64H R7, R5 ;  /* 0x0000000500077308 */ /* 0x000e280000001800 */
[----:B0-----:R-:W-:-:S08]  /*e1c0*/  DFMA R8, -R4, R6, 1 ;  /* 0x3ff000000408742b */ /* 0x001fd00000000106 */
[----:B------:R-:W-:-:S08]  /*e1d0*/  DFMA R8, R8, R8, R8 ;  /* 0x000000080808722b */ /* 0x000fd00000000008 */
[----:B------:R-:W-:-:S08]  /*e1e0*/  DFMA R8, R6, R8, R6 ;  /* 0x000000080608722b */ /* 0x000fd00000000006 */
[----:B------:R-:W-:-:S08]  /*e1f0*/  DFMA R6, -R4, R8, 1 ;  /* 0x3ff000000406742b */ /* 0x000fd00000000108 */
[----:B------:R-:W-:-:S08]  /*e200*/  DFMA R6, R8, R6, R8 ;  /* 0x000000060806722b */ /* 0x000fd00000000008 */
[----:B------:R-:W-:-:S08]  /*e210*/  DMUL R6, R6, 2.2250738585072013831e-308 ;  /* 0x0010000006067828 */ /* 0x000fd00000000000 */
[----:B------:R-:W-:-:S08]  /*e220*/  DFMA R2, -R2, R6, 1 ;  /* 0x3ff000000202742b */ /* 0x000fd00000000106 */
[----:B------:R-:W-:-:S08]  /*e230*/  DFMA R2, R2, R2, R2 ;  /* 0x000000020202722b */ /* 0x000fd00000000002 */
[----:B------:R-:W-:Y:S01]  /*e240*/  DFMA R4, R6, R2, R6 ;  /* 0x000000020604722b */ /* 0x000fe20000000006 */
[----:B------:R-:W-:Y:S10]  /*e250*/  BRA `(.L_x_617) ;  /* 0x0000000000307947 */ /* 0x000ff40003800000 */
.L_x_618:
[----:B------:R-:W-:Y:S01]  /*e260*/  DMUL R2, R2, 8.11296384146066816958e+31 ;  /* 0x4690000002027828 */ /* 0x000fe20000000000 */
[----:B------:R-:W-:-:S05]  /*e270*/  MOV R4, R6 ;  /* 0x0000000600047202 */ /* 0x000fca0000000f00 */
[----:B------:R-:W0:Y:S02]  /*e280*/  MUFU.RCP64H R5, R3 ;  /* 0x0000000300057308 */ /* 0x000e240000001800 */
[----:B0-----:R-:W-:-:S08]  /*e290*/  DFMA R6, -R2, R4, 1 ;  /* 0x3ff000000206742b */ /* 0x001fd00000000104 */
[----:B------:R-:W-:-:S08]  /*e2a0*/  DFMA R6, R6, R6, R6 ;  /* 0x000000060606722b */ /* 0x000fd00000000006 */
[----:B------:R-:W-:-:S08]  /*e2b0*/  DFMA R6, R4, R6, R4 ;  /* 0x000000060406722b */ /* 0x000fd00000000004 */
[----:B------:R-:W-:-:S08]  /*e2c0*/  DFMA R4, -R2, R6, 1 ;  /* 0x3ff000000204742b */ /* 0x000fd00000000106 */
[----:B------:R-:W-:-:S08]  /*e2d0*/  DFMA R4, R6, R4, R6 ;  /* 0x000000040604722b */ /* 0x000fd00000000006 */
[----:B------:R-:W-:Y:S01]  /*e2e0*/  DMUL R4, R4, 8.11296384146066816958e+31 ;  /* 0x4690000004047828 */ /* 0x000fe20000000000 */
[----:B------:R-:W-:Y:S10]  /*e2f0*/  BRA `(.L_x_617) ;  /* 0x0000000000087947 */ /* 0x000ff40003800000 */
.L_x_616:
[----:B------:R-:W-:Y:S01]  /*e300*/  LOP3.LUT R5, R3, 0x80000, RZ, 0xfc, !PT ;  /* 0x0008000003057812 */ /* 0x000fe200078efcff */
[----:B------:R-:W-:-:S07]  /*e310*/  IMAD.MOV.U32 R4, RZ, RZ, R2 ;  /* 0x000000ffff047224 */ /* 0x000fce00078e0002 */
.L_x_617:
[----:B------:R-:W-:Y:S01]  /*e320*/  IMAD.MOV.U32 R2, RZ, RZ, R0 ;  /* 0x000000ffff027224 */ /* 0x000fe200078e0000 */
[----:B------:R-:W-:Y:S01]  /*e330*/  MOV R19, R5 ;  /* 0x0000000500137202 */ /* 0x000fe20000000f00 */
[----:B------:R-:W-:Y:S02]  /*e340*/  IMAD.MOV.U32 R3, RZ, RZ, 0x0 ;  /* 0x00000000ff037424 */ /* 0x000fe400078e00ff */
[----:B------:R-:W-:Y:S02]  /*e350*/  IMAD.MOV.U32 R18, RZ, RZ, R4 ;  /* 0x000000ffff127224 */ /* 0x000fe400078e0004 */
[----:B------:R-:W-:Y:S05]  /*e360*/  RET.REL.NODEC R2 `(_Z38gpuKernelSphericalHarmonicsBesselDerivIdEvPT_S1_S1_S1_S1_S1_S1_S1_S1_S1_S1_S1_S1_S1_S1_S1_S1_S0_iii) ;  /* 0xffffff1c02247950 */ /* 0x000fea0003c3ffff */
        .weak           $__internal_4_$__cuda_sm20_div_rn_f64_full
        .type           $__internal_4_$__cuda_sm20_div_rn_f64_full,@function
        .size           $__internal_4_$__cuda_sm20_div_rn_f64_full,($__internal_5_$__cuda_sm20_dsqrt_rn_f64_mediumpath_v1 - $__internal_4_$__cuda_sm20_div_rn_f64_full)
$__internal_4_$__cuda_sm20_div_rn_f64_full:
[C---:B------:R-:W-:Y:S01]  /*e370*/  FSETP.GEU.AND P0, PT, |R19|.reuse, 1.469367938527859385e-39, PT ;  /* 0x001000001300780b */ /* 0x040fe20003f0e200 */
[----:B------:R-:W-:Y:S01]  /*e380*/  IMAD.MOV.U32 R25, RZ, RZ, R19 ;  /* 0x000000ffff197224 */ /* 0x000fe200078e0013 */
[----:B------:R-:W-:Y:S01]  /*e390*/  MOV R24, R18 ;  /* 0x0000001200187202 */ /* 0x000fe20000000f00 */
[----:B------:R-:W-:Y:S01]  /*e3a0*/  IMAD.MOV.U32 R26, RZ, RZ, R18 ;  /* 0x000000ffff1a7224 */ /* 0x000fe200078e0012 */
[C---:B------:R-:W-:Y:S01]  /*e3b0*/  LOP3.LUT R22, R19.reuse, 0x800fffff, RZ, 0xc0, !PT ;  /* 0x800fffff13167812 */ /* 0x040fe200078ec0ff */
[----:B------:R-:W-:Y:S01]  /*e3c0*/  IMAD.MOV.U32 R57, RZ, RZ, R21 ;  /* 0x000000ffff397224 */ /* 0x000fe200078e0015 */
[----:B------:R-:W-:Y:S01]  /*e3d0*/  LOP3.LUT R23, R19, 0x7ff00000, RZ, 0xc0, !PT ;  /* 0x7ff0000013177812 */ /* 0x000fe200078ec0ff */
[----:B------:R-:W-:Y:S01]  /*e3e0*/  IMAD.MOV.U32 R86, RZ, RZ, 0x1 ;  /* 0x00000001ff567424 */ /* 0x000fe200078e00ff */
[----:B------:R-:W-:Y:S01]  /*e3f0*/  LOP3.LUT R27, R22, 0x3ff00000, RZ, 0xfc, !PT ;  /* 0x3ff00000161b7812 */ /* 0x000fe200078efcff */
[----:B------:R-:W-:Y:S01]  /*e400*/  BSSY.RECONVERGENT B0, `(.L_x_619) ;  /* 0x0000055000007945 */ /* 0x000fe20003800200 */
[----:B------:R-:W-:-:S02]  /*e410*/  FSETP.GEU.AND P1, PT, |R57|, 1.469367938527859385e-39, PT ;  /* 0x001000003900780b */ /* 0x000fc40003f2e200 */
[----:B------:R-:W-:Y:S01]  /*e420*/  LOP3.LUT R18, R57, 0x7ff00000, RZ, 0xc0, !PT ;  /* 0x7ff0000039127812 */ /* 0x000fe200078ec0ff */
[----:B------:R-:W-:Y:S01]  /*e430*/  @!P0 DMUL R26, R24, 8.98846567431157953865e+307 ;  /* 0x7fe00000181a8828 */ /* 0x000fe20000000000 */
[----:B------:R-:W-:Y:S02]  /*e440*/  MOV R19, 0x1ca00000 ;  /* 0x1ca0000000137802 */ /* 0x000fe40000000f00 */
[----:B------:R-:W-:Y:S02]  /*e450*/  MOV R56, R20 ;  /* 0x0000001400387202 */ /* 0x000fe40000000f00 */
[----:B------:R-:W-:Y:S01]  /*e460*/  ISETP.GE.U32.AND P3, PT, R18, R23, PT ;  /* 0x000000171200720c */ /* 0x000fe20003f66070 */
[----:B------:R-:W0:Y:S01]  /*e470*/  MUFU.RCP64H R87, R27 ;  /* 0x0000001b00577308 */ /* 0x000e220000001800 */
[----:B------:R-:W-:-:S03]  /*e480*/  MOV R22, R18 ;  /* 0x0000001200167202 */ /* 0x000fc60000000f00 */
[----:B------:R-:W-:Y:S02]  /*e490*/  @!P1 LOP3.LUT R21, R25, 0x7ff00000, RZ, 0xc0, !PT ;  /* 0x7ff0000019159812 */ /* 0x000fe400078ec0ff */
[----:B------:R-:W-:Y:S02]  /*e4a0*/  @!P0 LOP3.LUT R23, R27, 0x7ff00000, RZ, 0xc0, !PT ;  /* 0x7ff000001b178812 */ /* 0x000fe400078ec0ff */
[----:B------:R-:W-:Y:S02]  /*e4b0*/  @!P1 ISETP.GE.U32.AND P2, PT, R18, R21, PT ;  /* 0x000000151200920c */ /* 0x000fe40003f46070 */
[C---:B------:R-:W-:Y:S02]  /*e4c0*/  SEL R21, R19.reuse, 0x63400000, !P3 ;  /* 0x6340000013157807 */ /* 0x040fe40005800000 */
[----:B------:R-:W-:-:S04]  /*e4d0*/  @!P1 SEL R20, R19, 0x63400000, !P2 ;  /* 0x6340000013149807 */ /* 0x000fc80005000000 */
[----:B------:R-:W-:Y:S01]  /*e4e0*/  @!P1 LOP3.LUT R20, R20, 0x80000000, R57, 0xf8, !PT ;  /* 0x8000000014149812 */ /* 0x000fe200078ef839 */
[----:B0-----:R-:W-:-:S08]  /*e4f0*/  DFMA R58, R86, -R26, 1 ;  /* 0x3ff00000563a742b */ /* 0x001fd0000000081a */
[----:B------:R-:W-:-:S08]  /*e500*/  DFMA R58, R58, R58, R58 ;  /* 0x0000003a3a3a722b */ /* 0x000fd0000000003a */
[----:B------:R-:W-:Y:S01]  /*e510*/  DFMA R86, R86, R58, R86 ;  /* 0x0000003a5656722b */ /* 0x000fe20000000056 */
[----:B------:R-:W-:Y:S01]  /*e520*/  LOP3.LUT R59, R21, 0x800fffff, R57, 0xf8, !PT ;  /* 0x800fffff153b7812 */ /* 0x000fe200078ef839 */
[----:B------:R-:W-:Y:S01]  /*e530*/  IMAD.MOV.U32 R58, RZ, RZ, R56 ;  /* 0x000000ffff3a7224 */ /* 0x000fe200078e0038 */
[----:B------:R-:W-:Y:S01]  /*e540*/  @!P1 LOP3.LUT R21, R20, 0x100000, RZ, 0xfc, !PT ;  /* 0x0010000014159812 */ /* 0x000fe200078efcff */
[----:B------:R-:W-:-:S04]  /*e550*/  @!P1 IMAD.MOV.U32 R20, RZ, RZ, RZ ;  /* 0x000000ffff149224 */ /* 0x000fc800078e00ff */
[----:B------:R-:W-:Y:S02]  /*e560*/  DFMA R84, R86, -R26, 1 ;  /* 0x3ff000005654742b */ /* 0x000fe4000000081a */
[----:B------:R-:W-:Y:S01]  /*e570*/  @!P1 DFMA R58, R58, 2, -R20 ;  /* 0x400000003a3a982b */ /* 0x000fe20000000814 */
[----:B------:R-:W-:-:S05]  /*e580*/  VIADD R20, R23, 0xffffffff ;  /* 0xffffffff17147836 */ /* 0x000fca0000000000 */
[----:B------:R-:W-:-:S04]  /*e590*/  DFMA R86, R86, R84, R86 ;  /* 0x000000545656722b */ /* 0x000fc80000000056 */
[----:B------:R-:W-:-:S04]  /*e5a0*/  @!P1 LOP3.LUT R22, R59, 0x7ff00000, RZ, 0xc0, !PT ;  /* 0x7ff000003b169812 */ /* 0x000fc800078ec0ff */
[----:B------:R-:W-:Y:S01]  /*e5b0*/  DMUL R84, R86, R58 ;  /* 0x0000003a56547228 */ /* 0x000fe20000000000 */
[----:B------:R-:W-:-:S05]  /*e5c0*/  VIADD R21, R22, 0xffffffff ;  /* 0xffffffff16157836 */ /* 0x000fca0000000000 */
[----:B------:R-:W-:Y:S02]  /*e5d0*/  ISETP.GT.U32.AND P0, PT, R21, 0x7feffffe, PT ;  /* 0x7feffffe1500780c */ /* 0x000fe40003f04070 */
[----:B------:R-:W-:Y:S02]  /*e5e0*/  DFMA R88, R84, -R26, R58 ;  /* 0x8000001a5458722b */ /* 0x000fe4000000003a */
[----:B------:R-:W-:-:S06]  /*e5f0*/  ISETP.GT.U32.OR P0, PT, R20, 0x7feffffe, P0 ;  /* 0x7feffffe1400780c */ /* 0x000fcc0000704470 */
[----:B------:R-:W-:-:S07]  /*e600*/  DFMA R84, R86, R88, R84 ;  /* 0x000000585654722b */ /* 0x000fce0000000054 */
[----:B------:R-:W-:Y:S05]  /*e610*/  @P0 BRA `(.L_x_620) ;  /* 0x00000000006c0947 */ /* 0x000fea0003800000 */
[----:B------:R-:W-:Y:S01]  /*e620*/  LOP3.LUT R21, R25, 0x7ff00000, RZ, 0xc0, !PT ;  /* 0x7ff0000019157812 */ /* 0x000fe200078ec0ff */
[----:B------:R-:W-:-:S03]  /*e630*/  IMAD.MOV.U32 R22, RZ, RZ, RZ ;  /* 0x000000ffff167224 */ /* 0x000fc600078e00ff */
[CC--:B------:R-:W-:Y:S02]  /*e640*/  VIADDMNMX R20, R18.reuse, -R21.reuse, 0xb9600000, !PT ;  /* 0xb960000012147446 */ /* 0x0c0fe40007800915 */
[----:B------:R-:W-:Y:S02]  /*e650*/  ISETP.GE.U32.AND P0, PT, R18, R21, PT ;  /* 0x000000151200720c */ /* 0x000fe40003f06070 */
[----:B------:R-:W-:Y:S02]  /*e660*/  VIMNMX R20, PT, PT, R20, 0x46a00000, PT ;  /* 0x46a0000014147848 */ /* 0x000fe40003fe0100 */
[----:B------:R-:W-:-:S04]  /*e670*/  SEL R19, R19, 0x63400000, !P0 ;  /* 0x6340000013137807 */ /* 0x000fc80004000000 */
[----:B------:R-:W-:-:S05]  /*e680*/  IADD3 R19, PT, PT, -R19, R20, RZ ;  /* 0x0000001413137210 */ /* 0x000fca0007ffe1ff */
[----:B------:R-:W-:-:S06]  /*e690*/  VIADD R23, R19, 0x7fe00000 ;  /* 0x7fe0000013177836 */ /* 0x000fcc0000000000 */
[----:B------:R-:W-:-:S10]  /*e6a0*/  DMUL R20, R84, R22 ;  /* 0x0000001654147228 */ /* 0x000fd40000000000 */
[----:B------:R-:W-:-:S13]  /*e6b0*/  FSETP.GTU.AND P0, PT, |R21|, 1.469367938527859385e-39, PT ;  /* 0x001000001500780b */ /* 0x000fda0003f0c200 */
[----:B------:R-:W-:Y:S05]  /*e6c0*/  @P0 BRA `(.L_x_621) ;  /* 0x0000000000a00947 */ /* 0x000fea0003800000 */
[----:B------:R-:W-:Y:S01]  /*e6d0*/  DFMA R26, R84, -R26, R58 ;  /* 0x8000001a541a722b */ /* 0x000fe2000000003a */
[----:B------:R-:W-:-:S09]  /*e6e0*/  MOV R24, RZ ;  /* 0x000000ff00187202 */ /* 0x000fd20000000f00 */
[C---:B------:R-:W-:Y:S02]  /*e6f0*/  FSETP.NEU.AND P0, PT, R27.reuse, RZ, PT ;  /* 0x000000ff1b00720b */ /* 0x040fe40003f0d000 */
[----:B------:R-:W-:-:S04]  /*e700*/  LOP3.LUT R18, R27, 0x80000000, R25, 0x48, !PT ;  /* 0x800000001b127812 */ /* 0x000fc800078e4819 */
[----:B------:R-:W-:-:S07]  /*e710*/  LOP3.LUT R25, R18, R23, RZ, 0xfc, !PT ;  /* 0x0000001712197212 */ /* 0x000fce00078efcff */
[----:B------:R-:W-:Y:S05]  /*e720*/  @!P0 BRA `(.L_x_621) ;  /* 0x0000000000888947 */ /* 0x000fea0003800000 */
[----:B------:R-:W-:Y:S01]  /*e730*/  IMAD.MOV R23, RZ, RZ, -R19 ;  /* 0x000000ffff177224 */ /* 0x000fe200078e0a13 */
[----:B------:R-:W-:Y:S01]  /*e740*/  IADD3 R19, PT, PT, -R19, -0x43300000, RZ ;  /* 0xbcd0000013137810 */ /* 0x000fe20007ffe1ff */
[----:B------:R-:W-:-:S06]  /*e750*/  IMAD.MOV.U32 R22, RZ, RZ, RZ ;  /* 0x000000ffff167224 */ /* 0x000fcc00078e00ff */
[----:B------:R-:W-:Y:S02]  /*e760*/  DFMA R22, R20, -R22, R84 ;  /* 0x800000161416722b */ /* 0x000fe40000000054 */
[----:B------:R-:W-:-:S08]  /*e770*/  DMUL.RP R84, R84, R24 ;  /* 0x0000001854547228 */ /* 0x000fd00000008000 */
[----:B------:R-:W-:Y:S02]  /*e780*/  FSETP.NEU.AND P0, PT, |R23|, R19, PT ;  /* 0x000000131700720b */ /* 0x000fe40003f0d200 */
[----:B------:R-:W-:Y:S02]  /*e790*/  LOP3.LUT R18, R85, R18, RZ, 0x3c, !PT ;  /* 0x0000001255127212 */ /* 0x000fe400078e3cff */
[----:B------:R-:W-:Y:S02]  /*e7a0*/  FSEL R20, R84, R20, !P0 ;  /* 0x0000001454147208 */ /* 0x000fe40004000000 */
[----:B------:R-:W-:Y:S01]  /*e7b0*/  FSEL R21, R18, R21, !P0 ;  /* 0x0000001512157208 */ /* 0x000fe20004000000 */
[----:B------:R-:W-:Y:S06]  /*e7c0*/  BRA `(.L_x_621) ;  /* 0x0000000000607947 */ /* 0x000fec0003800000 */
.L_x_620:
[----:B------:R-:W-:-:S14]  /*e7d0*/  DSETP.NAN.AND P0, PT, R56, R56, PT ;  /* 0x000000383800722a */ /* 0x000fdc0003f08000 */
[----:B------:R-:W-:Y:S05]  /*e7e0*/  @P0 BRA `(.L_x_622) ;  /* 0x00000000004c0947 */ /* 0x000fea0003800000 */
[----:B------:R-:W-:-:S14]  /*e7f0*/  DSETP.NAN.AND P0, PT, R24, R24, PT ;  /* 0x000000181800722a */ /* 0x000fdc0003f08000 */
[----:B------:R-:W-:Y:S05]  /*e800*/  @P0 BRA `(.L_x_623) ;  /* 0x0000000000340947 */ /* 0x000fea0003800000 */
[----:B------:R-:W-:Y:S01]  /*e810*/  ISETP.NE.AND P0, PT, R22, R23, PT ;  /* 0x000000171600720c */ /* 0x000fe20003f05270 */
[----:B------:R-:W-:Y:S01]  /*e820*/  IMAD.MOV.U32 R21, RZ, RZ, -0x80000 ;  /* 0xfff80000ff157424 */ /* 0x000fe200078e00ff */
[----:B------:R-:W-:-:S11]  /*e830*/  MOV R20, 0x0 ;  /* 0x0000000000147802 */ /* 0x000fd60000000f00 */
[----:B------:R-:W-:Y:S05]  /*e840*/  @!P0 BRA `(.L_x_621) ;  /* 0x0000000000408947 */ /* 0x000fea0003800000 */
[----:B------:R-:W-:Y:S02]  /*e850*/  ISETP.NE.AND P0, PT, R22, 0x7ff00000, PT ;  /* 0x7ff000001600780c */ /* 0x000fe40003f05270 */
[----:B------:R-:W-:Y:S02]  /*e860*/  LOP3.LUT R19, R57, 0x80000000, R25, 0x48, !PT ;  /* 0x8000000039137812 */ /* 0x000fe400078e4819 */
[----:B------:R-:W-:-:S13]  /*e870*/  ISETP.EQ.OR P0, PT, R23, RZ, !P0 ;  /* 0x000000ff1700720c */ /* 0x000fda0004702670 */
[----:B------:R-:W-:Y:S01]  /*e880*/  @P0 LOP3.LUT R18, R19, 0x7ff00000, RZ, 0xfc, !PT ;  /* 0x7ff0000013120812 */ /* 0x000fe200078efcff */
[----:B------:R-:W-:Y:S01]  /*e890*/  @!P0 IMAD.MOV.U32 R20, RZ, RZ, RZ ;  /* 0x000000ffff148224 */ /* 0x000fe200078e00ff */
[----:B------:R-:W-:Y:S01]  /*e8a0*/  @!P0 MOV R21, R19 ;  /* 0x0000001300158202 */ /* 0x000fe20000000f00 */
[----:B------:R-:W-:Y:S02]  /*e8b0*/  @P0 IMAD.MOV.U32 R20, RZ, RZ, RZ ;  /* 0x000000ffff140224 */ /* 0x000fe400078e00ff */
[----:B------:R-:W-:Y:S01]  /*e8c0*/  @P0 IMAD.MOV.U32 R21, RZ, RZ, R18 ;  /* 0x000000ffff150224 */ /* 0x000fe200078e0012 */
[----:B------:R-:W-:Y:S06]  /*e8d0*/  BRA `(.L_x_621) ;  /* 0x00000000001c7947 */ /* 0x000fec0003800000 */
.L_x_623:
[----:B------:R-:W-:Y:S02]  /*e8e0*/  LOP3.LUT R19, R25, 0x80000, RZ, 0xfc, !PT ;  /* 0x0008000019137812 */ /* 0x000fe400078efcff */
[----:B------:R-:W-:-:S03]  /*e8f0*/  MOV R20, R24 ;  /* 0x0000001800147202 */ /* 0x000fc60000000f00 */
[----:B------:R-:W-:Y:S01]  /*e900*/  IMAD.MOV.U32 R21, RZ, RZ, R19 ;  /* 0x000000ffff157224 */ /* 0x000fe200078e0013 */
[----:B------:R-:W-:Y:S06]  /*e910*/  BRA `(.L_x_621) ;  /* 0x00000000000c7947 */ /* 0x000fec0003800000 */
.L_x_622:
[----:B------:R-:W-:Y:S01]  /*e920*/  LOP3.LUT R19, R57, 0x80000, RZ, 0xfc, !PT ;  /* 0x0008000039137812 */ /* 0x000fe200078efcff */
[----:B------:R-:W-:-:S03]  /*e930*/  IMAD.MOV.U32 R20, RZ, RZ, R56 ;  /* 0x000000ffff147224 */ /* 0x000fc600078e0038 */
[----:B------:R-:W-:-:S07]  /*e940*/  MOV R21, R19 ;  /* 0x0000001300157202 */ /* 0x000fce0000000f00 */
.L_x_621:
[----:B------:R-:W-:Y:S05]  /*e950*/  BSYNC.RECONVERGENT B0 ;  /* 0x0000000000007941 */ /* 0x000fea0003800200 */
.L_x_619:
[----:B------:R-:W-:Y:S01]  /*e960*/  IMAD.MOV.U32 R18, RZ, RZ, R20 ;  /* 0x000000ffff127224 */ /* 0x000fe200078e0014 */
[----:B------:R-:W-:Y:S01]  /*e970*/  MOV R20, R0 ;  /* 0x0000000000147202 */ /* 0x000fe20000000f00 */
[----:B------:R-:W-:Y:S02]  /*e980*/  IMAD.MOV.U32 R19, RZ, RZ, R21 ;  /* 0x000000ffff137224 */ /* 0x000fe400078e0015 */
[----:B------:R-:W-:-:S04]  /*e990*/  IMAD.MOV.U32 R21, RZ, RZ, 0x0 ;  /* 0x00000000ff157424 */ /* 0x000fc800078e00ff */
[----:B------:R-:W-:Y:S05]  /*e9a0*/  RET.REL.NODEC R20 `(_Z38gpuKernelSphericalHarmonicsBesselDerivIdEvPT_S1_S1_S1_S1_S1_S1_S1_S1_S1_S1_S1_S1_S1_S1_S1_S1_S0_iii) ;  /* 0xffffff1414947950 */ /* 0x000fea0003c3ffff */
        .weak           $__internal_5_$__cuda_sm20_dsqrt_rn_f64_mediumpath_v1
        .type           $__internal_5_$__cuda_sm20_dsqrt_rn_f64_mediumpath_v1,@function
        .size           $__internal_5_$__cuda_sm20_dsqrt_rn_f64_mediumpath_v1,($_Z38gpuKernelSphericalHarmonicsBesselDerivIdEvPT_S1_S1_S1_S1_S1_S1_S1_S1_S1_S1_S1_S1_S1_S1_S1_S1_S0_iii$__internal_trig_reduction_slowpathd - $__internal_5_$__cuda_sm20_dsqrt_rn_f64_mediumpath_v1)
$__internal_5_$__cuda_sm20_dsqrt_rn_f64_mediumpath_v1:
[----:B------:R-:W-:Y:S01]  /*e9b0*/  ISETP.GE.U32.AND P0, PT, R20, -0x3400000, PT ;  /* 0xfcc000001400780c */ /* 0x000fe20003f06070 */
[----:B------:R-:W-:Y:S01]  /*e9c0*/  BSSY.RECONVERGENT B1, `(.L_x_624) ;  /* 0x000002a000017945 */ /* 0x000fe20003800200 */
[----:B------:R-:W-:Y:S01]  /*e9d0*/  IMAD.MOV.U32 R20, RZ, RZ, R18 ;  /* 0x000000ffff147224 */ /* 0x000fe200078e0012 */
[----:B------:R-:W-:Y:S01]  /*e9e0*/  MOV R21, R19 ;  /* 0x0000001300157202 */ /* 0x000fe20000000f00 */
[----:B------:R-:W-:Y:S01]  /*e9f0*/  IMAD.MOV.U32 R18, RZ, RZ, R22 ;  /* 0x000000ffff127224 */ /* 0x000fe200078e0016 */
[----:B------:R-:W-:Y:S01]  /*ea00*/  MOV R22, R0 ;  /* 0x0000000000167202 */ /* 0x000fe20000000f00 */
[----:B------:R-:W-:Y:S02]  /*ea10*/  IMAD.MOV.U32 R19, RZ, RZ, R57 ;  /* 0x000000ffff137224 */ /* 0x000fe400078e0039 */
[----:B------:R-:W-:Y:S02]  /*ea20*/  IMAD.MOV.U32 R24, RZ, RZ, R26 ;  /* 0x000000ffff187224 */ /* 0x000fe400078e001a */
[----:B------:R-:W-:-:S03]  /*ea30*/  IMAD.MOV.U32 R25, RZ, RZ, R27 ;  /* 0x000000ffff197224 */ /* 0x000fc600078e001b */
[----:B------:R-:W-:Y:S05]  /*ea40*/  @!P0 BRA `(.L_x_625) ;  /* 0x0000000000208947 */ /* 0x000fea0003800000 */
[----:B------:R-:W-:-:S10]  /*ea50*/  DFMA.RM R18, R18, R22, R24 ;  /* 0x000000161212722b */ /* 0x000fd40000004018 */
[----:B------:R-:W-:-:S04]  /*ea60*/  IADD3 R22, P0, PT, R18, 0x1, RZ ;  /* 0x0000000112167810 */ /* 0x000fc80007f1e0ff */
[----:B------:R-:W-:-:S06]  /*ea70*/  IADD3.X R23, PT, PT, RZ, R19, RZ, P0, !PT ;  /* 0x00000013ff177210 */ /* 0x000fcc00007fe4ff */
[----:B------:R-:W-:-:S08]  /*ea80*/  DFMA.RP R20, -R18, R22, R20 ;  /* 0x000000161214722b */ /* 0x000fd00000008114 */
[----:B------:R-:W-:-:S06]  /*ea90*/  DSETP.GT.AND P0, PT, R20, RZ, PT ;  /* 0x000000ff1400722a */ /* 0x000fcc0003f04000 */
[----:B------:R-:W-:Y:S02]  /*eaa0*/  FSEL R18, R22, R18, P0 ;  /* 0x0000001216127208 */ /* 0x000fe40000000000 */
[----:B------:R-:W-:Y:S01]  /*eab0*/  FSEL R19, R23, R19, P0 ;  /* 0x0000001317137208 */ /* 0x000fe20000000000 */
[----:B------:R-:W-:Y:S06]  /*eac0*/  BRA `(.L_x_626) ;  /* 0x0000000000647947 */ /* 0x000fec0003800000 */
.L_x_625:
[----:B------:R-:W-:-:S14]  /*ead0*/  DSETP.NE.AND P0, PT, R20, RZ, PT ;  /* 0x000000ff1400722a */ /* 0x000fdc0003f05000 */
[----:B------:R-:W-:Y:S05]  /*eae0*/  @!P0 BRA `(.L_x_627) ;  /* 0x0000000000588947 */ /* 0x000fea0003800000 */
[----:B------:R-:W-:-:S13]  /*eaf0*/  ISETP.GE.AND P0, PT, R21, RZ, PT ;  /* 0x000000ff1500720c */ /* 0x000fda0003f06270 */
[----:B------:R-:W-:Y:S02]  /*eb00*/  @!P0 IMAD.MOV.U32 R18, RZ, RZ, 0x0 ;  /* 0x00000000ff128424 */ /* 0x000fe400078e00ff */
[----:B------:R-:W-:Y:S01]  /*eb10*/  @!P0 IMAD.MOV.U32 R19, RZ, RZ, -0x80000 ;  /* 0xfff80000ff138424 */ /* 0x000fe200078e00ff */
[----:B------:R-:W-:Y:S06]  /*eb20*/  @!P0 BRA `(.L_x_626) ;  /* 0x00000000004c8947 */ /* 0x000fec0003800000 */
[----:B------:R-:W-:-:S13]  /*eb30*/  ISETP.GT.AND P0, PT, R21, 0x7fefffff, PT ;  /* 0x7fefffff1500780c */ /* 0x000fda0003f04270 */
[----:B------:R-:W-:Y:S05]  /*eb40*/  @P0 BRA `(.L_x_627) ;  /* 0x0000000000400947 */ /* 0x000fea0003800000 */
[----:B------:R-:W-:Y:S01]  /*eb50*/  DMUL R18, R20, 8.11296384146066816958e+31 ;  /* 0x4690000014127828 */ /* 0x000fe20000000000 */
[----:B------:R-:W-:Y:S01]  /*eb60*/  IMAD.MOV.U32 R24, RZ, RZ, 0x0 ;  /* 0x00000000ff187424 */ /* 0x000fe200078e00ff */
[----:B------:R-:W-:Y:S01]  /*eb70*/  MOV R20, RZ ;  /* 0x000000ff00147202 */ /* 0x000fe20000000f00 */
[----:B------:R-:W-:-:S03]  /*eb80*/  IMAD.MOV.U32 R25, RZ, RZ, 0x3fd80000 ;  /* 0x3fd80000ff197424 */ /* 0x000fc600078e00ff */
[----:B------:R-:W0:Y:S02]  /*eb90*/  MUFU.RSQ64H R21, R19 ;  /* 0x0000001300157308 */ /* 0x000e240000001c00 */
[----:B0-----:R-:W-:-:S08]  /*eba0*/  DMUL R22, R20, R20 ;  /* 0x0000001414167228 */ /* 0x001fd00000000000 */
[----:B------:R-:W-:-:S08]  /*ebb0*/  DFMA R22, R18, -R22, 1 ;  /* 0x3ff000001216742b */ /* 0x000fd00000000816 */
[----:B------:R-:W-:Y:S02]  /*ebc0*/  DFMA R24, R22, R24, 0.5 ;  /* 0x3fe000001618742b */ /* 0x000fe40000000018 */
[----:B------:R-:W-:-:S08]  /*ebd0*/  DMUL R22, R20, R22 ;  /* 0x0000001614167228 */ /* 0x000fd00000000000 */
[----:B------:R-:W-:-:S08]  /*ebe0*/  DFMA R22, R24, R22, R20 ;  /* 0x000000161816722b */ /* 0x000fd00000000014 */
[----:B------:R-:W-:Y:S02]  /*ebf0*/  DMUL R20, R18, R22 ;  /* 0x0000001612147228 */ /* 0x000fe40000000000 */
[----:B------:R-:W-:-:S06]  /*ec00*/  IADD3 R23, PT, PT, R23, -0x100000, RZ ;  /* 0xfff0000017177810 */ /* 0x000fcc0007ffe0ff */
[----:B------:R-:W-:-:S08]  /*ec10*/  DFMA R24, R20, -R20, R18 ;  /* 0x800000141418722b */ /* 0x000fd00000000012 */
[----:B------:R-:W-:-:S10]  /*ec20*/  DFMA R18, R22, R24, R20 ;  /* 0x000000181612722b */ /* 0x000fd40000000014 */
[----:B------:R-:W-:Y:S01]  /*ec30*/  VIADD R19, R19, 0xfcb00000 ;  /* 0xfcb0000013137836 */ /* 0x000fe20000000000 */
[----:B------:R-:W-:Y:S06]  /*ec40*/  BRA `(.L_x_626) ;  /* 0x0000000000047947 */ /* 0x000fec0003800000 */
.L_x_627:
[----:B------:R-:W-:-:S11]  /*ec50*/  DADD R18, R20, R20 ;  /* 0x0000000014127229 */ /* 0x000fd60000000014 */
.L_x_626:
[----:B------:R-:W-:Y:S05]  /*ec60*/  BSYNC.RECONVERGENT B1 ;  /* 0x0000000000017941 */ /* 0x000fea0003800200 */
.L_x_624:
[----:B------:R-:W-:Y:S01]  /*ec70*/  IMAD.MOV.U32 R60, RZ, RZ, R18 ;  /* 0x000000ffff3c7224 */ /* 0x000fe200078e0012 */
[----:B------:R-:W-:Y:S01]  /*ec80*/  MOV R61, R19 ;  /* 0x00000013003d7202 */ /* 0x000fe20000000f00 */
[----:B------:R-:W-:Y:S02]  /*ec90*/  IMAD.MOV.U32 R18, RZ, RZ, R29 ;  /* 0x000000ffff127224 */ /* 0x000fe400078e001d */
[----:B------:R-:W-:-:S04]  /*eca0*/  IMAD.MOV.U32 R19, RZ, RZ, 0x0 ;  /* 0x00000000ff137424 */ /* 0x000fc800078e00ff */
[----:B------:R-:W-:Y:S05]  /*ecb0*/  RET.REL.NODEC R18 `(_Z38gpuKernelSphericalHarmonicsBesselDerivIdEvPT_S1_S1_S1_S1_S1_S1_S1_S1_S1_S1_S1_S1_S1_S1_S1_S1_S0_iii) ;  /* 0xffffff1012d07950 */ /* 0x000fea0003c3ffff */
        .type           $_Z38gpuKernelSphericalHarmonicsBesselDerivIdEvPT_S1_S1_S1_S1_S1_S1_S1_S1_S1_S1_S1_S1_S1_S1_S1_S1_S0_iii$__internal_trig_reduction_slowpathd,@function
        .size           $_Z38gpuKernelSphericalHarmonicsBesselDerivIdEvPT_S1_S1_S1_S1_S1_S1_S1_S1_S1_S1_S1_S1_S1_S1_S1_S1_S0_iii$__internal_trig_reduction_slowpathd,(.L_x_1029 - $_Z38gpuKernelSphericalHarmonicsBesselDerivIdEvPT_S1_S1_S1_S1_S1_S1_S1_S1_S1_S1_S1_S1_S1_S1_S1_S1_S0_iii$__internal_trig_reduction_slowpathd)
$_Z38gpuKernelSphericalHarmonicsBesselDerivIdEvPT_S1_S1_S1_S1_S1_S1_S1_S1_S1_S1_S1_S1_S1_S1_S1_S1_S0_iii$__internal_trig_reduction_slowpathd:
[----:B------:R-:W-:Y:S01]  /*ecc0*/  SHF.R.U32.HI R59, RZ, 0x14, R57 ;  /* 0x00000014ff3b7819 */ /* 0x000fe20000011639 */
[----:B------:R-:W-:-:S03]  /*ecd0*/  HFMA2 R20, -RZ, RZ, 0, 0 ;  /* 0x00000000ff147431 */ /* 0x000fc600000001ff */
[----:B------:R-:W-:-:S04]  /*ece0*/  LOP3.LUT R0, R59, 0x7ff, RZ, 0xc0, !PT ;  /* 0x000007ff3b007812 */ /* 0x000fc800078ec0ff */
[----:B------:R-:W-:-:S13]  /*ecf0*/  ISETP.NE.AND P0, PT, R0, 0x7ff, PT ;  /* 0x000007ff0000780c */ /* 0x000fda0003f05270 */
[----:B------:R-:W-:Y:S05]  /*ed00*/  @!P0 BRA `(.L_x_628) ;  /* 0x0000000800548947 */ /* 0x000fea0003800000 */
[----:B------:R-:W-:Y:S01]  /*ed10*/  VIADD R19, R0, 0xfffffc00 ;  /* 0xfffffc0000137836 */ /* 0x000fe20000000000 */
[----:B------:R-:W-:Y:S01]  /*ed20*/  BSSY.RECONVERGENT B0, `(.L_x_629) ;  /* 0x0000032000007945 */ /* 0x000fe20003800200 */
[----:B------:R-:W-:-:S03]  /*ed30*/  CS2R R88, SRZ ;  /* 0x0000000000587805 */ /* 0x000fc6000001ff00 */
[----:B------:R-:W-:Y:S02]  /*ed40*/  SHF.R.U32.HI R0, RZ, 0x6, R19 ;  /* 0x00000006ff007819 */ /* 0x000fe40000011613 */
[----:B------:R-:W-:Y:S02]  /*ed50*/  ISETP.GE.U32.AND P0, PT, R19, 0x80, PT ;  /* 0x000000801300780c */ /* 0x000fe40003f06070 */
[C---:B------:R-:W-:Y:S02]  /*ed60*/  IADD3 R23, PT, PT, -R0.reuse, 0x13, RZ ;  /* 0x0000001300177810 */ /* 0x040fe40007ffe1ff */
[----:B------:R-:W-:Y:S02]  /*ed70*/  IADD3 R20, PT, PT, -R0, 0xf, RZ ;  /* 0x0000000f00147810 */ /* 0x000fe40007ffe1ff */
[----:B------:R-:W-:-:S04]  /*ed80*/  SEL R23, R23, 0x12, P0 ;  /* 0x0000001217177807 */ /* 0x000fc80000000000 */
[----:B------:R-:W-:-:S13]  /*ed90*/  ISETP.GE.AND P0, PT, R20, R23, PT ;  /* 0x000000171400720c */ /* 0x000fda0003f06270 */
[----:B------:R-:W-:Y:S05]  /*eda0*/  @P0 BRA `(.L_x_630) ;  /* 0x0000000000a40947 */ /* 0x000fea0003800000 */
[----:B------:R-:W0:Y:S01]  /*edb0*/  LDC.64 R84, c[0x0][0x358] ;  /* 0x0000d600ff547b82 */ /* 0x000e220000000a00 */
[C---:B------:R-:W-:Y:S01]  /*edc0*/  SHF.L.U64.HI R22, R18.reuse, 0xb, R57 ;  /* 0x0000000b12167819 */ /* 0x040fe20000010239 */
[----:B------:R-:W-:Y:S01]  /*edd0*/  BSSY.RECONVERGENT B1, `(.L_x_631) ;  /* 0x0000025000017945 */ /* 0x000fe20003800200 */
[----:B------:R-:W-:Y:S01]  /*ede0*/  IMAD.SHL.U32 R21, R18, 0x800, RZ ;  /* 0x0000080012157824 */ /* 0x000fe200078e00ff */
[----:B------:R-:W-:Y:S02]  /*edf0*/  IADD3 R19, PT, PT, RZ, -R0, -R23 ;  /* 0x80000000ff137210 */ /* 0x000fe40007ffe817 */
[----:B------:R-:W-:Y:S02]  /*ee00*/  CS2R R88, SRZ ;  /* 0x0000000000587805 */ /* 0x000fe4000001ff00 */
[----:B------:R-:W-:Y:S02]  /*ee10*/  MOV R18, RZ ;  /* 0x000000ff00127202 */ /* 0x000fe40000000f00 */
[----:B------:R-:W-:-:S07]  /*ee20*/  LOP3.LUT R22, R22, 0x80000000, RZ, 0xfc, !PT ;  /* 0x8000000016167812 */ /* 0x000fce00078efcff */
.L_x_632:
[----:B------:R-:W1:Y:S01]  /*ee30*/  LDC.64 R24, c[0x4][0x8] ;  /* 0x01000200ff187b82 */ /* 0x000e620000000a00 */
[----:B0-----:R-:W-:Y:S02]  /*ee40*/  R2UR UR12, R84 ;  /* 0x00000000540c72ca */ /* 0x001fe400000e0000 */
[----:B------:R-:W-:Y:S01]  /*ee50*/  R2UR UR13, R85 ;  /* 0x00000000550d72ca */ /* 0x000fe200000e0000 */
[----:B-1----:R-:W-:-:S12]  /*ee60*/  IMAD.WIDE R86, R20, 0x8, R24 ;  /* 0x0000000814567825 */ /* 0x002fd800078e0218 */
[----:B------:R-:W2:Y:S01]  /*ee70*/  LDG.E.64.CONSTANT R86, desc[UR12][R86.64] ;  /* 0x0000000c56567981 */ /* 0x000ea2000c1e9b00 */
[----:B------:R-:W-:Y:S01]  /*ee80*/  IMAD.MOV.U32 R26, RZ, RZ, R88 ;  /* 0x000000ffff1a7224 */ /* 0x000fe200078e0058 */
[----:B------:R-:W-:Y:S01]  /*ee90*/  IADD3 R19, PT, PT, R19, 0x1, RZ ;  /* 0x0000000113137810 */ /* 0x000fe20007ffe0ff */
[----:B------:R-:W-:Y:S01]  /*eea0*/  IMAD.MOV.U32 R27, RZ, RZ, R89 ;  /* 0x000000ffff1b7224 */ /* 0x000fe200078e0059 */
[----:B------:R-:W-:Y:S01]  /*eeb0*/  LEA R29, R18, R1, 0x3 ;  /* 0x00000001121d7211 */ /* 0x000fe200078e18ff */
[----:B------:R-:W-:Y:S01]  /*eec0*/  VIADD R20, R20, 0x1 ;  /* 0x0000000114147836 */ /* 0x000fe20000000000 */
[----:B------:R-:W-:Y:S01]  /*eed0*/  IADD3 R18, PT, PT, R18, 0x1, RZ ;  /* 0x0000000112127810 */ /* 0x000fe20007ffe0ff */
[----:B--2---:R-:W-:-:S04]  /*eee0*/  IMAD.WIDE.U32 R26, P0, R86, R21, R26 ;  /* 0x00000015561a7225 */ /* 0x004fc8000780001a */
[CC--:B------:R-:W-:Y:S02]  /*eef0*/  IMAD R25, R86.reuse, R22.reuse, RZ ;  /* 0x0000001656197224 */ /* 0x0c0fe400078e02ff */
[----:B------:R-:W-:Y:S02]  /*ef00*/  IMAD R24, R87, R21, RZ ;  /* 0x0000001557187224 */ /* 0x000fe400078e02ff */
[----:B------:R-:W-:Y:S01]  /*ef10*/  IMAD.MOV.U32 R88, RZ, RZ, R26 ;  /* 0x000000ffff587224 */ /* 0x000fe200078e001a */
[----:B------:R-:W-:Y:S01]  /*ef20*/  IADD3 R25, P1, PT, R25, R27, RZ ;  /* 0x0000001b19197210 */ /* 0x000fe20007f3e0ff */
[----:B------:R-:W-:-:S03]  /*ef30*/  IMAD.HI.U32 R27, R86, R22, RZ ;  /* 0x00000016561b7227 */ /* 0x000fc600078e00ff */
[----:B------:R-:W-:Y:S01]  /*ef40*/  IADD3 R89, P2, PT, R24, R25, RZ ;  /* 0x0000001918597210 */ /* 0x000fe20007f5e0ff */
[----:B------:R-:W-:-:S04]  /*ef50*/  IMAD.HI.U32 R24, R87, R21, RZ ;  /* 0x0000001557187227 */ /* 0x000fc800078e00ff */
[----:B------:R-:W-:Y:S01]  /*ef60*/  IMAD.X R27, RZ, RZ, R27, P0 ;  /* 0x000000ffff1b7224 */ /* 0x000fe200000e061b */
[----:B------:R-:W-:Y:S01]  /*ef70*/  ISETP.NE.AND P0, PT, R19, -0xf, PT ;  /* 0xfffffff11300780c */ /* 0x000fe20003f05270 */
[CC--:B------:R-:W-:Y:S01]  /*ef80*/  IMAD R26, R87.reuse, R22.reuse, RZ ;  /* 0x00000016571a7224 */ /* 0x0c0fe200078e02ff */
[----:B------:R0:W-:Y:S01]  /*ef90*/  STL.64 [R29], R88 ;  /* 0x000000581d007387 */ /* 0x0001e20000100a00 */
[----:B------:R-:W-:Y:S01]  /*efa0*/  IMAD.HI.U32 R25, R87, R22, RZ ;  /* 0x0000001657197227 */ /* 0x000fe200078e00ff */
[----:B------:R-:W-:-:S04]  /*efb0*/  IADD3.X R27, P1, PT, R24, R27, RZ, P1, !PT ;  /* 0x0000001b181b7210 */ /* 0x000fc80000f3e4ff */
[----:B------:R-:W-:Y:S01]  /*efc0*/  IADD3.X R26, P2, PT, R26, R27, RZ, P2, !PT ;  /* 0x0000001b1a1a7210 */ /* 0x000fe2000175e4ff */
[----:B------:R-:W-:-:S04]  /*efd0*/  IMAD.X R25, RZ, RZ, R25, P1 ;  /* 0x000000ffff197224 */ /* 0x000fc800008e0619 */
[----:B------:R-:W-:Y:S02]  /*efe0*/  IMAD.X R27, RZ, RZ, R25, P2 ;  /* 0x000000ffff1b7224 */ /* 0x000fe400010e0619 */
[----:B0-----:R-:W-:-:S03]  /*eff0*/  IMAD.MOV.U32 R88, RZ, RZ, R26 ;  /* 0x000000ffff587224 */ /* 0x001fc600078e001a */
[----:B------:R-:W-:Y:S01]  /*f000*/  MOV R89, R27 ;  /* 0x0000001b00597202 */ /* 0x000fe20000000f00 */
[----:B------:R-:W-:Y:S06]  /*f010*/  @P0 BRA `(.L_x_632) ;  /* 0xfffffffc00840947 */ /* 0x000fec000383ffff */
[----:B------:R-:W-:Y:S05]  /*f020*/  BSYNC.RECONVERGENT B1 ;  /* 0x0000000000017941 */ /* 0x000fea0003800200 */
.L_x_631:
[----:B------:R-:W-:-:S07]  /*f030*/  IMAD.MOV.U32 R20, RZ, RZ, R23 ;  /* 0x000000ffff147224 */ /* 0x000fce00078e0017 */
.L_x_630:
[----:B------:R-:W-:Y:S05]  /*f040*/  BSYNC.RECONVERGENT B0 ;  /* 0x0000000000007941 */ /* 0x000fea0003800200 */
.L_x_629:
[----:B------:R-:W-:Y:S01]  /*f050*/  LOP3.LUT P0, R59, R59, 0x3f, RZ, 0xc0, !PT ;  /* 0x0000003f3b3b7812 */ /* 0x000fe2000780c0ff */
[----:B------:R-:W-:-:S05]  /*f060*/  IMAD.IADD R0, R0, 0x1, R20 ;  /* 0x0000000100007824 */ /* 0x000fca00078e0214 */
[----:B------:R-:W-:-:S05]  /*f070*/  LEA R29, R0, R1, 0x3 ;  /* 0x00000001001d7211 */ /* 0x000fca00078e18ff */
[----:B------:R0:W-:Y:S04]  /*f080*/  STL.64 [R29+-0x78], R88 ;  /* 0xffff88581d007387 */ /* 0x0001e80000100a00 */
[----:B------:R-:W2:Y:S04]  /*f090*/  @P0 LDL.64 R22, [R1+0x8] ;  /* 0x0000080001160983 */ /* 0x000ea80000100a00 */
[----:B------:R-:W3:Y:S04]  /*f0a0*/  LDL.64 R18, [R1+0x10] ;  /* 0x0000100001127983 */ /* 0x000ee80000100a00 */
[----:B------:R-:W4:Y:S01]  /*f0b0*/  LDL.64 R20, [R1+0x18] ;  /* 0x0000180001147983 */ /* 0x000f220000100a00 */
[----:B------:R-:W-:Y:S01]  /*f0c0*/  @P0 LOP3.LUT R0, R59, 0x3f, RZ, 0x3c, !PT ;  /* 0x0000003f3b000812 */ /* 0x000fe200078e3cff */
[----:B------:R-:W-:Y:S01]  /*f0d0*/  BSSY.RECONVERGENT B0, `(.L_x_633) ;  /* 0x0000034000007945 */ /* 0x000fe20003800200 */
[----:B--2---:R-:W-:-:S02]  /*f0e0*/  @P0 SHF.R.U64 R26, R22, 0x1, R23 ;  /* 0x00000001161a0819 */ /* 0x004fc40000001217 */
[----:B------:R-:W-:Y:S02]  /*f0f0*/  @P0 SHF.R.U32.HI R27, RZ, 0x1, R23 ;  /* 0x00000001ff1b0819 */ /* 0x000fe40000011617 */
[--C-:B---3--:R-:W-:Y:S02]  /*f100*/  @P0 SHF.R.U32.HI R23, RZ, 0x1, R19.reuse ;  /* 0x00000001ff170819 */ /* 0x108fe40000011613 */
[C---:B------:R-:W-:Y:S02]  /*f110*/  @P0 SHF.R.U64 R22, R18.reuse, 0x1, R19 ;  /* 0x0000000112160819 */ /* 0x040fe40000001213 */
[-C--:B------:R-:W-:Y:S02]  /*f120*/  @P0 SHF.L.U32 R25, R18, R59.reuse, RZ ;  /* 0x0000003b12190219 */ /* 0x080fe400000006ff */
[----:B------:R-:W-:Y:S02]  /*f130*/  @P0 SHF.R.U64 R26, R26, R0, R27 ;  /* 0x000000001a1a0219 */ /* 0x000fe4000000121b */
[----:B------:R-:W-:-:S02]  /*f140*/  @P0 SHF.L.U64.HI R24, R18, R59, R19 ;  /* 0x0000003b12180219 */ /* 0x000fc40000010213 */
[-C--:B0-----:R-:W-:Y:S02]  /*f150*/  @P0 SHF.R.U32.HI R29, RZ, R0.reuse, R27 ;  /* 0x00000000ff1d0219 */ /* 0x081fe4000001161b */
[----:B----4-:R-:W-:Y:S02]  /*f160*/  @P0 SHF.L.U32 R27, R20, R59, RZ ;  /* 0x0000003b141b0219 */ /* 0x010fe400000006ff */
[----:B------:R-:W-:Y:S02]  /*f170*/  @P0 SHF.R.U64 R22, R22, R0, R23 ;  /* 0x0000000016160219 */ /* 0x000fe40000001217 */
[----:B------:R-:W-:Y:S02]  /*f180*/  @P0 LOP3.LUT R18, R25, R26, RZ, 0xfc, !PT ;  /* 0x0000001a19120212 */ /* 0x000fe400078efcff */
[----:B------:R-:W-:Y:S02]  /*f190*/  @P0 LOP3.LUT R19, R24, R29, RZ, 0xfc, !PT ;  /* 0x0000001d18130212 */ /* 0x000fe400078efcff */
[----:B------:R-:W-:-:S02]  /*f1a0*/  @P0 SHF.L.U64.HI R59, R20, R59, R21 ;  /* 0x0000003b143b0219 */ /* 0x000fc40000010215 */
[----:B------:R-:W-:Y:S02]  /*f1b0*/  @P0 LOP3.LUT R20, R27, R22, RZ, 0xfc, !PT ;  /* 0x000000161b140212 */ /* 0x000fe400078efcff */
[----:B------:R-:W-:Y:S01]  /*f1c0*/  @P0 SHF.R.U32.HI R22, RZ, R0, R23 ;  /* 0x00000000ff160219 */ /* 0x000fe20000011617 */
[C---:B------:R-:W-:Y:S01]  /*f1d0*/  IMAD.SHL.U32 R0, R18.reuse, 0x4, RZ ;  /* 0x0000000412007824 */ /* 0x040fe200078e00ff */
[----:B------:R-:W-:Y:S02]  /*f1e0*/  SHF.L.U64.HI R18, R18, 0x2, R19 ;  /* 0x0000000212127819 */ /* 0x000fe40000010213 */
[----:B------:R-:W-:Y:S02]  /*f1f0*/  SHF.L.W.U32.HI R19, R19, 0x2, R20 ;  /* 0x0000000213137819 */ /* 0x000fe40000010e14 */
[----:B------:R-:W-:Y:S02]  /*f200*/  @P0 LOP3.LUT R21, R59, R22, RZ, 0xfc, !PT ;  /* 0x000000163b150212 */ /* 0x000fe400078efcff */
[----:B------:R-:W-:-:S02]  /*f210*/  IADD3 RZ, P1, PT, RZ, -R0, RZ ;  /* 0x80000000ffff7210 */ /* 0x000fc40007f3e0ff */
[----:B------:R-:W-:Y:S02]  /*f220*/  LOP3.LUT R23, RZ, R18, RZ, 0x33, !PT ;  /* 0x00000012ff177212 */ /* 0x000fe400078e33ff */
[----:B------:R-:W-:Y:S02]  /*f230*/  SHF.L.W.U32.HI R20, R20, 0x2, R21 ;  /* 0x0000000214147819 */ /* 0x000fe40000010e15 */
[----:B------:R-:W-:Y:S02]  /*f240*/  LOP3.LUT R24, RZ, R19, RZ, 0x33, !PT ;  /* 0x00000013ff187212 */ /* 0x000fe400078e33ff */
[----:B------:R-:W-:Y:S02]  /*f250*/  IADD3.X R23, P1, PT, RZ, R23, RZ, P1, !PT ;  /* 0x00000017ff177210 */ /* 0x000fe40000f3e4ff */
[----:B------:R-:W-:Y:S02]  /*f260*/  LOP3.LUT R22, RZ, R20, RZ, 0x33, !PT ;  /* 0x00000014ff167212 */ /* 0x000fe400078e33ff */
[----:B------:R-:W-:-:S02]  /*f270*/  IADD3.X R24, P1, PT, RZ, R24, RZ, P1, !PT ;  /* 0x00000018ff187210 */ /* 0x000fc40000f3e4ff */
[----:B------:R-:W-:-:S03]  /*f280*/  ISETP.GT.U32.AND P0, PT, R19, -0x1, PT ;  /* 0xffffffff1300780c */ /* 0x000fc60003f04070 */
[----:B------:R-:W-:Y:S01]  /*f290*/  IMAD.X R25, RZ, RZ, R22, P1 ;  /* 0x000000ffff197224 */ /* 0x000fe200008e0616 */
[----:B------:R-:W-:-:S04]  /*f2a0*/  ISETP.GT.AND.EX P0, PT, R20, -0x1, PT, P0 ;  /* 0xffffffff1400780c */ /* 0x000fc80003f04300 */
[----:B------:R-:W-:Y:S02]  /*f2b0*/  SEL R22, R20, R25, P0 ;  /* 0x0000001914167207 */ /* 0x000fe40000000000 */
[----:B------:R-:W-:Y:S02]  /*f2c0*/  SEL R19, R19, R24, P0 ;  /* 0x0000001813137207 */ /* 0x000fe40000000000 */
[----:B------:R-:W-:Y:S02]  /*f2d0*/  ISETP.NE.U32.AND P1, PT, R22, RZ, PT ;  /* 0x000000ff1600720c */ /* 0x000fe40003f25070 */
[----:B------:R-:W-:Y:S02]  /*f2e0*/  SEL R23, R18, R23, P0 ;  /* 0x0000001712177207 */ /* 0x000fe40000000000 */
[----:B------:R-:W-:Y:S01]  /*f2f0*/  SEL R26, R19, R22, !P1 ;  /* 0x00000016131a7207 */ /* 0x000fe20004800000 */
[----:B------:R-:W-:-:S03]  /*f300*/  @!P0 IMAD.MOV R0, RZ, RZ, -R0 ;  /* 0x000000ffff008224 */ /* 0x000fc600078e0a00 */
[----:B------:R-:W0:Y:S02]  /*f310*/  FLO.U32 R24, R26 ;  /* 0x0000001a00187300 */ /* 0x000e2400000e0000 */
[C---:B0-----:R-:W-:Y:S02]  /*f320*/  IADD3 R25, PT, PT, -R24.reuse, 0x1f, RZ ;  /* 0x0000001f18197810 */ /* 0x041fe40007ffe1ff */
[----:B------:R-:W-:Y:S02]  /*f330*/  IADD3 R24, PT, PT, -R24, 0x3f, RZ ;  /* 0x0000003f18187810 */ /* 0x000fe40007ffe1ff */
[----:B------:R-:W-:-:S04]  /*f340*/  @P1 IADD3 R24, PT, PT, R25, RZ, RZ ;  /* 0x000000ff19181210 */ /* 0x000fc80007ffe0ff */
[----:B------:R-:W-:-:S13]  /*f350*/  ISETP.NE.AND P1, PT, R24, RZ, PT ;  /* 0x000000ff1800720c */ /* 0x000fda0003f25270 */
[----:B------:R-:W-:Y:S05]  /*f360*/  @!P1 BRA `(.L_x_634) ;  /* 0x0000000000289947 */ /* 0x000fea0003800000 */
[----:B------:R-:W-:Y:S02]  /*f370*/  LOP3.LUT R18, R24, 0x3f, RZ, 0xc0, !PT ;  /* 0x0000003f18127812 */ /* 0x000fe400078ec0ff */
[--C-:B------:R-:W-:Y:S02]  /*f380*/  SHF.R.U64 R0, R0, 0x1, R23.reuse ;  /* 0x0000000100007819 */ /* 0x100fe40000001217 */
[CC--:B------:R-:W-:Y:S02]  /*f390*/  SHF.L.U64.HI R22, R19.reuse, R18.reuse, R22 ;  /* 0x0000001213167219 */ /* 0x0c0fe40000010216 */
[----:B------:R-:W-:Y:S02]  /*f3a0*/  SHF.L.U32 R19, R19, R18, RZ ;  /* 0x0000001213137219 */ /* 0x000fe400000006ff */
[----:B------:R-:W-:Y:S02]  /*f3b0*/  SHF.R.U32.HI R23, RZ, 0x1, R23 ;  /* 0x00000001ff177819 */ /* 0x000fe40000011617 */
[----:B------:R-:W-:-:S04]  /*f3c0*/  LOP3.LUT R18, R24, 0x3f, RZ, 0xc, !PT ;  /* 0x0000003f18127812 */ /* 0x000fc800078e0cff */
[-CC-:B------:R-:W-:Y:S02]  /*f3d0*/  SHF.R.U64 R0, R0, R18.reuse, R23.reuse ;  /* 0x0000001200007219 */ /* 0x180fe40000001217 */
[----:B------:R-:W-:Y:S02]  /*f3e0*/  SHF.R.U32.HI R23, RZ, R18, R23 ;  /* 0x00000012ff177219 */ /* 0x000fe40000011617 */
[----:B------:R-:W-:Y:S02]  /*f3f0*/  LOP3.LUT R19, R19, R0, RZ, 0xfc, !PT ;  /* 0x0000000013137212 */ /* 0x000fe400078efcff */
[----:B------:R-:W-:-:S07]  /*f400*/  LOP3.LUT R22, R22, R23, RZ, 0xfc, !PT ;  /* 0x0000001716167212 */ /* 0x000fce00078efcff */
.L_x_634:
[----:B------:R-:W-:Y:S05]  /*f410*/  BSYNC.RECONVERGENT B0 ;  /* 0x0000000000007941 */ /* 0x000fea0003800200 */
.L_x_633:
[----:B------:R-:W-:Y:S02]  /*f420*/  HFMA2 R27, -RZ, RZ, 0, 0 ;  /* 0x00000000ff1b7431 */ /* 0x000fe400000001ff */
[----:B------:R-:W-:Y:S01]  /*f430*/  IMAD.WIDE.U32 R58, R19, 0x2168c235, RZ ;  /* 0x2168c235133a7825 */ /* 0x000fe200078e00ff */
[----:B------:R-:W-:-:S03]  /*f440*/  SHF.R.U32.HI R21, RZ, 0x1e, R21 ;  /* 0x0000001eff157819 */ /* 0x000fc60000011615 */
[----:B------:R-:W-:Y:S01]  /*f450*/  IMAD.MOV.U32 R26, RZ, RZ, R59 ;  /* 0x000000ffff1a7224 */ /* 0x000fe200078e003b */
[----:B------:R-:W-:Y:S01]  /*f460*/  IADD3 RZ, P1, PT, R58, R58, RZ ;  /* 0x0000003a3aff7210 */ /* 0x000fe20007f3e0ff */
[----:B------:R-:W-:Y:S01]  /*f470*/  IMAD.HI.U32 R0, R22, -0x36f0255e, RZ ;  /* 0xc90fdaa216007827 */ /* 0x000fe200078e00ff */
[----:B------:R-:W-:-:S03]  /*f480*/  LEA.HI R20, R20, R21, RZ, 0x1 ;  /* 0x0000001514147211 */ /* 0x000fc600078f08ff */
[----:B------:R-:W-:-:S04]  /*f490*/  IMAD.WIDE.U32 R26, R19, -0x36f0255e, R26 ;  /* 0xc90fdaa2131a7825 */ /* 0x000fc800078e001a */
[----:B------:R-:W-:-:S04]  /*f4a0*/  IMAD.WIDE.U32 R26, P2, R22, 0x2168c235, R26 ;  /* 0x2168c235161a7825 */ /* 0x000fc8000784001a */
[----:B------:R-:W-:Y:S01]  /*f4b0*/  IMAD R22, R22, -0x36f0255e, RZ ;  /* 0xc90fdaa216167824 */ /* 0x000fe200078e02ff */
[----:B------:R-:W-:Y:S01]  /*f4c0*/  IADD3.X RZ, P1, PT, R26, R26, RZ, P1, !PT ;  /* 0x0000001a1aff7210 */ /* 0x000fe20000f3e4ff */
[----:B------:R-:W-:-:S03]  /*f4d0*/  IMAD.X R19, RZ, RZ, R0, P2 ;  /* 0x000000ffff137224 */ /* 0x000fc600010e0600 */
[----:B------:R-:W-:-:S04]  /*f4e0*/  IADD3 R0, P2, PT, R22, R27, RZ ;  /* 0x0000001b16007210 */ /* 0x000fc80007f5e0ff */
[C---:B------:R-:W-:Y:S01]  /*f4f0*/  IADD3.X R23, P1, PT, R0.reuse, R0, RZ, P1, !PT ;  /* 0x0000000000177210 */ /* 0x040fe20000f3e4ff */
[----:B------:R-:W-:Y:S01]  /*f500*/  IMAD.X R19, RZ, RZ, R19, P2 ;  /* 0x000000ffff137224 */ /* 0x000fe200010e0613 */
[----:B------:R-:W-:-:S04]  /*f510*/  ISETP.GT.U32.AND P2, PT, R0, RZ, PT ;  /* 0x000000ff0000720c */ /* 0x000fc80003f44070 */
[C---:B------:R-:W-:Y:S02]  /*f520*/  ISETP.GT.AND.EX P2, PT, R19.reuse, RZ, PT, P2 ;  /* 0x000000ff1300720c */ /* 0x040fe40003f44320 */
[-C--:B------:R-:W-:Y:S02]  /*f530*/  IADD3.X R18, PT, PT, R19, R19.reuse, RZ, P1, !PT ;  /* 0x0000001313127210 */ /* 0x080fe40000ffe4ff */
[----:B------:R-:W-:Y:S02]  /*f540*/  SEL R23, R23, R0, P2 ;  /* 0x0000000017177207 */ /* 0x000fe40001000000 */
[----:B------:R-:W-:Y:S02]  /*f550*/  SEL R18, R18, R19, P2 ;  /* 0x0000001312127207 */ /* 0x000fe40001000000 */
[----:B------:R-:W-:-:S05]  /*f560*/  IADD3 R23, P1, PT, R23, 0x1, RZ ;  /* 0x0000000117177810 */ /* 0x000fca0007f3e0ff */
[----:B------:R-:W-:-:S05]  /*f570*/  IMAD.X R18, RZ, RZ, R18, P1 ;  /* 0x000000ffff127224 */ /* 0x000fca00008e0612 */
[----:B------:R-:W-:Y:S02]  /*f580*/  SHF.R.U64 R19, R23, 0xa, R18 ;  /* 0x0000000a17137819 */ /* 0x000fe40000001212 */
[----:B------:R-:W-:Y:S02]  /*f590*/  SEL R23, RZ, 0xffffffff, !P2 ;  /* 0xffffffffff177807 */ /* 0x000fe40005000000 */
[----:B------:R-:W-:-:S03]  /*f5a0*/  IADD3 R19, P1, PT, R19, 0x1, RZ ;  /* 0x0000000113137810 */ /* 0x000fc60007f3e0ff */
[----:B------:R-:W-:Y:S01]  /*f5b0*/  IMAD.IADD R23, R23, 0x1, -R24 ;  /* 0x0000000117177824 */ /* 0x000fe200078e0a18 */
[----:B------:R-:W-:Y:S02]  /*f5c0*/  LEA.HI.X R18, R18, RZ, RZ, 0x16, P1 ;  /* 0x000000ff12127211 */ /* 0x000fe400008fb4ff */
[----:B------:R-:W-:Y:S02]  /*f5d0*/  LOP3.LUT P1, R0, R57, 0x80000000, RZ, 0xc0, !PT ;  /* 0x8000000039007812 */ /* 0x000fe4000782c0ff */
[--C-:B------:R-:W-:Y:S02]  /*f5e0*/  SHF.R.U64 R19, R19, 0x1, R18.reuse ;  /* 0x0000000113137819 */ /* 0x100fe40000001212 */
[----:B------:R-:W-:Y:S02]  /*f5f0*/  SHF.R.U32.HI R22, RZ, 0x1, R18 ;  /* 0x00000001ff167819 */ /* 0x000fe40000011612 */
[----:B------:R-:W-:Y:S02]  /*f600*/  SHF.L.U32 R23, R23, 0x14, RZ ;  /* 0x0000001417177819 */ /* 0x000fe400000006ff */
[----:B------:R-:W-:-:S02]  /*f610*/  IADD3 R18, P2, P3, RZ, RZ, R19 ;  /* 0x000000ffff127210 */ /* 0x000fc40007b5e013 */
[----:B------:R-:W-:Y:S02]  /*f620*/  @!P0 LOP3.LUT R0, R0, 0x80000000, RZ, 0x3c, !PT ;  /* 0x8000000000008812 */ /* 0x000fe400078e3cff */
[----:B------:R-:W-:Y:S01]  /*f630*/  IADD3.X R23, PT, PT, R23, 0x3fe00000, R22, P2, P3 ;  /* 0x3fe0000017177810 */ /* 0x000fe200017e6416 */
[----:B------:R-:W-:-:S03]  /*f640*/  @P1 IMAD.MOV R20, RZ, RZ, -R20 ;  /* 0x000000ffff141224 */ /* 0x000fc600078e0a14 */
[----:B------:R-:W-:-:S07]  /*f650*/  LOP3.LUT R57, R23, R0, RZ, 0xfc, !PT ;  /* 0x0000000017397212 */ /* 0x000fce00078efcff */
.L_x_628:
[----:B------:R-:W-:Y:S01]  /*f660*/  MOV R22, R40 ;  /* 0x0000002800167202 */ /* 0x000fe20000000f00 */
[----:B------:R-:W-:Y:S02]  /*f670*/  IMAD.MOV.U32 R23, RZ, RZ, 0x0 ;  /* 0x00000000ff177424 */ /* 0x000fe400078e00ff */
[----:B------:R-:W-:Y:S02]  /*f680*/  IMAD.MOV.U32 R19, RZ, RZ, R57 ;  /* 0x000000ffff137224 */ /* 0x000fe400078e0039 */
[----:B------:R-:W-:Y:S05]  /*f690*/  RET.REL.NODEC R22 `(_Z38gpuKernelSphericalHarmonicsBesselDerivIdEvPT_S1_S1_S1_S1_S1_S1_S1_S1_S1_S1_S1_S1_S1_S1_S1_S1_S0_iii) ;  /* 0xffffff0816587950 */ /* 0x000fea0003c3ffff */
.L_x_635:
        /* <DEDUP_REMOVED lines=14> */
.L_x_1029:


//--------------------- .text._Z33gpuKernelSphericalHarmonicsBesselIfEvPT_S1_S1_S1_S1_S1_S1_S1_S1_S1_S0_iii --------------------------
	.section	.text._Z33gpuKernelSphericalHarmonicsBesselIfEvPT_S1_S1_S1_S1_S1_S1_S1_S1_S1_S0_iii,"ax",@progbits
	.align	128
        .global         _Z33gpuKernelSphericalHarmonicsBesselIfEvPT_S1_S1_S1_S1_S1_S1_S1_S1_S1_S0_iii
        .type           _Z33gpuKernelSphericalHarmonicsBesselIfEvPT_S1_S1_S1_S1_S1_S1_S1_S1_S1_S0_iii,@function
        .size           _Z33gpuKernelSphericalHarmonicsBesselIfEvPT_S1_S1_S1_S1_S1_S1_S1_S1_S1_S0_iii,(.L_x_1032 - _Z33gpuKernelSphericalHarmonicsBesselIfEvPT_S1_S1_S1_S1_S1_S1_S1_S1_S1_S0_iii)
        .other          _Z33gpuKernelSphericalHarmonicsBesselIfEvPT_S1_S1_S1_S1_S1_S1_S1_S1_S1_S0_iii,@"STO_CUDA_ENTRY STV_DEFAULT"
_Z33gpuKernelSphericalHarmonicsBesselIfEvPT_S1_S1_S1_S1_S1_S1_S1_S1_S1_S0_iii:
.text._Z33gpuKernelSphericalHarmonicsBesselIfEvPT_S1_S1_S1_S1_S1_S1_S1_S1_S1_S0_iii:
        /* <DEDUP_REMOVED lines=16> */
[----:B------:R-:W-:Y:S05]  /*0100*/  CALL.REL.NOINC `($__internal_6_$__cuda_sm20_rcp_rn_f32_slowpath) ;  /* 0x0000009c002c7944 */ /* 0x000fea0003c00000 */
[----:B------:R-:W-:Y:S05]  /*0110*/  BRA `(.L_x_637) ;  /* 0x0000000000107947 */ /* 0x000fea0003800000 */
.L_x_636:
[----:B------:R-:W0:Y:S02]  /*0120*/  MUFU.RCP R3, R28 ;  /* 0x0000001c00037308 */ /* 0x000e240000001000 */
[----:B0-----:R-:W-:-:S04]  /*0130*/  FFMA R0, R28, R3, -1 ;  /* 0xbf8000001c007423 */ /* 0x001fc80000000003 */
[----:B------:R-:W-:-:S04]  /*0140*/  FADD.FTZ R0, -R0, -RZ ;  /* 0x800000ff00007221 */ /* 0x000fc80000010100 */
[----:B------:R-:W-:-:S07]  /*0150*/  FFMA R0, R3, R0, R3 ;  /* 0x0000000003007223 */ /* 0x000fce0000000003 */
.L_x_637:
[----:B------:R-:W-:Y:S01]  /*0160*/  IADD3 R2, PT, PT, R0, -0xd000000, RZ ;  /* 0xf300000000027810 */ /* 0x000fe20007ffe0ff */
[----:B------:R0:W1:Y:S03]  /*0170*/  MUFU.RSQ R5, R0 ;  /* 0x0000000000057308 */ /* 0x0000660000001400 */
[----:B------:R-:W-:-:S13]  /*0180*/  ISETP.GT.U32.AND P0, PT, R2, 0x727fffff, PT ;  /* 0x727fffff0200780c */ /* 0x000fda0003f04070 */
[----:B0-----:R-:W-:Y:S05]  /*0190*/  @!P0 BRA `(.L_x_638) ;  /* 0x0000000000188947 */ /* 0x001fea0003800000 */
[----:B------:R-:W-:Y:S01]  /*01a0*/  BSSY.RECONVERGENT B0, `(.L_x_639) ;  /* 0x0000003000007945 */ /* 0x000fe20003800200 */
[----:B------:R-:W-:-:S07]  /*01b0*/  MOV R10, 0x1d0 ;  /* 0x000001d0000a7802 */ /* 0x000fce0000000f00 */
[----:B-1----:R-:W-:Y:S05]  /*01c0*/  CALL.REL.NOINC `($__internal_7_$__cuda_sm20_sqrt_rn_f32_slowpath) ;  /* 0x0000009c00cc7944 */ /* 0x002fea0003c00000 */
[----:B------:R-:W-:Y:S05]  /*01d0*/  BSYNC.RECONVERGENT B0 ;  /* 0x0000000000007941 */ /* 0x000fea0003800200 */
.L_x_639:
[----:B------:R-:W-:Y:S01]  /*01e0*/  IMAD.MOV.U32 R26, RZ, RZ, R0 ;  /* 0x000000ffff1a7224 */ /* 0x000fe200078e0000 */
[----:B------:R-:W-:Y:S06]  /*01f0*/  BRA `(.L_x_640) ;  /* 0x0000000000107947 */ /* 0x000fec0003800000 */
.L_x_638:
[C---:B-1----:R-:W-:Y:S01]  /*0200*/  FMUL.FTZ R3, R5.reuse, R0 ;  /* 0x0000000005037220 */ /* 0x042fe20000410000 */
[----:B------:R-:W-:-:S03]  /*0210*/  FMUL.FTZ R26, R5, 0.5 ;  /* 0x3f000000051a7820 */ /* 0x000fc60000410000 */
[----:B------:R-:W-:-:S04]  /*0220*/  FFMA R0, -R3, R3, R0 ;  /* 0x0000000303007223 */ /* 0x000fc80000000100 */
[----:B------:R-:W-:-:S07]  /*0230*/  FFMA R26, R0, R26, R3 ;  /* 0x0000001a001a7223 */ /* 0x000fce0000000003 */
.L_x_640:
[----:B------:R-:W0:Y:S01]  /*0240*/  LDCU UR7, c[0x0][0x3d8] ;  /* 0x00007b00ff0777ac */ /* 0x000e220008000800 */
[----:B------:R-:W1:Y:S01]  /*0250*/  LDCU UR6, c[0x0][0x3d4] ;  /* 0x00007a80ff0677ac */ /* 0x000e620008000800 */
[----:B------:R-:W2:Y:S01]  /*0260*/  LDCU.64 UR8, c[0x0][0x358] ;  /* 0x00006b00ff0877ac */ /* 0x000ea20008000a00 */
[----:B0-----:R-:W-:Y:S02]  /*0270*/  ULOP3.LUT UR10, UR7, 0x7, URZ, 0xc0, !UPT ;  /* 0x00000007070a7892 */ /* 0x001fe4000f8ec0ff */
[----:B------:R-:W-:Y:S02]  /*0280*/  ULOP3.LUT UR7, UR7, 0x7ffffff8, URZ, 0xc0, !UPT ;  /* 0x7ffffff807077892 */ /* 0x000fe4000f8ec0ff */
[----:B-12---:R-:W-:-:S12]  /*0290*/  UIADD3 UR6, UPT, UPT, UR6, 0x1, URZ ;  /* 0x0000000106067890 */ /* 0x006fd8000fffe0ff */
.L_x_806:
[----:B------:R-:W0:Y:S01]  /*02a0*/  LDC.64 R10, c[0x0][0x398] ;  /* 0x0000e600ff0a7b82 */ /* 0x000e220000000a00 */
[----:B------:R-:W-:-:S07]  /*02b0*/  HFMA2 R15, -RZ, RZ, 1.875, 0 ;  /* 0x3f800000ff0f7431 */ /* 0x000fce00000001ff */
[----:B--23--:R-:W1:Y:S08]  /*02c0*/  LDC.64 R2, c[0x0][0x3b8] ;  /* 0x0000ee00ff027b82 */ /* 0x00ce700000000a00 */
[----:B----45:R-:W2:Y:S08]  /*02d0*/  LDC.64 R8, c[0x0][0x390] ;  /* 0x0000e400ff087b82 */ /* 0x030eb00000000a00 */
[----:B------:R-:W3:Y:S01]  /*02e0*/  LDC.64 R6, c[0x0][0x3a0] ;  /* 0x0000e800ff067b82 */ /* 0x000ee20000000a00 */
[C---:B0-----:R-:W-:Y:S01]  /*02f0*/  IMAD.WIDE R10, R27.reuse, 0x4, R10 ;  /* 0x000000041b0a7825 */ /* 0x041fe200078e020a */
[----:B-1----:R0:W-:Y:S06]  /*0300*/  STG.E desc[UR8][R2.64], R15 ;  /* 0x0000000f02007986 */ /* 0x0021ec000c101908 */
[----:B------:R-:W1:Y:S01]  /*0310*/  LDC R14, c[0x0][0x3d8] ;  /* 0x0000f600ff0e7b82 */ /* 0x000e620000000800 */
[----:B------:R-:W4:Y:S01]  /*0320*/  LDG.E R4, desc[UR8][R10.64] ;  /* 0x000000080a047981 */ /* 0x000f22000c1e1900 */
[----:B--2---:R-:W-:-:S05]  /*0330*/  IMAD.WIDE R8, R27, 0x4, R8 ;  /* 0x000000041b087825 */ /* 0x004fca00078e0208 */
[----:B------:R-:W2:Y:S01]  /*0340*/  LDG.E R5, desc[UR8][R8.64] ;  /* 0x0000000808057981 */ /* 0x000ea2000c1e1900 */
[----:B---3--:R-:W-:-:S06]  /*0350*/  IMAD.WIDE R6, R27, 0x4, R6 ;  /* 0x000000041b067825 */ /* 0x008fcc00078e0206 */
[----:B------:R-:W3:Y:S01]  /*0360*/  LDG.E R6, desc[UR8][R6.64] ;  /* 0x0000000806067981 */ /* 0x000ee2000c1e1900 */
[----:B------:R-:W-:Y:S01]  /*0370*/  BSSY.RECONVERGENT B0, `(.L_x_641) ;  /* 0x0000012000007945 */ /* 0x000fe20003800200 */
[----:B-1----:R-:W-:Y:S01]  /*0380*/  ISETP.GE.AND P2, PT, R14, 0x1, PT ;  /* 0x000000010e00780c */ /* 0x002fe20003f46270 */
[----:B----4-:R-:W-:-:S04]  /*0390*/  FMUL R0, R4, R4 ;  /* 0x0000000404007220 */ /* 0x010fc80000400000 */
[----:B--2---:R-:W-:-:S04]  /*03a0*/  FFMA R13, R5, R5, R0 ;  /* 0x00000005050d7223 */ /* 0x004fc80000000000 */
[----:B---3--:R-:W-:-:S04]  /*03b0*/  FFMA R12, R6, R6, R13 ;  /* 0x00000006060c7223 */ /* 0x008fc8000000000d */
[----:B------:R-:W-:Y:S01]  /*03c0*/  VIADD R0, R12, 0xf3000000 ;  /* 0xf30000000c007836 */ /* 0x000fe20000000000 */
[----:B0-----:R0:W1:Y:S04]  /*03d0*/  MUFU.RSQ R3, R12 ;  /* 0x0000000c00037308 */ /* 0x0010680000001400 */
[----:B------:R-:W-:-:S13]  /*03e0*/  ISETP.GT.U32.AND P0, PT, R0, 0x727fffff, PT ;  /* 0x727fffff0000780c */ /* 0x000fda0003f04070 */
[----:B01----:R-:W-:Y:S05]  /*03f0*/  @!P0 BRA `(.L_x_642) ;  /* 0x0000000000148947 */ /* 0x003fea0003800000 */
[----:B------:R-:W-:Y:S02]  /*0400*/  MOV R0, R12 ;  /* 0x0000000c00007202 */ /* 0x000fe40000000f00 */
[----:B------:R-:W-:-:S07]  /*0410*/  MOV R10, 0x430 ;  /* 0x00000430000a7802 */ /* 0x000fce0000000f00 */
[----:B------:R-:W-:Y:S05]  /*0420*/  CALL.REL.NOINC `($__internal_7_$__cuda_sm20_sqrt_rn_f32_slowpath) ;  /* 0x0000009c00347944 */ /* 0x000fea0003c00000 */
[----:B------:R-:W-:Y:S01]  /*0430*/  IMAD.MOV.U32 R25, RZ, RZ, R0 ;  /* 0x000000ffff197224 */ /* 0x000fe200078e0000 */
[----:B------:R-:W-:Y:S06]  /*0440*/  BRA `(.L_x_643) ;  /* 0x0000000000107947 */ /* 0x000fec0003800000 */
.L_x_642:
[----:B------:R-:W-:Y:S01]  /*0450*/  FMUL.FTZ R25, R12, R3 ;  /* 0x000000030c197220 */ /* 0x000fe20000410000 */
[----:B------:R-:W-:-:S03]  /*0460*/  FMUL.FTZ R2, R3, 0.5 ;  /* 0x3f00000003027820 */ /* 0x000fc60000410000 */
[----:B------:R-:W-:-:S04]  /*0470*/  FFMA R0, -R25, R25, R12 ;  /* 0x0000001919007223 */ /* 0x000fc8000000010c */
[----:B------:R-:W-:-:S07]  /*0480*/  FFMA R25, R0, R2, R25 ;  /* 0x0000000200197223 */ /* 0x000fce0000000019 */
.L_x_643:
[----:B------:R-:W-:Y:S05]  /*0490*/  BSYNC.RECONVERGENT B0 ;  /* 0x0000000000007941 */ /* 0x000fea0003800200 */
.L_x_641:
        /* <DEDUP_REMOVED lines=12> */
[----:B------:R-:W-:Y:S05]  /*0560*/  CALL.REL.NOINC `($__internal_8_$__cuda_sm3x_div_rn_noftz_f32_slowpath) ;  /* 0x0000009c00407944 */ /* 0x000fea0003c00000 */
.L_x_645:
[----:B------:R-:W-:Y:S05]  /*0570*/  BSYNC.RECONVERGENT B2 ;  /* 0x0000000000027941 */ /* 0x000fea0003800200 */
.L_x_644:
[----:B------:R-:W-:Y:S01]  /*0580*/  HFMA2 R3, -RZ, RZ, 1.75, 0 ;  /* 0x3f000000ff037431 */ /* 0x000fe200000001ff */
[C---:B------:R-:W-:Y:S01]  /*0590*/  FSETP.NEU.AND P1, PT, |R0|.reuse, 1, PT ;  /* 0x3f8000000000780b */ /* 0x040fe20003f2d200 */
[----:B------:R-:W-:Y:S01]  /*05a0*/  IMAD.MOV.U32 R7, RZ, RZ, 0x3d10ecef ;  /* 0x3d10ecefff077424 */ /* 0x000fe200078e00ff */
[----:B------:R-:W-:Y:S01]  /*05b0*/  FSETP.GT.AND P0, PT, |R0|, 0.56000000238418579102, PT ;  /* 0x3f0f5c290000780b */ /* 0x000fe20003f04200 */
[----:B------:R-:W-:Y:S01]  /*05c0*/  BSSY.RECONVERGENT B2, `(.L_x_646) ;  /* 0x0000025000027945 */ /* 0x000fe20003800200 */
[----:B------:R-:W-:Y:S02]  /*05d0*/  FSETP.GT.AND P3, PT, |R4|, |R5|, PT ;  /* 0x400000050400720b */ /* 0x000fe40003f64200 */
[----:B------:R-:W-:Y:S01]  /*05e0*/  MOV R11, 0x3fd774eb ;  /* 0x3fd774eb000b7802 */ /* 0x000fe20000000f00 */
[----:B------:R-:W-:-:S04]  /*05f0*/  FFMA R2, |R0|, -R3, 0.5 ;  /* 0x3f00000000027423 */ /* 0x000fc80000000a03 */
[----:B------:R-:W0:Y:S02]  /*0600*/  MUFU.RSQ R3, R2 ;  /* 0x0000000200037308 */ /* 0x000e240000001400 */
[----:B0-----:R-:W-:Y:S01]  /*0610*/  FMUL R6, R2, R3 ;  /* 0x0000000302067220 */ /* 0x001fe20000400000 */
[----:B------:R-:W-:-:S04]  /*0620*/  FMUL R3, R3, -0.5 ;  /* 0xbf00000003037820 */ /* 0x000fc80000400000 */
[----:B------:R-:W-:-:S04]  /*0630*/  FFMA R3, R6, R3, 0.5 ;  /* 0x3f00000006037423 */ /* 0x000fc80000000003 */
[----:B------:R-:W-:Y:S01]  /*0640*/  FFMA R3, R6, R3, R6 ;  /* 0x0000000306037223 */ /* 0x000fe20000000006 */
[----:B------:R-:W-:-:S04]  /*0650*/  FSEL R6, |R4|, |R5|, P3 ;  /* 0x4000000504067208 */ /* 0x000fc80001800200 */
[----:B------:R-:W-:Y:S01]  /*0660*/  FSEL R3, R3, RZ, P1 ;  /* 0x000000ff03037208 */ /* 0x000fe20000800000 */
[----:B------:R-:W0:Y:S01]  /*0670*/  MUFU.RCP R9, R6 ;  /* 0x0000000600097308 */ /* 0x000e220000001000 */
[----:B------:R-:W-:Y:S02]  /*0680*/  FSETP.GT.AND P1, PT, R0, 0.56000000238418579102, PT ;  /* 0x3f0f5c290000780b */ /* 0x000fe40003f24000 */
[----:B------:R-:W-:-:S04]  /*0690*/  FSEL R3, R3, |R0|, P0 ;  /* 0x4000000003037208 */ /* 0x000fc80000000000 */
[----:B------:R-:W-:-:S05]  /*06a0*/  LOP3.LUT R3, R3, 0x80000000, R0, 0xb8, !PT ;  /* 0x8000000003037812 */ /* 0x000fca00078eb800 */
[----:B------:R-:W-:-:S04]  /*06b0*/  FMUL R2, R3, R3 ;  /* 0x0000000303027220 */ /* 0x000fc80000400000 */
[----:B------:R-:W-:Y:S01]  /*06c0*/  FFMA R7, R2, R7, 0.016980519518256187439 ;  /* 0x3c8b1abb02077423 */ /* 0x000fe20000000007 */
[----:B0-----:R-:W-:-:S03]  /*06d0*/  FFMA R10, -R6, R9, 1 ;  /* 0x3f800000060a7423 */ /* 0x001fc60000000109 */
[----:B------:R-:W-:Y:S01]  /*06e0*/  FFMA R7, R2, R7, 0.030762933194637298584 ;  /* 0x3cfc028c02077423 */ /* 0x000fe20000000007 */
[----:B------:R-:W-:-:S03]  /*06f0*/  FFMA R9, R9, R10, R9 ;  /* 0x0000000a09097223 */ /* 0x000fc60000000009 */
[----:B------:R-:W-:-:S04]  /*0700*/  FFMA R7, R2, R7, 0.044709417968988418579 ;  /* 0x3d37213902077423 */ /* 0x000fc80000000007 */
[----:B------:R-:W-:-:S04]  /*0710*/  FFMA R7, R2, R7, 0.074989043176174163818 ;  /* 0x3d9993db02077423 */ /* 0x000fc80000000007 */
[----:B------:R-:W-:-:S04]  /*0720*/  FFMA R7, R2, R7, 0.16666707396507263184 ;  /* 0x3e2aaac602077423 */ /* 0x000fc80000000007 */
[----:B------:R-:W-:Y:S01]  /*0730*/  FMUL R8, R2, R7 ;  /* 0x0000000702087220 */ /* 0x000fe20000400000 */
[----:B------:R-:W-:-:S03]  /*0740*/  FSEL R2, |R5|, |R4|, P3 ;  /* 0x4000000405027208 */ /* 0x000fc60001800200 */
[----:B------:R-:W-:Y:S01]  /*0750*/  FFMA R3, R3, R8, R3 ;  /* 0x0000000803037223 */ /* 0x000fe20000000003 */
[----:B------:R-:W0:Y:S01]  /*0760*/  FCHK P4, R2, R6 ;  /* 0x0000000602007302 */ /* 0x000e220000080000 */
[----:B------:R-:W-:-:S03]  /*0770*/  FFMA R8, R2, R9, RZ ;  /* 0x0000000902087223 */ /* 0x000fc600000000ff */
[----:B------:R-:W-:Y:S01]  /*0780*/  FSEL R0, R3, -R3, P0 ;  /* 0x8000000303007208 */ /* 0x000fe20000000000 */
[----:B------:R-:W-:-:S04]  /*0790*/  FFMA R7, -R6, R8, R2 ;  /* 0x0000000806077223 */ /* 0x000fc80000000102 */
[----:B------:R-:W-:Y:S01]  /*07a0*/  @!P1 FFMA R3, R11, 0.93318945169448852539, R0 ;  /* 0x3f6ee5810b039823 */ /* 0x000fe20000000000 */
[----:B------:R-:W-:-:S03]  /*07b0*/  FFMA R0, R9, R7, R8 ;  /* 0x0000000709007223 */ /* 0x000fc60000000008 */
[----:B------:R-:W-:Y:S01]  /*07c0*/  @P0 FADD R3, R3, R3 ;  /* 0x0000000303030221 */ /* 0x000fe20000000000 */
[----:B0-----:R-:W-:Y:S06]  /*07d0*/  @!P4 BRA `(.L_x_647) ;  /* 0x00000000000cc947 */ /* 0x001fec0003800000 */
[----:B------:R-:W-:Y:S01]  /*07e0*/  IMAD.MOV.U32 R0, RZ, RZ, R6 ;  /* 0x000000ffff007224 */ /* 0x000fe200078e0006 */
[----:B------:R-:W-:-:S07]  /*07f0*/  MOV R29, 0x810 ;  /* 0x00000810001d7802 */ /* 0x000fce0000000f00 */
[----:B------:R-:W-:Y:S05]  /*0800*/  CALL.REL.NOINC `($__internal_8_$__cuda_sm3x_div_rn_noftz_f32_slowpath) ;  /* 0x0000009800987944 */ /* 0x000fea0003c00000 */
.L_x_647:
[----:B------:R-:W-:Y:S05]  /*0810*/  BSYNC.RECONVERGENT B2 ;  /* 0x0000000000027941 */ /* 0x000fea0003800200 */
.L_x_646:
[----:B------:R-:W-:Y:S02]  /*0820*/  HFMA2 R7, -RZ, RZ, 0.89990234375, 10328 ;  /* 0x3b33710bff077431 */ /* 0x000fe400000001ff */
[----:B------:R-:W-:Y:S01]  /*0830*/  FMUL R2, R0, R0 ;  /* 0x0000000000027220 */ /* 0x000fe20000400000 */
[----:B------:R-:W-:Y:S01]  /*0840*/  IMAD.MOV.U32 R8, RZ, RZ, 0x3fd774eb ;  /* 0x3fd774ebff087424 */ /* 0x000fe200078e00ff */
[C---:B------:R-:W-:Y:S02]  /*0850*/  ISETP.GE.AND P0, PT, R5.reuse, RZ, PT ;  /* 0x000000ff0500720c */ /* 0x040fe40003f06270 */
[C---:B------:R-:W-:Y:S01]  /*0860*/  FSETP.NEU.AND P4, PT, |R5|.reuse, |R4|, PT ;  /* 0x400000040500720b */ /* 0x040fe20003f8d200 */
[----:B------:R-:W-:Y:S01]  /*0870*/  FADD R5, |R5|, |R4| ;  /* 0x4000000405057221 */ /* 0x000fe20000000200 */
[----:B------:R-:W-:Y:S01]  /*0880*/  FSETP.NEU.AND P1, PT, R6, RZ, PT ;  /* 0x000000ff0600720b */ /* 0x000fe20003f2d000 */
[----:B------:R-:W-:-:S04]  /*0890*/  FFMA R7, R2, R7, -0.015681877732276916504 ;  /* 0xbc80774802077423 */ /* 0x000fc80000000007 */
[----:B------:R-:W-:-:S04]  /*08a0*/  FFMA R7, R2, R7, 0.042200751602649688721 ;  /* 0x3d2cdab202077423 */ /* 0x000fc80000000007 */
[----:B------:R-:W-:-:S04]  /*08b0*/  FFMA R7, R2, R7, -0.074792981147766113281 ;  /* 0xbd992d1002077423 */ /* 0x000fc80000000007 */
[----:B------:R-:W-:-:S04]  /*08c0*/  FFMA R7, R2, R7, 0.10640415549278259277 ;  /* 0x3dd9ea6c02077423 */ /* 0x000fc80000000007 */
[----:B------:R-:W-:-:S04]  /*08d0*/  FFMA R7, R2, R7, -0.14207722246646881104 ;  /* 0xbe117cb102077423 */ /* 0x000fc80000000007 */
[----:B------:R-:W-:-:S04]  /*08e0*/  FFMA R7, R2, R7, 0.19993925094604492188 ;  /* 0x3e4cbce002077423 */ /* 0x000fc80000000007 */
[----:B------:R-:W-:-:S04]  /*08f0*/  FFMA R7, R2, R7, -0.33333197236061096191 ;  /* 0xbeaaaa7d02077423 */ /* 0x000fc80000000007 */
[----:B------:R-:W-:Y:S01]  /*0900*/  FMUL R7, R2, R7 ;  /* 0x0000000702077220 */ /* 0x000fe20000400000 */
[----:B------:R-:W-:-:S03]  /*0910*/  MOV R2, 0x3f6ee581 ;  /* 0x3f6ee58100027802 */ /* 0x000fc60000000f00 */
[----:B------:R-:W-:Y:S01]  /*0920*/  FFMA R7, R7, R0, R0 ;  /* 0x0000000007077223 */ /* 0x000fe20000000000 */
[----:B------:R-:W-:-:S03]  /*0930*/  FSEL R2, R2, 1.8663789033889770508, P3 ;  /* 0x3feee58102027808 */ /* 0x000fc60001800000 */
[----:B------:R-:W-:-:S05]  /*0940*/  FFMA R0, R8, 0.93318945169448852539, -R7 ;  /* 0x3f6ee58108007823 */ /* 0x000fca0000000807 */
[-C--:B------:R-:W-:Y:S01]  /*0950*/  FSEL R9, R0, R7.reuse, P3 ;  /* 0x0000000700097208 */ /* 0x080fe20001800000 */
[----:B------:R-:W-:Y:S01]  /*0960*/  IMAD.MOV.U32 R0, RZ, RZ, 0x4016cbe4 ;  /* 0x4016cbe4ff007424 */ /* 0x000fe200078e00ff */
[----:B------:R-:W-:-:S05]  /*0970*/  FSEL R7, R7, -R7, P3 ;  /* 0x8000000707077208 */ /* 0x000fca0001800000 */
[----:B------:R-:W-:Y:S01]  /*0980*/  @!P0 FFMA R9, R2, 1.6832555532455444336, R7 ;  /* 0x3fd774eb02098823 */ /* 0x000fe20000000007 */
[----:B------:R-:W-:Y:S02]  /*0990*/  @!P4 FSEL R9, R0, 0.78539818525314331055, !P0 ;  /* 0x3f490fdb0009c808 */ /* 0x000fe40004000000 */
[----:B------:R-:W-:Y:S02]  /*09a0*/  @!P1 FSEL R9, RZ, 3.1415927410125732422, P0 ;  /* 0x40490fdbff099808 */ /* 0x000fe40000000000 */
[----:B------:R-:W-:Y:S02]  /*09b0*/  FSETP.NAN.AND P0, PT, R5, R5, PT ;  /* 0x000000050500720b */ /* 0x000fe40003f08000 */
[----:B------:R-:W-:-:S04]  /*09c0*/  LOP3.LUT R24, R9, 0x80000000, R4, 0xb8, !PT ;  /* 0x8000000009187812 */ /* 0x000fc800078eb804 */
[----:B------:R-:W-:Y:S01]  /*09d0*/  FSEL R24, R5, R24, P0 ;  /* 0x0000001805187208 */ /* 0x000fe20000000000 */
[----:B------:R-:W-:Y:S06]  /*09e0*/  @!P2 BRA `(.L_x_648) ;  /* 0x0000000400cca947 */ /* 0x000fec0003800000 */
[----:B------:R-:W-:-:S07]  /*09f0*/  MOV R4, RZ ;  /* 0x000000ff00047202 */ /* 0x000fce0000000f00 */
.L_x_654:
[----:B0-----:R-:W0:Y:S01]  /*0a00*/  LDC.64 R8, c[0x0][0x3a8] ;  /* 0x0000ea00ff087b82 */ /* 0x001e220000000a00 */
[----:B------:R-:W-:-:S04]  /*0a10*/  IMAD R5, R4, UR6, RZ ;  /* 0x0000000604057c24 */ /* 0x000fc8000f8e02ff */
[----:B0-----:R-:W-:-:S06]  /*0a20*/  IMAD.WIDE R8, R5, 0x4, R8 ;  /* 0x0000000405087825 */ /* 0x001fcc00078e0208 */
[----:B------:R-:W2:Y:S01]  /*0a30*/  LDG.E R8, desc[UR8][R8.64] ;  /* 0x0000000808087981 */ /* 0x000ea2000c1e1900 */
[----:B------:R-:W-:Y:S01]  /*0a40*/  BSSY.RECONVERGENT B0, `(.L_x_649) ;  /* 0x0000041000007945 */ /* 0x000fe20003800200 */
[----:B--2---:R-:W-:-:S04]  /*0a50*/  FMUL R7, R8, R25 ;  /* 0x0000001908077220 */ /* 0x004fc80000400000 */
[C---:B------:R-:W-:Y:S01]  /*0a60*/  FMUL R0, R7.reuse, 0.63661974668502807617 ;  /* 0x3f22f98307007820 */ /* 0x040fe20000400000 */
[----:B------:R-:W-:-:S05]  /*0a70*/  FSETP.GE.AND P0, PT, |R7|, 105615, PT ;  /* 0x47ce47800700780b */ /* 0x000fca0003f06200 */
[----:B------:R-:W0:Y:S02]  /*0a80*/  F2I.NTZ R0, R0 ;  /* 0x0000000000007305 */ /* 0x000e240000203100 */
[----:B0-----:R-:W-:-:S05]  /*0a90*/  I2FP.F32.S32 R2, R0 ;  /* 0x0000000000027245 */ /* 0x001fca0000201400 */
[----:B------:R-:W-:-:S04]  /*0aa0*/  FFMA R5, R2, -1.5707962512969970703, R7 ;  /* 0xbfc90fda02057823 */ /* 0x000fc80000000007 */
[----:B------:R-:W-:-:S04]  /*0ab0*/  FFMA R5, R2, -7.5497894158615963534e-08, R5 ;  /* 0xb3a2216802057823 */ /* 0x000fc80000000005 */
[----:B------:R-:W-:Y:S01]  /*0ac0*/  FFMA R2, R2, -5.3903029534742383927e-15, R5 ;  /* 0xa7c234c502027823 */ /* 0x000fe20000000005 */
        /* <DEDUP_REMOVED lines=12> */
.L_x_651:
        /* <DEDUP_REMOVED lines=29> */
[C---:B------:R-:W-:Y:S01]  /*0d60*/  SHF.L.W.U32.HI R2, R5.reuse, 0x2, R0 ;  /* 0x0000000205027819 */ /* 0x040fe20000010e00 */
[----:B------:R-:W-:-:S03]  /*0d70*/  IMAD.SHL.U32 R5, R5, 0x4, RZ ;  /* 0x0000000405057824 */ /* 0x000fc600078e00ff */
[----:B------:R-:W-:-:S04]  /*0d80*/  SHF.R.S32.HI R6, RZ, 0x1f, R2 ;  /* 0x0000001fff067819 */ /* 0x000fc80000011402 */
[C---:B------:R-:W-:Y:S02]  /*0d90*/  LOP3.LUT R10, R6.reuse, R5, RZ, 0x3c, !PT ;  /* 0x00000005060a7212 */ /* 0x040fe400078e3cff */
[----:B------:R-:W-:Y:S02]  /*0da0*/  LOP3.LUT R11, R6, R2, RZ, 0x3c, !PT ;  /* 0x00000002060b7212 */ /* 0x000fe400078e3cff */
[----:B------:R-:W-:Y:S02]  /*0db0*/  SHF.R.U32.HI R5, RZ, 0x1e, R0 ;  /* 0x0000001eff057819 */ /* 0x000fe40000011600 */
[C---:B------:R-:W-:Y:S02]  /*0dc0*/  LOP3.LUT R6, R2.reuse, R7, RZ, 0x3c, !PT ;  /* 0x0000000702067212 */ /* 0x040fe400078e3cff */
[----:B------:R-:W0:Y:S01]  /*0dd0*/  I2F.F64.S64 R10, R10 ;  /* 0x0000000a000a7312 */ /* 0x000e220000301c00 */
[----:B------:R-:W-:Y:S02]  /*0de0*/  LEA.HI R0, R2, R5, RZ, 0x1 ;  /* 0x0000000502007211 */ /* 0x000fe400078f08ff */
[----:B------:R-:W-:-:S02]  /*0df0*/  ISETP.GE.AND P1, PT, R6, RZ, PT ;  /* 0x000000ff0600720c */ /* 0x000fc40003f26270 */
[----:B------:R-:W-:-:S05]  /*0e00*/  IADD3 R2, PT, PT, -R0, RZ, RZ ;  /* 0x000000ff00027210 */ /* 0x000fca0007ffe1ff */
[----:B------:R-:W-:Y:S01]  /*0e10*/  @!P0 IMAD.MOV.U32 R0, RZ, RZ, R2 ;  /* 0x000000ffff008224 */ /* 0x000fe200078e0002 */
[----:B0-----:R-:W-:-:S10]  /*0e20*/  DMUL R8, R10, UR4 ;  /* 0x000000040a087c28 */ /* 0x001fd40008000000 */
[----:B------:R-:W0:Y:S02]  /*0e30*/  F2F.F32.F64 R8, R8 ;  /* 0x0000000800087310 */ /* 0x000e240000301000 */
[----:B0-----:R-:W-:-:S07]  /*0e40*/  FSEL R2, -R8, R8, !P1 ;  /* 0x0000000808027208 */ /* 0x001fce0004800100 */
.L_x_650:
[----:B------:R-:W-:Y:S05]  /*0e50*/  BSYNC.RECONVERGENT B0 ;  /* 0x0000000000007941 */ /* 0x000fea0003800200 */
.L_x_649:
        /* <DEDUP_REMOVED lines=9> */
[----:B------:R-:W0:Y:S01]  /*0ef0*/  MUFU.RCP R10, R7 ;  /* 0x00000007000a7308 */ /* 0x000e220000001000 */
[----:B------:R-:W-:Y:S01]  /*0f00*/  FSEL R6, R6, -0.00019574658654164522886, P0 ;  /* 0xb94d415306067808 */ /* 0x000fe20000000000 */
[----:B------:R-:W-:Y:S01]  /*0f10*/  BSSY.RECONVERGENT B2, `(.L_x_652) ;  /* 0x0000013000027945 */ /* 0x000fe20003800200 */
[----:B------:R-:W-:-:S02]  /*0f20*/  FSEL R8, R8, 0.041666727513074874878, !P0 ;  /* 0x3d2aaabb08087808 */ /* 0x000fc40004000000 */
[----:B------:R-:W-:Y:S02]  /*0f30*/  FSEL R9, -R9, -0.4999999701976776123, !P0 ;  /* 0xbeffffff09097808 */ /* 0x000fe40004000100 */
[----:B------:R-:W-:Y:S01]  /*0f40*/  FSEL R0, R2, 1, !P0 ;  /* 0x3f80000002007808 */ /* 0x000fe20004000000 */
        /* <DEDUP_REMOVED lines=14> */
[----:B------:R-:W-:Y:S05]  /*1030*/  CALL.REL.NOINC `($__internal_8_$__cuda_sm3x_div_rn_noftz_f32_slowpath) ;  /* 0x00000090008c7944 */ /* 0x000fea0003c00000 */
.L_x_653:
[----:B------:R-:W-:Y:S05]  /*1040*/  BSYNC.RECONVERGENT B2 ;  /* 0x0000000000027941 */ /* 0x000fea0003800200 */
.L_x_652:
[----:B------:R-:W0:Y:S01]  /*1050*/  LDC.64 R6, c[0x0][0x380] ;  /* 0x0000e000ff067b82 */ /* 0x000e220000000a00 */
[----:B------:R-:W1:Y:S01]  /*1060*/  LDCU.64 UR4, c[0x0][0x3d8] ;  /* 0x00007b00ff0477ac */ /* 0x000e620008000a00 */
[----:B------:R-:W-:-:S06]  /*1070*/  FMUL R11, R0, R26 ;  /* 0x0000001a000b7220 */ /* 0x000fcc0000400000 */
[----:B------:R-:W2:Y:S01]  /*1080*/  LDC.64 R8, c[0x0][0x388] ;  /* 0x0000e200ff087b82 */ /* 0x000ea20000000a00 */
[C---:B-1----:R-:W-:Y:S02]  /*1090*/  IMAD R5, R4.reuse, UR5, R27 ;  /* 0x0000000504057c24 */ /* 0x042fe4000f8e021b */
[----:B------:R-:W-:Y:S02]  /*10a0*/  VIADD R4, R4, 0x1 ;  /* 0x0000000104047836 */ /* 0x000fe40000000000 */
[----:B0-----:R-:W-:-:S03]  /*10b0*/  IMAD.WIDE R6, R5, 0x4, R6 ;  /* 0x0000000405067825 */ /* 0x001fc600078e0206 */
[----:B------:R-:W-:Y:S02]  /*10c0*/  ISETP.NE.AND P0, PT, R4, UR4, PT ;  /* 0x0000000404007c0c */ /* 0x000fe4000bf05270 */
[----:B------:R0:W-:Y:S01]  /*10d0*/  STG.E desc[UR8][R6.64], R11 ;  /* 0x0000000b06007986 */ /* 0x0001e2000c101908 */
[----:B--2---:R-:W-:-:S04]  /*10e0*/  IMAD.WIDE R8, R5, 0x4, R8 ;  /* 0x0000000405087825 */ /* 0x004fc800078e0208 */
[----:B------:R-:W-:-:S05]  /*10f0*/  FMUL R5, RZ, R0 ;  /* 0x00000000ff057220 */ /* 0x000fca0000400000 */
[----:B------:R0:W-:Y:S01]  /*1100*/  STG.E desc[UR8][R8.64], R5 ;  /* 0x0000000508007986 */ /* 0x0001e2000c101908 */
[----:B------:R-:W-:Y:S05]  /*1110*/  @P0 BRA `(.L_x_654) ;  /* 0xfffffff800380947 */ /* 0x000fea000383ffff */
.L_x_648:
[C---:B------:R-:W-:Y:S01]  /*1120*/  FMUL R0, R3.reuse, 0.63661974668502807617 ;  /* 0x3f22f98303007820 */ /* 0x040fe20000400000 */
[----:B------:R-:W-:Y:S01]  /*1130*/  FSETP.GE.AND P0, PT, |R3|, 105615, PT ;  /* 0x47ce47800300780b */ /* 0x000fe20003f06200 */
[----:B------:R-:W-:Y:S04]  /*1140*/  BSSY.RECONVERGENT B0, `(.L_x_655) ;  /* 0x000003c000007945 */ /* 0x000fe80003800200 */
[----:B------:R-:W1:Y:S02]  /*1150*/  F2I.NTZ R0, R0 ;  /* 0x0000000000007305 */ /* 0x000e640000203100 */
[-C--:B-1----:R-:W-:Y:S02]  /*1160*/  I2FP.F32.S32 R22, R0.reuse ;  /* 0x0000000000167245 */ /* 0x082fe40000201400 */
[----:B------:R-:W-:-:S03]  /*1170*/  MOV R10, R0 ;  /* 0x00000000000a7202 */ /* 0x000fc60000000f00 */
[----:B0-----:R-:W-:-:S04]  /*1180*/  FFMA R5, R22, -1.5707962512969970703, R3 ;  /* 0xbfc90fda16057823 */ /* 0x001fc80000000003 */
        /* <DEDUP_REMOVED lines=14> */
.L_x_657:
        /* <DEDUP_REMOVED lines=12> */
[C---:B-1----:R-:W-:Y:S02]  /*1330*/  LOP3.LUT R0, R4.reuse, 0xe0, RZ, 0xc0, !PT ;  /* 0x000000e004007812 */ /* 0x042fe400078ec0ff */
        /* <DEDUP_REMOVED lines=17> */
[----:B------:R-:W-:Y:S02]  /*1450*/  LEA.HI R0, R2, R7, RZ, 0x1 ;  /* 0x0000000702007211 */ /* 0x000fe400078f08ff */
[C---:B------:R-:W-:Y:S02]  /*1460*/  LOP3.LUT R8, R4.reuse, R5, RZ, 0x3c, !PT ;  /* 0x0000000504087212 */ /* 0x040fe400078e3cff */
[----:B------:R-:W-:Y:S02]  /*1470*/  LOP3.LUT R9, R4, R2, RZ, 0x3c, !PT ;  /* 0x0000000204097212 */ /* 0x000fe400078e3cff */
[----:B0-----:R-:W-:Y:S02]  /*1480*/  LOP3.LUT R6, R2, R3, RZ, 0x3c, !PT ;  /* 0x0000000302067212 */ /* 0x001fe400078e3cff */
[----:B------:R-:W-:Y:S02]  /*1490*/  IADD3 R2, PT, PT, -R0, RZ, RZ ;  /* 0x000000ff00027210 */ /* 0x000fe40007ffe1ff */
[----:B------:R-:W0:Y:S01]  /*14a0*/  I2F.F64.S64 R8, R8 ;  /* 0x0000000800087312 */ /* 0x000e220000301c00 */
[----:B------:R-:W-:-:S02]  /*14b0*/  ISETP.GE.AND P3, PT, R6, RZ, PT ;  /* 0x000000ff0600720c */ /* 0x000fc40003f66270 */
[----:B------:R-:W-:Y:S01]  /*14c0*/  @!P1 IMAD.MOV.U32 R0, RZ, RZ, R2 ;  /* 0x000000ffff009224 */ /* 0x000fe200078e0002 */
[----:B0-----:R-:W-:-:S10]  /*14d0*/  DMUL R4, R8, UR4 ;  /* 0x0000000408047c28 */ /* 0x001fd40008000000 */
[----:B------:R-:W0:Y:S02]  /*14e0*/  F2F.F32.F64 R4, R4 ;  /* 0x0000000400047310 */ /* 0x000e240000301000 */
[----:B0-----:R-:W-:-:S07]  /*14f0*/  FSEL R2, -R4, R4, !P3 ;  /* 0x0000000404027208 */ /* 0x001fce0005800100 */
.L_x_656:
[----:B------:R-:W-:Y:S05]  /*1500*/  BSYNC.RECONVERGENT B0 ;  /* 0x0000000000007941 */ /* 0x000fea0003800200 */
.L_x_655:
        /* <DEDUP_REMOVED lines=16> */
[----:B------:R-:W-:-:S04]  /*1610*/  FFMA R2, R4, R5, R2 ;  /* 0x0000000504027223 */ /* 0x000fc80000000002 */
[----:B------:R-:W-:-:S04]  /*1620*/  FFMA R23, R0, R2, R23 ;  /* 0x0000000200177223 */ /* 0x000fc80000000017 */
[----:B------:R-:W-:Y:S01]  /*1630*/  @P3 FADD R23, RZ, -R23 ;  /* 0x80000017ff173221 */ /* 0x000fe20000000000 */
        /* <DEDUP_REMOVED lines=11> */
.L_x_660:
        /* <DEDUP_REMOVED lines=19> */
[----:B-1----:R-:W3:Y:S01]  /*1820*/  @P0 LDL R2, [R10+0x10] ;  /* 0x000010000a020983 */ /* 0x002ee20000100800 */
        /* <DEDUP_REMOVED lines=10> */
[----:B------:R-:W-:Y:S02]  /*18d0*/  LEA.HI R10, R2, R13, RZ, 0x1 ;  /* 0x0000000d020a7211 */ /* 0x000fe400078f08ff */
[C---:B------:R-:W-:Y:S02]  /*18e0*/  LOP3.LUT R8, R4.reuse, R5, RZ, 0x3c, !PT ;  /* 0x0000000504087212 */ /* 0x040fe400078e3cff */
[----:B------:R-:W-:Y:S02]  /*18f0*/  LOP3.LUT R9, R4, R2, RZ, 0x3c, !PT ;  /* 0x0000000204097212 */ /* 0x000fe400078e3cff */
[----:B------:R-:W-:Y:S02]  /*1900*/  LOP3.LUT R3, R2, R3, RZ, 0x3c, !PT ;  /* 0x0000000302037212 */ /* 0x000fe400078e3cff */
[----:B------:R-:W-:-:S02]  /*1910*/  IADD3 R0, PT, PT, -R10, RZ, RZ ;  /* 0x000000ff0a007210 */ /* 0x000fc40007ffe1ff */
[----:B------:R-:W1:Y:S01]  /*1920*/  I2F.F64.S64 R8, R8 ;  /* 0x0000000800087312 */ /* 0x000e620000301c00 */
[----:B------:R-:W-:Y:S02]  /*1930*/  ISETP.GE.AND P0, PT, R3, RZ, PT ;  /* 0x000000ff0300720c */ /* 0x000fe40003f06270 */
[----:B------:R-:W-:Y:S01]  /*1940*/  @!P1 IMAD.MOV.U32 R10, RZ, RZ, R0 ;  /* 0x000000ffff0a9224 */ /* 0x000fe200078e0000 */
[----:B-1----:R-:W-:-:S10]  /*1950*/  DMUL R4, R8, UR4 ;  /* 0x0000000408047c28 */ /* 0x002fd40008000000 */
[----:B------:R-:W1:Y:S02]  /*1960*/  F2F.F32.F64 R4, R4 ;  /* 0x0000000400047310 */ /* 0x000e640000301000 */
[----:B01----:R-:W-:-:S07]  /*1970*/  FSEL R22, -R4, R4, !P0 ;  /* 0x0000000404167208 */ /* 0x003fce0004000100 */
.L_x_659:
[----:B------:R-:W-:Y:S05]  /*1980*/  BSYNC.RECONVERGENT B0 ;  /* 0x0000000000007941 */ /* 0x000fea0003800200 */
.L_x_658:
[----:B------:R-:W-:Y:S01]  /*1990*/  FMUL R5, R22, R22 ;  /* 0x0000001616057220 */ /* 0x000fe20000400000 */
[C---:B------:R-:W-:Y:S01]  /*19a0*/  LOP3.LUT R0, R10.reuse, 0x1, RZ, 0xc0, !PT ;  /* 0x000000010a007812 */ /* 0x040fe200078ec0ff */
[----:B------:R-:W0:Y:S01]  /*19b0*/  LDC.64 R2, c[0x0][0x3b0] ;  /* 0x0000ec00ff027b82 */ /* 0x000e220000000a00 */
[----:B------:R-:W-:Y:S01]  /*19c0*/  LOP3.LUT P1, RZ, R10, 0x2, RZ, 0xc0, !PT ;  /* 0x000000020aff7812 */ /* 0x000fe2000782c0ff */
[----:B------:R-:W-:Y:S01]  /*19d0*/  FFMA R12, R5, R12, -0.0013887860113754868507 ;  /* 0xbab607ed050c7423 */ /* 0x000fe2000000000c */
[----:B------:R-:W-:-:S04]  /*19e0*/  ISETP.NE.U32.AND P0, PT, R0, 0x1, PT ;  /* 0x000000010000780c */ /* 0x000fc80003f05070 */
[----:B------:R-:W-:Y:S02]  /*19f0*/  FSEL R0, R11, 0.041666727513074874878, P0 ;  /* 0x3d2aaabb0b007808 */ /* 0x000fe40000000000 */
[----:B------:R-:W-:Y:S02]  /*1a00*/  FSEL R12, R12, -0.00019574658654164522886, !P0 ;  /* 0xb94d41530c0c7808 */ /* 0x000fe40004000000 */
[----:B------:R-:W-:Y:S02]  /*1a10*/  FSEL R7, -R7, -0.4999999701976776123, P0 ;  /* 0xbeffffff07077808 */ /* 0x000fe40000000100 */
[----:B------:R-:W-:Y:S01]  /*1a20*/  FSEL R22, R22, 1, P0 ;  /* 0x3f80000016167808 */ /* 0x000fe20000000000 */
[----:B------:R-:W-:-:S04]  /*1a30*/  FFMA R0, R5, R12, R0 ;  /* 0x0000000c05007223 */ /* 0x000fc80000000000 */
[C---:B------:R-:W-:Y:S01]  /*1a40*/  FFMA R0, R5.reuse, R0, R7 ;  /* 0x0000000005007223 */ /* 0x040fe20000000007 */
[----:B------:R-:W-:-:S04]  /*1a50*/  FFMA R5, R5, R22, RZ ;  /* 0x0000001605057223 */ /* 0x000fc800000000ff */
[----:B------:R-:W-:Y:S01]  /*1a60*/  FFMA R22, R5, R0, R22 ;  /* 0x0000000005167223 */ /* 0x000fe20000000016 */
[----:B0-----:R0:W-:Y:S03]  /*1a70*/  STG.E desc[UR8][R2.64], R23 ;  /* 0x0000001702007986 */ /* 0x0011e6000c101908 */
[----:B------:R-:W-:-:S04]  /*1a80*/  @P1 FADD R22, RZ, -R22 ;  /* 0x80000016ff161221 */ /* 0x000fc80000000000 */
[----:B------:R-:W-:-:S05]  /*1a90*/  FADD R5, -R22, -RZ ;  /* 0x800000ff16057221 */ /* 0x000fca0000000100 */
[----:B------:R0:W-:Y:S01]  /*1aa0*/  STG.E desc[UR8][R2.64+0x4], R5 ;  /* 0x0000040502007986 */ /* 0x0001e2000c101908 */
[----:B------:R-:W-:Y:S05]  /*1ab0*/  @!P2 BRA `(.L_x_661) ;  /* 0x0000000c0094a947 */ /* 0x000fea0003800000 */
[----:B0-----:R-:W0:Y:S02]  /*1ac0*/  LDC.64 R4, c[0x0][0x3c8] ;  /* 0x0000f200ff047b82 */ /* 0x001e240000000a00 */
[----:B0-----:R-:W2:Y:S02]  /*1ad0*/  LDG.E R5, desc[UR8][R4.64+0x4] ;  /* 0x0000040804057981 */ /* 0x001ea4000c1e1900 */
[----:B--2---:R-:W-:Y:S01]  /*1ae0*/  FMUL R0, R28, R5 ;  /* 0x000000051c007220 */ /* 0x004fe20000400000 */
[----:B------:R-:W-:-:S03]  /*1af0*/  FMUL R2, R5, 3 ;  /* 0x4040000005027820 */ /* 0x000fc60000400000 */
        /* <DEDUP_REMOVED lines=9> */
[----:B------:R-:W-:Y:S05]  /*1b90*/  CALL.REL.NOINC `($__internal_8_$__cuda_sm3x_div_rn_noftz_f32_slowpath) ;  /* 0x0000008400b47944 */ /* 0x000fea0003c00000 */
[----:B------:R-:W-:-:S07]  /*1ba0*/  MOV R3, R0 ;  /* 0x0000000000037202 */ /* 0x000fce0000000f00 */
.L_x_662:
[----:B------:R-:W-:Y:S01]  /*1bb0*/  VIADD R0, R3, 0xf3000000 ;  /* 0xf300000003007836 */ /* 0x000fe20000000000 */
[----:B------:R0:W1:Y:S01]  /*1bc0*/  MUFU.RSQ R2, R3 ;  /* 0x0000000300027308 */ /* 0x0000620000001400 */
[----:B------:R-:W-:Y:S03]  /*1bd0*/  BSSY.RECONVERGENT B0, `(.L_x_663) ;  /* 0x000000b000007945 */ /* 0x000fe60003800200 */
[----:B------:R-:W-:-:S13]  /*1be0*/  ISETP.GT.U32.AND P0, PT, R0, 0x727fffff, PT ;  /* 0x727fffff0000780c */ /* 0x000fda0003f04070 */
[----:B01----:R-:W-:Y:S05]  /*1bf0*/  @!P0 BRA `(.L_x_664) ;  /* 0x0000000000108947 */ /* 0x003fea0003800000 */
[----:B------:R-:W-:Y:S02]  /*1c00*/  MOV R0, R3 ;  /* 0x0000000300007202 */ /* 0x000fe40000000f00 */
[----:B------:R-:W-:-:S07]  /*1c10*/  MOV R10, 0x1c30 ;  /* 0x00001c30000a7802 */ /* 0x000fce0000000f00 */
[----:B------:R-:W-:Y:S05]  /*1c20*/  CALL.REL.NOINC `($__internal_7_$__cuda_sm20_sqrt_rn_f32_slowpath) ;  /* 0x0000008400347944 */ /* 0x000fea0003c00000 */
[----:B------:R-:W-:Y:S05]  /*1c30*/  BRA `(.L_x_665) ;  /* 0x0000000000107947 */ /* 0x000fea0003800000 */
.L_x_664:
[C---:B------:R-:W-:Y:S01]  /*1c40*/  FMUL.FTZ R0, R2.reuse, R3 ;  /* 0x0000000302007220 */ /* 0x040fe20000410000 */
[----:B------:R-:W-:-:S03]  /*1c50*/  FMUL.FTZ R2, R2, 0.5 ;  /* 0x3f00000002027820 */ /* 0x000fc60000410000 */
[----:B------:R-:W-:-:S04]  /*1c60*/  FFMA R3, -R0, R0, R3 ;  /* 0x0000000000037223 */ /* 0x000fc80000000103 */
[----:B------:R-:W-:-:S07]  /*1c70*/  FFMA R0, R3, R2, R0 ;  /* 0x0000000203007223 */ /* 0x000fce0000000000 */
.L_x_665:
[----:B------:R-:W-:Y:S05]  /*1c80*/  BSYNC.RECONVERGENT B0 ;  /* 0x0000000000007941 */ /* 0x000fea0003800200 */
.L_x_663:
[----:B------:R-:W-:Y:S01]  /*1c90*/  FMUL R3, R23, R0 ;  /* 0x0000000017037220 */ /* 0x000fe20000400000 */
[----:B------:R-:W-:-:S07]  /*1ca0*/  IMAD.MOV.U32 R6, RZ, RZ, RZ ;  /* 0x000000ffff067224 */ /* 0x000fce00078e00ff */
.L_x_676:
[----:B-1----:R-:W0:Y:S01]  /*1cb0*/  LDC.64 R4, c[0x0][0x3a8] ;  /* 0x0000ea00ff047b82 */ /* 0x002e220000000a00 */
        /* <DEDUP_REMOVED lines=25> */
.L_x_668:
[----:B0-----:R-:W-:-:S05]  /*1e50*/  IMAD.WIDE.U32 R14, R2, 0x4, R4 ;  /* 0x00000004020e7825 */ /* 0x001fca00078e0004 */
        /* <DEDUP_REMOVED lines=40> */
.L_x_667:
[----:B------:R-:W-:Y:S05]  /*20e0*/  BSYNC.RECONVERGENT B0 ;  /* 0x0000000000007941 */ /* 0x000fea0003800200 */
.L_x_666:
        /* <DEDUP_REMOVED lines=30> */
.L_x_671:
        /* <DEDUP_REMOVED lines=41> */
.L_x_670:
[----:B------:R-:W-:Y:S05]  /*2560*/  BSYNC.RECONVERGENT B0 ;  /* 0x0000000000007941 */ /* 0x000fea0003800200 */
.L_x_669:
        /* <DEDUP_REMOVED lines=26> */
[----:B------:R-:W-:-:S07]  /*2710*/  IMAD.MOV.U32 R4, RZ, RZ, R0 ;  /* 0x000000ffff047224 */ /* 0x000fce00078e0000 */
.L_x_673:
[----:B------:R-:W-:Y:S05]  /*2720*/  BSYNC.RECONVERGENT B2 ;  /* 0x0000000000027941 */ /* 0x000fea0003800200 */
.L_x_672:
        /* <DEDUP_REMOVED lines=13> */
[----:B------:R-:W-:Y:S05]  /*2800*/  CALL.REL.NOINC `($__internal_8_$__cuda_sm3x_div_rn_noftz_f32_slowpath) ;  /* 0x0000007800987944 */ /* 0x000fea0003c00000 */
.L_x_675:
[----:B------:R-:W-:Y:S05]  /*2810*/  BSYNC.RECONVERGENT B2 ;  /* 0x0000000000027941 */ /* 0x000fea0003800200 */
.L_x_674:
[----:B------:R-:W0:Y:S01]  /*2820*/  LDC.64 R8, c[0x0][0x3d8] ;  /* 0x0000f600ff087b82 */ /* 0x000e220000000a00 */
[----:B------:R-:W-:-:S04]  /*2830*/  FADD R0, R0, R4 ;  /* 0x0000000400007221 */ /* 0x000fc80000000000 */
[----:B------:R-:W-:-:S03]  /*2840*/  FMUL R7, R3, R0 ;  /* 0x0000000003077220 */ /* 0x000fc60000400000 */
[----:B------:R-:W1:Y:S08]  /*2850*/  LDC.64 R12, c[0x0][0x380] ;  /* 0x0000e000ff0c7b82 */ /* 0x000e700000000a00 */
[----:B------:R-:W2:Y:S01]  /*2860*/  LDC.64 R10, c[0x0][0x388] ;  /* 0x0000e200ff0a7b82 */ /* 0x000ea20000000a00 */
[----:B0-----:R-:W-:Y:S01]  /*2870*/  LEA R2, R8, R6, 0x1 ;  /* 0x0000000608027211 */ /* 0x001fe200078e08ff */
[----:B------:R-:W-:-:S04]  /*2880*/  VIADD R6, R6, 0x1 ;  /* 0x0000000106067836 */ /* 0x000fc80000000000 */
[----:B------:R-:W-:Y:S01]  /*2890*/  IMAD R9, R2, R9, R27 ;  /* 0x0000000902097224 */ /* 0x000fe200078e021b */
[----:B------:R-:W-:-:S03]  /*28a0*/  ISETP.NE.AND P0, PT, R6, R8, PT ;  /* 0x000000080600720c */ /* 0x000fc60003f05270 */
[----:B-1----:R-:W-:-:S05]  /*28b0*/  IMAD.WIDE R4, R9, 0x4, R12 ;  /* 0x0000000409047825 */ /* 0x002fca00078e020c */
[----:B------:R1:W-:Y:S01]  /*28c0*/  STG.E desc[UR8][R4.64], R7 ;  /* 0x0000000704007986 */ /* 0x0003e2000c101908 */
[----:B--2---:R-:W-:-:S04]  /*28d0*/  IMAD.WIDE R10, R9, 0x4, R10 ;  /* 0x00000004090a7825 */ /* 0x004fc800078e020a */
[----:B------:R-:W-:-:S05]  /*28e0*/  FMUL R9, RZ, R0 ;  /* 0x00000000ff097220 */ /* 0x000fca0000400000 */
[----:B------:R1:W-:Y:S01]  /*28f0*/  STG.E desc[UR8][R10.64], R9 ;  /* 0x000000090a007986 */ /* 0x0003e2000c101908 */
[----:B------:R-:W-:Y:S05]  /*2900*/  @P0 BRA `(.L_x_676) ;  /* 0xfffffff000e80947 */ /* 0x000fea000383ffff */
.L_x_661:
[----:B01----:R-:W0:Y:S02]  /*2910*/  LDC.64 R4, c[0x0][0x3c8] ;  /* 0x0000f200ff047b82 */ /* 0x003e240000000a00 */
[----:B0-----:R-:W2:Y:S04]  /*2920*/  LDG.E R3, desc[UR8][R4.64+0x8] ;  /* 0x0000080804037981 */ /* 0x001ea8000c1e1900 */
[----:B------:R-:W3:Y:S01]  /*2930*/  LDG.E R2, desc[UR8][R4.64] ;  /* 0x0000000804027981 */ /* 0x000ee2000c1e1900 */
        /* <DEDUP_REMOVED lines=13> */
.L_x_677:
        /* <DEDUP_REMOVED lines=8> */
[----:B------:R-:W-:Y:S01]  /*2a90*/  IMAD.MOV.U32 R8, RZ, RZ, R0 ;  /* 0x000000ffff087224 */ /* 0x000fe200078e0000 */
[----:B------:R-:W-:Y:S06]  /*2aa0*/  BRA `(.L_x_680) ;  /* 0x0000000000107947 */ /* 0x000fec0003800000 */
.L_x_679:
[C---:B------:R-:W-:Y:S01]  /*2ab0*/  FMUL.FTZ R8, R0.reuse, R3 ;  /* 0x0000000300087220 */ /* 0x040fe20000410000 */
[----:B------:R-:W-:-:S03]  /*2ac0*/  FMUL.FTZ R0, R0, 0.5 ;  /* 0x3f00000000007820 */ /* 0x000fc60000410000 */
[----:B------:R-:W-:-:S04]  /*2ad0*/  FFMA R3, -R8, R8, R3 ;  /* 0x0000000808037223 */ /* 0x000fc80000000103 */
[----:B------:R-:W-:-:S07]  /*2ae0*/  FFMA R8, R3, R0, R8 ;  /* 0x0000000003087223 */ /* 0x000fce0000000008 */
.L_x_680:
[----:B------:R-:W-:Y:S05]  /*2af0*/  BSYNC.RECONVERGENT B0 ;  /* 0x0000000000007941 */ /* 0x000fea0003800200 */
.L_x_678:
        /* <DEDUP_REMOVED lines=21> */
.L_x_683:
        /* <DEDUP_REMOVED lines=10> */
[----:B-1----:R-:W-:Y:S01]  /*2cf0*/  SHF.R.U32.HI R5, RZ, 0x17, R24 ;  /* 0x00000017ff057819 */ /* 0x002fe20000011618 */
        /* <DEDUP_REMOVED lines=30> */
.L_x_682:
[----:B------:R-:W-:Y:S05]  /*2ee0*/  BSYNC.RECONVERGENT B0 ;  /* 0x0000000000007941 */ /* 0x000fea0003800200 */
.L_x_681:
[----:B------:R-:W0:Y:S01]  /*2ef0*/  LDC.64 R2, c[0x0][0x3b0] ;  /* 0x0000ec00ff027b82 */ /* 0x000e220000000a00 */
[----:B------:R-:W-:Y:S02]  /*2f00*/  HFMA2 R12, -RZ, RZ, 0.487060546875, -0.0625 ;  /* 0x37cbac00ff0c7431 */ /* 0x000fe400000001ff */
[----:B------:R-:W-:Y:S01]  /*2f10*/  FMUL R5, R4, R4 ;  /* 0x0000000404057220 */ /* 0x000fe20000400000 */
[----:B------:R-:W-:Y:S01]  /*2f20*/  LOP3.LUT R6, R0, 0x1, RZ, 0xc0, !PT ;  /* 0x0000000100067812 */ /* 0x000fe200078ec0ff */
[----:B------:R-:W-:-:S03]  /*2f30*/  IMAD.MOV.U32 R14, RZ, RZ, 0x3c0885e4 ;  /* 0x3c0885e4ff0e7424 */ /* 0x000fc600078e00ff */
[----:B------:R-:W-:Y:S01]  /*2f40*/  ISETP.NE.U32.AND P1, PT, R6, 0x1, PT ;  /* 0x000000010600780c */ /* 0x000fe20003f25070 */
[----:B------:R-:W-:Y:S01]  /*2f50*/  FFMA R7, R5, R12, -0.0013887860113754868507 ;  /* 0xbab607ed05077423 */ /* 0x000fe2000000000c */
[----:B------:R-:W-:Y:S02]  /*2f60*/  IADD3 R0, PT, PT, R0, 0x1, RZ ;  /* 0x0000000100007810 */ /* 0x000fe40007ffe0ff */
[----:B------:R-:W-:Y:S02]  /*2f70*/  FSEL R14, R14, 0.041666727513074874878, !P1 ;  /* 0x3d2aaabb0e0e7808 */ /* 0x000fe40004800000 */
[----:B------:R-:W-:Y:S01]  /*2f80*/  FSEL R6, R7, -0.00019574658654164522886, P1 ;  /* 0xb94d415307067808 */ /* 0x000fe20000800000 */
[----:B------:R-:W-:Y:S01]  /*2f90*/  IMAD.MOV.U32 R7, RZ, RZ, 0x3e2aaaa8 ;  /* 0x3e2aaaa8ff077424 */ /* 0x000fe200078e00ff */
[----:B------:R-:W-:Y:S02]  /*2fa0*/  LOP3.LUT P3, RZ, R0, 0x2, RZ, 0xc0, !PT ;  /* 0x0000000200ff7812 */ /* 0x000fe4000786c0ff */
[----:B------:R-:W-:Y:S01]  /*2fb0*/  FSEL R0, R4, 1, !P1 ;  /* 0x3f80000004007808 */ /* 0x000fe20004800000 */
[----:B------:R-:W-:Y:S01]  /*2fc0*/  FFMA R6, R5, R6, R14 ;  /* 0x0000000605067223 */ /* 0x000fe2000000000e */
[----:B0-----:R0:W5:Y:S01]  /*2fd0*/  LDG.E R9, desc[UR8][R2.64+0x4] ;  /* 0x0000040802097981 */ /* 0x001162000c1e1900 */
[----:B------:R-:W-:Y:S01]  /*2fe0*/  BSSY.RECONVERGENT B0, `(.L_x_684) ;  /* 0x000003b000007945 */ /* 0x000fe20003800200 */
[----:B0-----:R-:W-:-:S05]  /*2ff0*/  FSEL R3, -R7, -0.4999999701976776123, !P1 ;  /* 0xbeffffff07037808 */ /* 0x001fca0004800100 */
[C---:B------:R-:W-:Y:S01]  /*3000*/  FFMA R3, R5.reuse, R6, R3 ;  /* 0x0000000605037223 */ /* 0x040fe20000000003 */
[----:B------:R-:W-:-:S04]  /*3010*/  FFMA R5, R5, R0, RZ ;  /* 0x0000000005057223 */ /* 0x000fc800000000ff */
        /* <DEDUP_REMOVED lines=8> */
[----:B------:R-:W0:Y:S01]  /*30a0*/  LDC.64 R2, c[0x4][RZ] ;  /* 0x01000000ff027b82 */ /* 0x000e220000000a00 */
[----:B------:R-:W-:Y:S01]  /*30b0*/  IMAD.SHL.U32 R5, R24, 0x100, RZ ;  /* 0x0000010018057824 */ /* 0x000fe200078e00ff */
[----:B------:R-:W-:Y:S01]  /*30c0*/  MOV R4, RZ ;  /* 0x000000ff00047202 */ /* 0x000fe20000000f00 */
[----:B------:R-:W-:Y:S01]  /*30d0*/  IMAD.MOV.U32 R0, RZ, RZ, RZ ;  /* 0x000000ffff007224 */ /* 0x000fe200078e00ff */
[----:B------:R-:W-:Y:S02]  /*30e0*/  UMOV UR4, URZ ;  /* 0x000000ff00047c82 */ /* 0x000fe40008000000 */
[----:B------:R-:W-:-:S07]  /*30f0*/  LOP3.LUT R13, R5, 0x80000000, RZ, 0xfc, !PT ;  /* 0x80000000050d7812 */ /* 0x000fce00078efcff */
.L_x_686:
[----:B0-----:R-:W-:-:S05]  /*3100*/  IMAD.WIDE.U32 R10, R0, 0x4, R2 ;  /* 0x00000004000a7825 */ /* 0x001fca00078e0002 */
[----:B-1----:R-:W2:Y:S01]  /*3110*/  LDG.E.CONSTANT R6, desc[UR8][R10.64] ;  /* 0x000000080a067981 */ /* 0x002ea2000c1e9900 */
        /* <DEDUP_REMOVED lines=31> */
[----:B0-----:R-:W-:Y:S02]  /*3310*/  LOP3.LUT R4, R5, R24, RZ, 0x3c, !PT ;  /* 0x0000001805047212 */ /* 0x001fe400078e3cff */
[----:B------:R-:W-:Y:S02]  /*3320*/  IADD3 R0, PT, PT, -R11, RZ, RZ ;  /* 0x000000ff0b007210 */ /* 0x000fe40007ffe1ff */
[----:B------:R-:W0:Y:S01]  /*3330*/  I2F.F64.S64 R6, R6 ;  /* 0x0000000600067312 */ /* 0x000e220000301c00 */
[----:B------:R-:W-:Y:S02]  /*3340*/  ISETP.GE.AND P0, PT, R4, RZ, PT ;  /* 0x000000ff0400720c */ /* 0x000fe40003f06270 */
[----:B------:R-:W-:Y:S01]  /*3350*/  @!P1 IMAD.MOV.U32 R11, RZ, RZ, R0 ;  /* 0x000000ffff0b9224 */ /* 0x000fe200078e0000 */
[----:B0-----:R-:W-:-:S10]  /*3360*/  DMUL R2, R6, UR4 ;  /* 0x0000000406027c28 */ /* 0x001fd40008000000 */
[----:B------:R-:W0:Y:S02]  /*3370*/  F2F.F32.F64 R2, R2 ;  /* 0x0000000200027310 */ /* 0x000e240000301000 */
[----:B0-----:R-:W-:-:S07]  /*3380*/  FSEL R10, -R2, R2, !P0 ;  /* 0x00000002020a7208 */ /* 0x001fce0004000100 */
.L_x_685:
[----:B------:R-:W-:Y:S05]  /*3390*/  BSYNC.RECONVERGENT B0 ;  /* 0x0000000000007941 */ /* 0x000fea0003800200 */
.L_x_684:
[----:B------:R-:W-:Y:S05]  /*33a0*/  @!P2 BRA `(.L_x_687) ;  /* 0x0000000c0090a947 */ /* 0x000fea0003800000 */
[----:B------:R-:W-:Y:S01]  /*33b0*/  FMUL R3, R10, R10 ;  /* 0x0000000a0a037220 */ /* 0x000fe20000400000 */
[----:B------:R-:W-:Y:S01]  /*33c0*/  LOP3.LUT R0, R11, 0x1, RZ, 0xc0, !PT ;  /* 0x000000010b007812 */ /* 0x000fe200078ec0ff */
[----:B------:R-:W-:Y:S01]  /*33d0*/  IMAD.MOV.U32 R7, RZ, RZ, 0x3effffff ;  /* 0x3effffffff077424 */ /* 0x000fe200078e00ff */
[----:B------:R-:W-:Y:S01]  /*33e0*/  MOV R2, 0x3d2aaabb ;  /* 0x3d2aaabb00027802 */ /* 0x000fe20000000f00 */
[----:B------:R-:W-:Y:S01]  /*33f0*/  FFMA R12, R3, R12, -0.0013887860113754868507 ;  /* 0xbab607ed030c7423 */ /* 0x000fe2000000000c */
[----:B------:R-:W-:Y:S02]  /*3400*/  ISETP.NE.U32.AND P0, PT, R0, 0x1, PT ;  /* 0x000000010000780c */ /* 0x000fe40003f05070 */
[----:B------:R-:W-:Y:S02]  /*3410*/  LOP3.LUT P1, RZ, R11, 0x2, RZ, 0xc0, !PT ;  /* 0x000000020bff7812 */ /* 0x000fe4000782c0ff */
[----:B------:R-:W-:Y:S02]  /*3420*/  FSEL R12, R12, -0.00019574658654164522886, !P0 ;  /* 0xb94d41530c0c7808 */ /* 0x000fe40004000000 */
[----:B------:R-:W-:-:S02]  /*3430*/  FSEL R2, R2, 0.0083327032625675201416, !P0 ;  /* 0x3c0885e402027808 */ /* 0x000fc40004000000 */
[----:B------:R-:W-:Y:S02]  /*3440*/  FSEL R0, R10, 1, P0 ;  /* 0x3f8000000a007808 */ /* 0x000fe40000000000 */
[----:B------:R-:W-:Y:S01]  /*3450*/  FSEL R7, -R7, -0.16666662693023681641, !P0 ;  /* 0xbe2aaaa807077808 */ /* 0x000fe20004000100 */
[C---:B------:R-:W-:Y:S02]  /*3460*/  FFMA R2, R3.reuse, R12, R2 ;  /* 0x0000000c03027223 */ /* 0x040fe40000000002 */
[C---:B------:R-:W-:Y:S02]  /*3470*/  FFMA R5, R3.reuse, R0, RZ ;  /* 0x0000000003057223 */ /* 0x040fe400000000ff */
[----:B------:R-:W-:Y:S01]  /*3480*/  FFMA R2, R3, R2, R7 ;  /* 0x0000000203027223 */ /* 0x000fe20000000007 */
[----:B------:R-:W-:Y:S02]  /*3490*/  HFMA2 R7, -RZ, RZ, 0, 0 ;  /* 0x00000000ff077431 */ /* 0x000fe400000001ff */
[----:B-----5:R-:W-:Y:S01]  /*34a0*/  FMUL R3, R14, R9 ;  /* 0x000000090e037220 */ /* 0x020fe20000400000 */
[----:B------:R-:W-:-:S04]  /*34b0*/  FFMA R5, R5, R2, R0 ;  /* 0x0000000205057223 */ /* 0x000fc80000000000 */
[----:B------:R-:W-:-:S04]  /*34c0*/  @P1 FADD R5, RZ, -R5 ;  /* 0x80000005ff051221 */ /* 0x000fc80000000000 */
[----:B------:R-:W-:-:S04]  /*34d0*/  FMUL R4, R5, R8 ;  /* 0x0000000805047220 */ /* 0x000fc80000400000 */
[----:B------:R-:W-:-:S07]  /*34e0*/  FMUL R4, R9, R4 ;  /* 0x0000000409047220 */ /* 0x000fce0000400000 */
.L_x_698:
[----:B0-----:R-:W0:Y:S01]  /*34f0*/  LDC.64 R10, c[0x0][0x3a8] ;  /* 0x0000ea00ff0a7b82 */ /* 0x001e220000000a00 */
[----:B------:R-:W-:-:S04]  /*3500*/  IMAD R5, R7, UR6, RZ ;  /* 0x0000000607057c24 */ /* 0x000fc8000f8e02ff */
[----:B0-----:R-:W-:-:S05]  /*3510*/  IMAD.WIDE R10, R5, 0x4, R10 ;  /* 0x00000004050a7825 */ /* 0x001fca00078e020a */
        /* <DEDUP_REMOVED lines=17> */
[----:B------:R-:W0:Y:S01]  /*3630*/  LDC.64 R10, c[0x4][RZ] ;  /* 0x01000000ff0a7b82 */ /* 0x000e220000000a00 */
[----:B------:R-:W-:Y:S01]  /*3640*/  SHF.L.U32 R2, R8, 0x8, RZ ;  /* 0x0000000808027819 */ /* 0x000fe200000006ff */
[----:B------:R-:W-:Y:S01]  /*3650*/  IMAD.MOV.U32 R6, RZ, RZ, RZ ;  /* 0x000000ffff067224 */ /* 0x000fe200078e00ff */
[----:B------:R-:W-:Y:S01]  /*3660*/  MOV R0, RZ ;  /* 0x000000ff00007202 */ /* 0x000fe20000000f00 */
[----:B------:R-:W-:Y:S01]  /*3670*/  UMOV UR4, URZ ;  /* 0x000000ff00047c82 */ /* 0x000fe20008000000 */
[----:B------:R-:W-:-:S07]  /*3680*/  LOP3.LUT R9, R2, 0x80000000, RZ, 0xfc, !PT ;  /* 0x8000000002097812 */ /* 0x000fce00078efcff */
.L_x_690:
        /* <DEDUP_REMOVED lines=32> */
[C---:B------:R-:W-:Y:S02]  /*3890*/  LOP3.LUT R2, R9.reuse, R8, RZ, 0x3c, !PT ;  /* 0x0000000809027212 */ /* 0x040fe400078e3cff */
[----:B------:R-:W-:Y:S02]  /*38a0*/  LEA.HI R0, R9, R0, RZ, 0x1 ;  /* 0x0000000009007211 */ /* 0x000fe400078f08ff */
[----:B------:R-:W1:Y:S01]  /*38b0*/  I2F.F64.S64 R10, R10 ;  /* 0x0000000a000a7312 */ /* 0x000e620000301c00 */
[----:B------:R-:W-:-:S02]  /*38c0*/  ISETP.GE.AND P3, PT, R2, RZ, PT ;  /* 0x000000ff0200720c */ /* 0x000fc40003f66270 */
[----:B------:R-:W-:-:S05]  /*38d0*/  IMAD.MOV R2, RZ, RZ, -R0 ;  /* 0x000000ffff027224 */ /* 0x000fca00078e0a00 */
[----:B------:R-:W-:Y:S01]  /*38e0*/  @!P1 MOV R0, R2 ;  /* 0x0000000200009202 */ /* 0x000fe20000000f00 */
[----:B-1----:R-:W-:-:S10]  /*38f0*/  DMUL R14, R10, UR4 ;  /* 0x000000040a0e7c28 */ /* 0x002fd40008000000 */
[----:B------:R-:W1:Y:S02]  /*3900*/  F2F.F32.F64 R14, R14 ;  /* 0x0000000e000e7310 */ /* 0x000e640000301000 */
[----:B01----:R-:W-:-:S07]  /*3910*/  FSEL R2, -R14, R14, !P3 ;  /* 0x0000000e0e027208 */ /* 0x003fce0005800100 */
.L_x_689:
[----:B------:R-:W-:Y:S05]  /*3920*/  BSYNC.RECONVERGENT B0 ;  /* 0x0000000000007941 */ /* 0x000fea0003800200 */
.L_x_688:
[----:B------:R-:W-:Y:S02]  /*3930*/  HFMA2 R17, -RZ, RZ, 1.291015625, -0.052581787109375 ;  /* 0x3d2aaabbff117431 */ /* 0x000fe400000001ff */
[----:B------:R-:W-:Y:S02]  /*3940*/  IMAD.MOV.U32 R16, RZ, RZ, 0x37cbac00 ;  /* 0x37cbac00ff107424 */ /* 0x000fe400078e00ff */
[----:B------:R-:W-:Y:S01]  /*3950*/  FMUL R5, R2, R2 ;  /* 0x0000000202057220 */ /* 0x000fe20000400000 */
[C---:B------:R-:W-:Y:S01]  /*3960*/  LOP3.LUT R9, R0.reuse, 0x1, RZ, 0xc0, !PT ;  /* 0x0000000100097812 */ /* 0x040fe200078ec0ff */
[----:B------:R-:W-:Y:S01]  /*3970*/  BSSY.RECONVERGENT B0, `(.L_x_691) ;  /* 0x0000043000007945 */ /* 0x000fe20003800200 */
[----:B------:R-:W-:Y:S01]  /*3980*/  MOV R18, 0x3effffff ;  /* 0x3effffff00127802 */ /* 0x000fe20000000f00 */
        /* <DEDUP_REMOVED lines=8> */
[----:B------:R-:W-:-:S03]  /*3a10*/  FSEL R11, -R18, -0.16666662693023681641, P1 ;  /* 0xbe2aaaa8120b7808 */ /* 0x000fc60000800100 */
[C---:B------:R-:W-:Y:S02]  /*3a20*/  FFMA R9, R5.reuse, R6, RZ ;  /* 0x0000000605097223 */ /* 0x040fe400000000ff */
[----:B------:R-:W-:-:S04]  /*3a30*/  FFMA R0, R5, R0, R11 ;  /* 0x0000000005007223 */ /* 0x000fc8000000000b */
[----:B------:R-:W-:-:S04]  /*3a40*/  FFMA R6, R9, R0, R6 ;  /* 0x0000000009067223 */ /* 0x000fc80000000006 */
[----:B------:R-:W-:Y:S01]  /*3a50*/  @P3 FADD R6, RZ, -R6 ;  /* 0x80000006ff063221 */ /* 0x000fe20000000000 */
[----:B------:R-:W-:Y:S06]  /*3a60*/  @!P0 BRA `(.L_x_692) ;  /* 0x0000000000cc8947 */ /* 0x000fec0003800000 */
[----:B------:R-:W-:-:S13]  /*3a70*/  FSETP.NEU.AND P0, PT, |R8|, +INF , PT ;  /* 0x7f8000000800780b */ /* 0x000fda0003f0d200 */
[----:B------:R-:W-:Y:S01]  /*3a80*/  @!P0 FMUL R12, RZ, R8 ;  /* 0x00000008ff0c8220 */ /* 0x000fe20000400000 */
[----:B------:R-:W-:Y:S01]  /*3a90*/  @!P0 IMAD.MOV.U32 R13, RZ, RZ, RZ ;  /* 0x000000ffff0d8224 */ /* 0x000fe200078e00ff */
[----:B------:R-:W-:Y:S06]  /*3aa0*/  @!P0 BRA `(.L_x_692) ;  /* 0x0000000000bc8947 */ /* 0x000fec0003800000 */
[----:B------:R-:W0:Y:S01]  /*3ab0*/  LDC.64 R10, c[0x4][RZ] ;  /* 0x01000000ff0a7b82 */ /* 0x000e220000000a00 */
[----:B------:R-:W-:Y:S01]  /*3ac0*/  SHF.L.U32 R2, R8, 0x8, RZ ;  /* 0x0000000808027819 */ /* 0x000fe200000006ff */
[----:B------:R-:W-:Y:S02]  /*3ad0*/  HFMA2 R0, -RZ, RZ, 0, 0 ;  /* 0x00000000ff007431 */ /* 0x000fe400000001ff */
[----:B------:R-:W-:Y:S01]  /*3ae0*/  IMAD.MOV.U32 R12, RZ, RZ, RZ ;  /* 0x000000ffff0c7224 */ /* 0x000fe200078e00ff */
[----:B------:R-:W-:Y:S01]  /*3af0*/  UMOV UR4, URZ ;  /* 0x000000ff00047c82 */ /* 0x000fe20008000000 */
[----:B------:R-:W-:-:S07]  /*3b00*/  LOP3.LUT R9, R2, 0x80000000, RZ, 0xfc, !PT ;  /* 0x8000000002097812 */ /* 0x000fce00078efcff */
.L_x_693:
        /* <DEDUP_REMOVED lines=41> */
.L_x_692:
[----:B------:R-:W-:Y:S05]  /*3da0*/  BSYNC.RECONVERGENT B0 ;  /* 0x0000000000007941 */ /* 0x000fea0003800200 */
.L_x_691:
        /* <DEDUP_REMOVED lines=9> */
[----:B------:R-:W-:-:S03]  /*3e40*/  FSEL R9, -R18, -0.16666662693023681641, !P0 ;  /* 0xbe2aaaa812097808 */ /* 0x000fc60004000100 */
[----:B------:R-:W-:Y:S01]  /*3e50*/  FFMA R16, R5, R16, R0 ;  /* 0x0000001005107223 */ /* 0x000fe20000000000 */
[----:B------:R-:W-:-:S03]  /*3e60*/  FSEL R0, R12, 1, P0 ;  /* 0x3f8000000c007808 */ /* 0x000fc60000000000 */
[C---:B------:R-:W-:Y:S02]  /*3e70*/  FFMA R9, R5.reuse, R16, R9 ;  /* 0x0000001005097223 */ /* 0x040fe40000000009 */
        /* <DEDUP_REMOVED lines=10> */
[----:B------:R-:W-:Y:S01]  /*3f20*/  IMAD.MOV.U32 R0, RZ, RZ, R8 ;  /* 0x000000ffff007224 */ /* 0x000fe200078e0008 */
[----:B------:R-:W-:-:S07]  /*3f30*/  MOV R29, 0x3f50 ;  /* 0x00003f50001d7802 */ /* 0x000fce0000000f00 */
[----:B------:R-:W-:Y:S05]  /*3f40*/  CALL.REL.NOINC `($__internal_8_$__cuda_sm3x_div_rn_noftz_f32_slowpath) ;  /* 0x0000006000c87944 */ /* 0x000fea0003c00000 */
[----:B------:R-:W-:-:S07]  /*3f50*/  MOV R5, R0 ;  /* 0x0000000000057202 */ /* 0x000fce0000000f00 */
.L_x_695:
[----:B------:R-:W-:Y:S05]  /*3f60*/  BSYNC.RECONVERGENT B2 ;  /* 0x0000000000027941 */ /* 0x000fea0003800200 */
.L_x_694:
        /* <DEDUP_REMOVED lines=13> */
[----:B------:R-:W-:Y:S05]  /*4040*/  CALL.REL.NOINC `($__internal_8_$__cuda_sm3x_div_rn_noftz_f32_slowpath) ;  /* 0x0000006000887944 */ /* 0x000fea0003c00000 */
.L_x_697:
[----:B------:R-:W-:Y:S05]  /*4050*/  BSYNC.RECONVERGENT B2 ;  /* 0x0000000000027941 */ /* 0x000fea0003800200 */
.L_x_696:
[----:B------:R-:W0:Y:S01]  /*4060*/  LDC.64 R8, c[0x0][0x3d8] ;  /* 0x0000f600ff087b82 */ /* 0x000e220000000a00 */
[----:B------:R-:W-:-:S04]  /*4070*/  FADD R0, R0, R5 ;  /* 0x0000000500007221 */ /* 0x000fc80000000000 */
[-C--:B------:R-:W-:Y:S01]  /*4080*/  FMUL R5, R3, R0.reuse ;  /* 0x0000000003057220 */ /* 0x080fe20000400000 */
[----:B------:R-:W-:Y:S02]  /*4090*/  FMUL R19, R4, R0 ;  /* 0x0000000004137220 */ /* 0x000fe40000400000 */
[----:B------:R-:W1:Y:S08]  /*40a0*/  LDC.64 R12, c[0x0][0x380] ;  /* 0x0000e000ff0c7b82 */ /* 0x000e700000000a00 */
[----:B------:R-:W2:Y:S01]  /*40b0*/  LDC.64 R10, c[0x0][0x388] ;  /* 0x0000e200ff0a7b82 */ /* 0x000ea20000000a00 */
[----:B0-----:R-:W-:-:S04]  /*40c0*/  IMAD R2, R8, 0x3, R7 ;  /* 0x0000000308027824 */ /* 0x001fc800078e0207 */
[----:B------:R-:W-:-:S04]  /*40d0*/  IMAD R17, R2, R9, R27 ;  /* 0x0000000902117224 */ /* 0x000fc800078e021b */
[----:B-1----:R-:W-:-:S05]  /*40e0*/  IMAD.WIDE R14, R17, 0x4, R12 ;  /* 0x00000004110e7825 */ /* 0x002fca00078e020c */
[----:B------:R0:W-:Y:S01]  /*40f0*/  STG.E desc[UR8][R14.64], R5 ;  /* 0x000000050e007986 */ /* 0x0001e2000c101908 */
[----:B--2---:R-:W-:-:S05]  /*4100*/  IMAD.WIDE R16, R17, 0x4, R10 ;  /* 0x0000000411107825 */ /* 0x004fca00078e020a */
[----:B------:R0:W-:Y:S04]  /*4110*/  STG.E desc[UR8][R16.64], R19 ;  /* 0x0000001310007986 */ /* 0x0001e8000c101908 */
[----:B------:R-:W2:Y:S01]  /*4120*/  LDG.E R0, desc[UR8][R14.64] ;  /* 0x000000080e007981 */ /* 0x000ea2000c1e1900 */
[----:B------:R-:W-:-:S05]  /*4130*/  IMAD.MOV R21, RZ, RZ, -R8 ;  /* 0x000000ffff157224 */ /* 0x000fca00078e0a08 */
[----:B------:R-:W-:-:S05]  /*4140*/  LEA R2, R21, R2, 0x1 ;  /* 0x0000000215027211 */ /* 0x000fca00078e08ff */
[----:B------:R-:W-:-:S04]  /*4150*/  IMAD R9, R2, R9, R27 ;  /* 0x0000000902097224 */ /* 0x000fc800078e021b */
[----:B------:R-:W-:-:S04]  /*4160*/  IMAD.WIDE R12, R9, 0x4, R12 ;  /* 0x00000004090c7825 */ /* 0x000fc800078e020c */
[----:B--2---:R-:W-:-:S05]  /*4170*/  FADD R29, -R0, -RZ ;  /* 0x800000ff001d7221 */ /* 0x004fca0000000100 */
[----:B------:R0:W-:Y:S04]  /*4180*/  STG.E desc[UR8][R12.64], R29 ;  /* 0x0000001d0c007986 */ /* 0x0001e8000c101908 */
[----:B------:R-:W2:Y:S01]  /*4190*/  LDG.E R21, desc[UR8][R16.64] ;  /* 0x0000000810157981 */ /* 0x000ea2000c1e1900 */
[----:B------:R-:W-:-:S04]  /*41a0*/  IMAD.WIDE R10, R9, 0x4, R10 ;  /* 0x00000004090a7825 */ /* 0x000fc800078e020a */
[----:B------:R-:W-:-:S05]  /*41b0*/  VIADD R7, R7, 0x1 ;  /* 0x0000000107077836 */ /* 0x000fca0000000000 */
[----:B------:R-:W-:Y:S01]  /*41c0*/  ISETP.NE.AND P0, PT, R7, R8, PT ;  /* 0x000000080700720c */ /* 0x000fe20003f05270 */
[----:B--2---:R0:W-:-:S12]  /*41d0*/  STG.E desc[UR8][R10.64], R21 ;  /* 0x000000150a007986 */ /* 0x0041d8000c101908 */
[----:B------:R-:W-:Y:S05]  /*41e0*/  @P0 BRA `(.L_x_698) ;  /* 0xfffffff000c00947 */ /* 0x000fea000383ffff */
.L_x_687:
[----:B------:R-:W1:Y:S02]  /*41f0*/  LDCU UR4, c[0x0][0x3d4] ;  /* 0x00007a80ff0477ac */ /* 0x000e640008000800 */
[----:B-1----:R-:W-:-:S09]  /*4200*/  UISETP.GE.AND UP0, UPT, UR4, 0x2, UPT ;  /* 0x000000020400788c */ /* 0x002fd2000bf06270 */
[----:B------:R-:W-:Y:S05]  /*4210*/  BRA.U !UP0, `(.L_x_699) ;  /* 0x0000005908cc7547 */ /* 0x000fea000b800000 */
[----:B0-----:R-:W-:Y:S02]  /*4220*/  HFMA2 R21, -RZ, RZ, 0, 1.1920928955078125e-07 ;  /* 0x00000002ff157431 */ /* 0x001fe400000001ff */
[----:B------:R-:W-:Y:S02]  /*4230*/  IMAD.MOV.U32 R20, RZ, RZ, 0x1 ;  /* 0x00000001ff147424 */ /* 0x000fe400078e00ff */
[----:B------:R-:W-:Y:S01]  /*4240*/  HFMA2 R16, -RZ, RZ, 0, 0 ;  /* 0x00000000ff107431 */ /* 0x000fe200000001ff */
[----:B------:R-:W-:Y:S02]  /*4250*/  MOV R17, 0x3 ;  /* 0x0000000300117802 */ /* 0x000fe40000000f00 */
[----:B------:R-:W-:Y:S02]  /*4260*/  PRMT R15, RZ, 0x7610, R15 ;  /* 0x00007610ff0f7816 */ /* 0x000fe4000000000f */
[----:B------:R-:W-:-:S07]  /*4270*/  PRMT R14, RZ, 0x7610, R14 ;  /* 0x00007610ff0e7816 */ /* 0x000fce000000000e */
.L_x_805:
[----:B0123--:R-:W0:Y:S08]  /*4280*/  LDC.64 R2, c[0x0][0x3b0] ;  /* 0x0000ec00ff027b82 */ /* 0x00fe300000000a00 */
[----:B----4-:R-:W1:Y:S01]  /*4290*/  LDC.64 R4, c[0x0][0x3b8] ;  /* 0x0000ee00ff047b82 */ /* 0x010e620000000a00 */
[----:B0-----:R-:W-:-:S05]  /*42a0*/  IMAD.WIDE R2, R21, 0x4, R2 ;  /* 0x0000000415027825 */ /* 0x001fca00078e0202 */
[----:B-----5:R-:W2:Y:S01]  /*42b0*/  LDG.E R9, desc[UR8][R2.64+-0x4] ;  /* 0xfffffc0802097981 */ /* 0x020ea2000c1e1900 */
[C---:B------:R-:W-:Y:S01]  /*42c0*/  VIADD R13, R16.reuse, 0x1 ;  /* 0x00000001100d7836 */ /* 0x040fe20000000000 */
[----:B------:R-:W-:Y:S01]  /*42d0*/  ISETP.GE.U32.AND P3, PT, R16, 0x7, PT ;  /* 0x000000071000780c */ /* 0x000fe20003f66070 */
[----:B-1----:R-:W-:Y:S01]  /*42e0*/  IMAD.WIDE R4, R21, 0x4, R4 ;  /* 0x0000000415047825 */ /* 0x002fe200078e0204 */
[----:B------:R-:W-:Y:S02]  /*42f0*/  IADD3 R14, PT, PT, R14, 0x1, RZ ;  /* 0x000000010e0e7810 */ /* 0x000fe40007ffe0ff */
[----:B------:R-:W-:-:S04]  /*4300*/  IADD3 R6, PT, PT, R13, R21, RZ ;  /* 0x000000150d067210 */ /* 0x000fc80007ffe0ff */
[----:B------:R-:W-:Y:S01]  /*4310*/  I2FP.F32.S32 R6, R6 ;  /* 0x0000000600067245 */ /* 0x000fe20000201400 */
[-C--:B--2---:R-:W-:Y:S01]  /*4320*/  FMUL R7, R23, R9.reuse ;  /* 0x0000000917077220 */ /* 0x084fe20000400000 */
[----:B------:R-:W-:Y:S01]  /*4330*/  FMUL R19, R22, -R9 ;  /* 0x8000000916137220 */ /* 0x000fe20000400000 */
[----:B------:R0:W-:Y:S02]  /*4340*/  STG.E desc[UR8][R4.64+-0x4], R9 ;  /* 0xfffffc0904007986 */ /* 0x0001e4000c101908 */
[C---:B------:R-:W-:Y:S01]  /*4350*/  FMUL R11, R6.reuse, R7 ;  /* 0x00000007060b7220 */ /* 0x040fe20000400000 */
[----:B------:R-:W-:Y:S01]  /*4360*/  FMUL R19, R6, R19 ;  /* 0x0000001306137220 */ /* 0x000fe20000400000 */
[----:B------:R-:W-:-:S03]  /*4370*/  IMAD.MOV.U32 R7, RZ, RZ, RZ ;  /* 0x000000ffff077224 */ /* 0x000fc600078e00ff */
[----:B------:R0:W-:Y:S04]  /*4380*/  STG.E desc[UR8][R2.64+-0x4], R11 ;  /* 0xfffffc0b02007986 */ /* 0x0001e8000c101908 */
[----:B------:R0:W-:Y:S01]  /*4390*/  STG.E desc[UR8][R2.64], R19 ;  /* 0x0000001302007986 */ /* 0x0001e2000c101908 */
[----:B------:R-:W-:Y:S05]  /*43a0*/  @!P3 BRA `(.L_x_700) ;  /* 0x0000000c002cb947 */ /* 0x000fea0003800000 */
[----:B------:R-:W-:-:S07]  /*43b0*/  MOV R7, RZ ;  /* 0x000000ff00077202 */ /* 0x000fce0000000f00 */
.L_x_717:
[----:B0-----:R-:W0:Y:S08]  /*43c0*/  LDC.64 R8, c[0x0][0x3b8] ;  /* 0x0000ee00ff087b82 */ /* 0x001e300000000a00 */
        /* <DEDUP_REMOVED lines=25> */
.L_x_702:
[----:B------:R-:W-:Y:S05]  /*4560*/  BSYNC.RECONVERGENT B2 ;  /* 0x0000000000027941 */ /* 0x000fea0003800200 */
.L_x_701:
[----:B------:R-:W-:Y:S04]  /*4570*/  STG.E desc[UR8][R10.64], R0 ;  /* 0x000000000a007986 */ /* 0x000fe8000c101908 */
[----:B------:R0:W-:Y:S04]  /*4580*/  STG.E desc[UR8][R8.64], R3 ;  /* 0x0000000308007986 */ /* 0x0001e8000c101908 */
[----:B------:R-:W2:Y:S04]  /*4590*/  LDG.E R19, desc[UR8][R8.64+0x4] ;  /* 0x0000040808137981 */ /* 0x000ea8000c1e1900 */
[----:B0-----:R-:W3:Y:S01]  /*45a0*/  LDG.E R3, desc[UR8][R10.64+0x4] ;  /* 0x000004080a037981 */ /* 0x001ee2000c1e1900 */
[----:B------:R-:W-:Y:S01]  /*45b0*/  LOP3.LUT R2, RZ, R7, RZ, 0x33, !PT ;  /* 0x00000007ff027212 */ /* 0x000fe200078e33ff */
[----:B------:R-:W-:Y:S04]  /*45c0*/  BSSY.RECONVERGENT B2, `(.L_x_703) ;  /* 0x0000012000027945 */ /* 0x000fe80003800200 */
[----:B------:R-:W-:-:S05]  /*45d0*/  IMAD.IADD R2, R2, 0x1, R21 ;  /* 0x0000000102027824 */ /* 0x000fca00078e0215 */
[----:B------:R-:W-:Y:S02]  /*45e0*/  I2FP.F32.S32 R33, R2 ;  /* 0x0000000200217245 */ /* 0x000fe40000201400 */
        /* <DEDUP_REMOVED lines=15> */
.L_x_704:
[----:B------:R-:W-:Y:S05]  /*46e0*/  BSYNC.RECONVERGENT B2 ;  /* 0x0000000000027941 */ /* 0x000fea0003800200 */
.L_x_703:
[----:B------:R-:W-:Y:S04]  /*46f0*/  STG.E desc[UR8][R10.64+0x4], R0 ;  /* 0x000004000a007986 */ /* 0x000fe8000c101908 */
[----:B------:R0:W-:Y:S04]  /*4700*/  STG.E desc[UR8][R8.64+0x4], R3 ;  /* 0x0000040308007986 */ /* 0x0001e8000c101908 */
[----:B------:R-:W2:Y:S04]  /*4710*/  LDG.E R19, desc[UR8][R8.64+0x8] ;  /* 0x0000080808137981 */ /* 0x000ea8000c1e1900 */
[----:B0-----:R-:W3:Y:S01]  /*4720*/  LDG.E R3, desc[UR8][R10.64+0x8] ;  /* 0x000008080a037981 */ /* 0x001ee2000c1e1900 */
[----:B------:R-:W-:Y:S01]  /*4730*/  IADD3 R2, PT, PT, R4, -0x2, RZ ;  /* 0xfffffffe04027810 */ /* 0x000fe20007ffe0ff */
[----:B------:R-:W-:Y:S03]  /*4740*/  BSSY.RECONVERGENT B2, `(.L_x_705) ;  /* 0x0000012000027945 */ /* 0x000fe60003800200 */
[----:B------:R-:W-:Y:S01]  /*4750*/  I2FP.F32.S32 R33, R2 ;  /* 0x0000000200217245 */ /* 0x000fe20000201400 */
[----:B------:R-:W-:-:S03]  /*4760*/  VIADD R2, R5, 0x1 ;  /* 0x0000000105027836 */ /* 0x000fc60000000000 */
[----:B------:R-:W0:Y:S02]  /*4770*/  MUFU.RCP R12, R33 ;  /* 0x00000021000c7308 */ /* 0x000e240000001000 */
[----:B------:R-:W-:Y:S01]  /*4780*/  I2FP.F32.S32 R2, R2 ;  /* 0x0000000200027245 */ /* 0x000fe20000201400 */
        /* <DEDUP_REMOVED lines=13> */
.L_x_706:
[----:B------:R-:W-:Y:S05]  /*4860*/  BSYNC.RECONVERGENT B2 ;  /* 0x0000000000027941 */ /* 0x000fea0003800200 */
.L_x_705:
        /* <DEDUP_REMOVED lines=23> */
.L_x_708:
[----:B------:R-:W-:Y:S05]  /*49e0*/  BSYNC.RECONVERGENT B2 ;  /* 0x0000000000027941 */ /* 0x000fea0003800200 */
.L_x_707:
        /* <DEDUP_REMOVED lines=23> */
.L_x_710:
[----:B------:R-:W-:Y:S05]  /*4b60*/  BSYNC.RECONVERGENT B2 ;  /* 0x0000000000027941 */ /* 0x000fea0003800200 */
.L_x_709:
        /* <DEDUP_REMOVED lines=23> */
.L_x_712:
[----:B------:R-:W-:Y:S05]  /*4ce0*/  BSYNC.RECONVERGENT B2 ;  /* 0x0000000000027941 */ /* 0x000fea0003800200 */
.L_x_711:
        /* <DEDUP_REMOVED lines=23> */
.L_x_714:
[----:B------:R-:W-:Y:S05]  /*4e60*/  BSYNC.RECONVERGENT B2 ;  /* 0x0000000000027941 */ /* 0x000fea0003800200 */
.L_x_713:
[----:B------:R-:W-:Y:S04]  /*4e70*/  STG.E desc[UR8][R10.64+0x18], R0 ;  /* 0x000018000a007986 */ /* 0x000fe8000c101908 */
[----:B------:R0:W-:Y:S04]  /*4e80*/  STG.E desc[UR8][R8.64+0x18], R3 ;  /* 0x0000180308007986 */ /* 0x0001e8000c101908 */
[----:B------:R-:W2:Y:S04]  /*4e90*/  LDG.E R2, desc[UR8][R8.64+0x1c] ;  /* 0x00001c0808027981 */ /* 0x000ea8000c1e1900 */
[----:B0-----:R-:W3:Y:S01]  /*4ea0*/  LDG.E R3, desc[UR8][R10.64+0x1c] ;  /* 0x00001c080a037981 */ /* 0x001ee2000c1e1900 */
[----:B------:R-:W-:Y:S01]  /*4eb0*/  IADD3 R4, PT, PT, R4, -0x7, RZ ;  /* 0xfffffff904047810 */ /* 0x000fe20007ffe0ff */
[----:B------:R-:W-:Y:S01]  /*4ec0*/  VIADD R5, R5, 0x6 ;  /* 0x0000000605057836 */ /* 0x000fe20000000000 */
[----:B------:R-:W-:Y:S02]  /*4ed0*/  BSSY.RECONVERGENT B2, `(.L_x_715) ;  /* 0x0000011000027945 */ /* 0x000fe40003800200 */
        /* <DEDUP_REMOVED lines=16> */
.L_x_716:
[----:B------:R-:W-:Y:S05]  /*4fe0*/  BSYNC.RECONVERGENT B2 ;  /* 0x0000000000027941 */ /* 0x000fea0003800200 */
.L_x_715:
[----:B------:R1:W-:Y:S01]  /*4ff0*/  STG.E desc[UR8][R10.64+0x1c], R0 ;  /* 0x00001c000a007986 */ /* 0x0003e2000c101908 */
[----:B------:R-:W-:Y:S02]  /*5000*/  IADD3 R7, PT, PT, R7, 0x8, RZ ;  /* 0x0000000807077810 */ /* 0x000fe40007ffe0ff */
[----:B------:R-:W-:Y:S01]  /*5010*/  LOP3.LUT R2, R20, 0x7ffffff8, RZ, 0xc0, !PT ;  /* 0x7ffffff814027812 */ /* 0x000fe200078ec0ff */
[----:B------:R1:W-:Y:S03]  /*5020*/  STG.E desc[UR8][R8.64+0x1c], R3 ;  /* 0x00001c0308007986 */ /* 0x0003e6000c101908 */
[----:B------:R-:W-:-:S13]  /*5030*/  ISETP.NE.AND P0, PT, R7, R2, PT ;  /* 0x000000020700720c */ /* 0x000fda0003f05270 */
[----:B-1----:R-:W-:Y:S05]  /*5040*/  @P0 BRA `(.L_x_717) ;  /* 0xfffffff000dc0947 */ /* 0x002fea000383ffff */
[----:B------:R-:W-:-:S07]  /*5050*/  IMAD.MOV.U32 R7, RZ, RZ, R2 ;  /* 0x000000ffff077224 */ /* 0x000fce00078e0002 */
.L_x_700:
[----:B------:R-:W-:-:S13]  /*5060*/  LOP3.LUT P0, RZ, R20, 0x7, RZ, 0xc0, !PT ;  /* 0x0000000714ff7812 */ /* 0x000fda000780c0ff */
[----:B------:R-:W-:Y:S05]  /*5070*/  @!P0 BRA `(.L_x_718) ;  /* 0x0000000c000c8947 */ /* 0x000fea0003800000 */
[----:B------:R-:W-:-:S04]  /*5080*/  LOP3.LUT R0, R14, 0x7, RZ, 0xc0, !PT ;  /* 0x000000070e007812 */ /* 0x000fc800078ec0ff */
[----:B------:R-:W-:-:S04]  /*5090*/  IADD3 R0, PT, PT, R0, -0x1, RZ ;  /* 0xffffffff00007810 */ /* 0x000fc80007ffe0ff */
[----:B------:R-:W-:-:S13]  /*50a0*/  ISETP.GE.U32.AND P0, PT, R0, 0x3, PT ;  /* 0x000000030000780c */ /* 0x000fda0003f06070 */
[----:B------:R-:W-:Y:S05]  /*50b0*/  @!P0 BRA `(.L_x_719) ;  /* 0x0000000400988947 */ /* 0x000fea0003800000 */
        /* <DEDUP_REMOVED lines=26> */
.L_x_721:
[----:B------:R-:W-:Y:S05]  /*5260*/  BSYNC.RECONVERGENT B2 ;  /* 0x0000000000027941 */ /* 0x000fea0003800200 */
.L_x_720:
        /* <DEDUP_REMOVED lines=23> */
.L_x_723:
[----:B------:R-:W-:Y:S05]  /*53e0*/  BSYNC.RECONVERGENT B2 ;  /* 0x0000000000027941 */ /* 0x000fea0003800200 */
.L_x_722:
        /* <DEDUP_REMOVED lines=23> */
.L_x_725:
[----:B------:R-:W-:Y:S05]  /*5560*/  BSYNC.RECONVERGENT B2 ;  /* 0x0000000000027941 */ /* 0x000fea0003800200 */
.L_x_724:
        /* <DEDUP_REMOVED lines=23> */
.L_x_727:
[----:B------:R-:W-:Y:S05]  /*56e0*/  BSYNC.RECONVERGENT B2 ;  /* 0x0000000000027941 */ /* 0x000fea0003800200 */
.L_x_726:
[----:B------:R1:W-:Y:S01]  /*56f0*/  STG.E desc[UR8][R10.64+0xc], R0 ;  /* 0x00000c000a007986 */ /* 0x0003e2000c101908 */
[----:B------:R-:W-:-:S03]  /*5700*/  IADD3 R7, PT, PT, R7, 0x4, RZ ;  /* 0x0000000407077810 */ /* 0x000fc60007ffe0ff */
[----:B------:R1:W-:Y:S04]  /*5710*/  STG.E desc[UR8][R8.64+0xc], R3 ;  /* 0x00000c0308007986 */ /* 0x0003e8000c101908 */
.L_x_719:
[----:B------:R-:W-:-:S13]  /*5720*/  LOP3.LUT P0, RZ, R14, 0x3, RZ, 0xc0, !PT ;  /* 0x000000030eff7812 */ /* 0x000fda000780c0ff */
[----:B------:R-:W-:Y:S05]  /*5730*/  @!P0 BRA `(.L_x_718) ;  /* 0x00000004005c8947 */ /* 0x000fea0003800000 */
[----:B------:R-:W-:-:S13]  /*5740*/  LOP3.LUT P0, RZ, R15, 0x3, RZ, 0xc0, !PT ;  /* 0x000000030fff7812 */ /* 0x000fda000780c0ff */
[----:B------:R-:W-:Y:S05]  /*5750*/  @!P0 BRA `(.L_x_728) ;  /* 0x0000000000d88947 */ /* 0x000fea0003800000 */
[----:B01----:R-:W0:Y:S08]  /*5760*/  LDC.64 R8, c[0x0][0x3b8] ;  /* 0x0000ee00ff087b82 */ /* 0x003e300000000a00 */
[----:B------:R-:W1:Y:S01]  /*5770*/  LDC.64 R10, c[0x0][0x3b0] ;  /* 0x0000ec00ff0a7b82 */ /* 0x000e620000000a00 */
[----:B0-----:R-:W-:-:S05]  /*5780*/  IMAD.WIDE.U32 R8, R7, 0x4, R8 ;  /* 0x0000000407087825 */ /* 0x001fca00078e0008 */
[----:B------:R-:W2:Y:S01]  /*5790*/  LDG.E R5, desc[UR8][R8.64] ;  /* 0x0000000808057981 */ /* 0x000ea2000c1e1900 */
[----:B-1----:R-:W-:-:S05]  /*57a0*/  IMAD.WIDE.U32 R10, R7, 0x4, R10 ;  /* 0x00000004070a7825 */ /* 0x002fca00078e000a */
[----:B------:R-:W3:Y:S01]  /*57b0*/  LDG.E R4, desc[UR8][R10.64] ;  /* 0x000000080a047981 */ /* 0x000ee2000c1e1900 */
[----:B------:R-:W-:Y:S01]  /*57c0*/  IMAD.IADD R31, R21, 0x1, -R7 ;  /* 0x00000001151f7824 */ /* 0x000fe200078e0a07 */
[----:B------:R-:W-:-:S04]  /*57d0*/  IADD3 R3, PT, PT, R7, R21, RZ ;  /* 0x0000001507037210 */ /* 0x000fc80007ffe0ff */
        /* <DEDUP_REMOVED lines=18> */
.L_x_730:
[----:B------:R-:W-:Y:S05]  /*5900*/  BSYNC.RECONVERGENT B2 ;  /* 0x0000000000027941 */ /* 0x000fea0003800200 */
.L_x_729:
[----:B------:R-:W-:Y:S04]  /*5910*/  STG.E desc[UR8][R10.64], R0 ;  /* 0x000000000a007986 */ /* 0x000fe8000c101908 */
[----:B------:R0:W-:Y:S04]  /*5920*/  STG.E desc[UR8][R8.64], R4 ;  /* 0x0000000408007986 */ /* 0x0001e8000c101908 */
[----:B------:R-:W2:Y:S04]  /*5930*/  LDG.E R2, desc[UR8][R8.64+0x4] ;  /* 0x0000040808027981 */ /* 0x000ea8000c1e1900 */
[----:B0-----:R-:W3:Y:S01]  /*5940*/  LDG.E R4, desc[UR8][R10.64+0x4] ;  /* 0x000004080a047981 */ /* 0x001ee2000c1e1900 */
[----:B------:R-:W-:Y:S01]  /*5950*/  LOP3.LUT R12, RZ, R7, RZ, 0x33, !PT ;  /* 0x00000007ff0c7212 */ /* 0x000fe200078e33ff */
[----:B------:R-:W-:Y:S01]  /*5960*/  BSSY.RECONVERGENT B2, `(.L_x_731) ;  /* 0x0000012000027945 */ /* 0x000fe20003800200 */
[----:B------:R-:W-:-:S02]  /*5970*/  I2FP.F32.S32 R3, R3 ;  /* 0x0000000300037245 */ /* 0x000fc40000201400 */
[----:B------:R-:W-:-:S04]  /*5980*/  IADD3 R12, PT, PT, R12, R21, RZ ;  /* 0x000000150c0c7210 */ /* 0x000fc80007ffe0ff */
        /* <DEDUP_REMOVED lines=15> */
.L_x_732:
[----:B------:R-:W-:Y:S05]  /*5a80*/  BSYNC.RECONVERGENT B2 ;  /* 0x0000000000027941 */ /* 0x000fea0003800200 */
.L_x_731:
[----:B------:R2:W-:Y:S01]  /*5a90*/  STG.E desc[UR8][R10.64+0x4], R0 ;  /* 0x000004000a007986 */ /* 0x0005e2000c101908 */
[----:B------:R-:W-:-:S03]  /*5aa0*/  VIADD R7, R7, 0x2 ;  /* 0x0000000207077836 */ /* 0x000fc60000000000 */
[----:B------:R2:W-:Y:S04]  /*5ab0*/  STG.E desc[UR8][R8.64+0x4], R4 ;  /* 0x0000040408007986 */ /* 0x0005e8000c101908 */
.L_x_728:
[----:B-12---:R-:W-:-:S04]  /*5ac0*/  LOP3.LUT R0, R15, 0x1, RZ, 0xc0, !PT ;  /* 0x000000010f007812 */ /* 0x006fc800078ec0ff */
[----:B------:R-:W-:-:S13]  /*5ad0*/  ISETP.NE.U32.AND P0, PT, R0, 0x1, PT ;  /* 0x000000010000780c */ /* 0x000fda0003f05070 */
[----:B------:R-:W-:Y:S05]  /*5ae0*/  @!P0 BRA `(.L_x_718) ;  /* 0x0000000000708947 */ /* 0x000fea0003800000 */
[----:B0-----:R-:W0:Y:S08]  /*5af0*/  LDC.64 R4, c[0x0][0x3b8] ;  /* 0x0000ee00ff047b82 */ /* 0x001e300000000a00 */
[----:B------:R-:W1:Y:S01]  /*5b00*/  LDC.64 R8, c[0x0][0x3b0] ;  /* 0x0000ec00ff087b82 */ /* 0x000e620000000a00 */
[----:B0-----:R-:W-:-:S05]  /*5b10*/  IMAD.WIDE.U32 R4, R7, 0x4, R4 ;  /* 0x0000000407047825 */ /* 0x001fca00078e0004 */
[----:B------:R-:W2:Y:S01]  /*5b20*/  LDG.E R0, desc[UR8][R4.64] ;  /* 0x0000000804007981 */ /* 0x000ea2000c1e1900 */
[----:B-1----:R-:W-:-:S05]  /*5b30*/  IMAD.WIDE.U32 R8, R7, 0x4, R8 ;  /* 0x0000000407087825 */ /* 0x002fca00078e0008 */
[----:B------:R-:W3:Y:S01]  /*5b40*/  LDG.E R3, desc[UR8][R8.64] ;  /* 0x0000000808037981 */ /* 0x000ee2000c1e1900 */
[----:B------:R-:W-:Y:S02]  /*5b50*/  IADD3 R2, PT, PT, -R7, R21, RZ ;  /* 0x0000001507027210 */ /* 0x000fe40007ffe1ff */
[----:B------:R-:W-:Y:S02]  /*5b60*/  IADD3 R7, PT, PT, R21, -0x1, R7 ;  /* 0xffffffff15077810 */ /* 0x000fe40007ffe007 */
[----:B------:R-:W-:Y:S02]  /*5b70*/  I2FP.F32.S32 R29, R2 ;  /* 0x00000002001d7245 */ /* 0x000fe40000201400 */
[----:B------:R-:W-:Y:S02]  /*5b80*/  I2FP.F32.S32 R7, R7 ;  /* 0x0000000700077245 */ /* 0x000fe40000201400 */
[----:B------:R-:W0:Y:S01]  /*5b90*/  MUFU.RCP R10, R29 ;  /* 0x0000001d000a7308 */ /* 0x000e220000001000 */
        /* <DEDUP_REMOVED lines=14> */
.L_x_734:
[----:B------:R-:W-:Y:S05]  /*5c80*/  BSYNC.RECONVERGENT B2 ;  /* 0x0000000000027941 */ /* 0x000fea0003800200 */
.L_x_733:
[----:B------:R2:W-:Y:S04]  /*5c90*/  STG.E desc[UR8][R8.64], R0 ;  /* 0x0000000008007986 */ /* 0x0005e8000c101908 */
[----:B------:R2:W-:Y:S02]  /*5ca0*/  STG.E desc[UR8][R4.64], R3 ;  /* 0x0000000304007986 */ /* 0x0005e4000c101908 */
.L_x_718:
[----:B------:R-:W-:-:S07]  /*5cb0*/  IMAD.MOV.U32 R12, RZ, RZ, RZ ;  /* 0x000000ffff0c7224 */ /* 0x000fce00078e00ff */
.L_x_797:
[----:B012---:R-:W0:Y:S01]  /*5cc0*/  LDC.64 R2, c[0x0][0x3c8] ;  /* 0x0000f200ff027b82 */ /* 0x007e220000000a00 */
[CC--:B------:R-:W-:Y:S02]  /*5cd0*/  IADD3 R11, PT, PT, R12.reuse, R21.reuse, RZ ;  /* 0x000000150c0b7210 */ /* 0x0c0fe40007ffe0ff */
[----:B------:R-:W-:-:S03]  /*5ce0*/  IADD3 R5, PT, PT, -R12, R21, RZ ;  /* 0x000000150c057210 */ /* 0x000fc60007ffe1ff */
[----:B0-----:R-:W-:-:S06]  /*5cf0*/  IMAD.WIDE.U32 R6, R11, 0x4, R2 ;  /* 0x000000040b067825 */ /* 0x001fcc00078e0002 */
[----:B------:R-:W2:Y:S01]  /*5d00*/  LDG.E R7, desc[UR8][R6.64] ;  /* 0x0000000806077981 */ /* 0x000ea2000c1e1900 */
[----:B------:R-:W-:-:S05]  /*5d10*/  IMAD.WIDE.U32 R4, R5, 0x4, R2 ;  /* 0x0000000405047825 */ /* 0x000fca00078e0002 */
[----:B------:R-:W3:Y:S01]  /*5d20*/  LDG.E R2, desc[UR8][R4.64] ;  /* 0x0000000804027981 */ /* 0x000ee2000c1e1900 */
        /* <DEDUP_REMOVED lines=14> */
[----:B------:R-:W-:Y:S05]  /*5e10*/  CALL.REL.NOINC `($__internal_8_$__cuda_sm3x_div_rn_noftz_f32_slowpath) ;  /* 0x0000004400147944 */ /* 0x000fea0003c00000 */
.L_x_735:
[----:B------:R-:W-:Y:S01]  /*5e20*/  IADD3 R2, PT, PT, R0, -0xd000000, RZ ;  /* 0xf300000000027810 */ /* 0x000fe20007ffe0ff */
[----:B------:R0:W1:Y:S01]  /*5e30*/  MUFU.RSQ R3, R0 ;  /* 0x0000000000037308 */ /* 0x0000620000001400 */
[----:B------:R-:W-:Y:S02]  /*5e40*/  BSSY.RECONVERGENT B0, `(.L_x_736) ;  /* 0x000000b000007945 */ /* 0x000fe40003800200 */
[----:B------:R-:W-:-:S13]  /*5e50*/  ISETP.GT.U32.AND P0, PT, R2, 0x727fffff, PT ;  /* 0x727fffff0200780c */ /* 0x000fda0003f04070 */
[----:B0-----:R-:W-:Y:S05]  /*5e60*/  @!P0 BRA `(.L_x_737) ;  /* 0x0000000000108947 */ /* 0x001fea0003800000 */
[----:B------:R-:W-:-:S07]  /*5e70*/  MOV R10, 0x5e90 ;  /* 0x00005e90000a7802 */ /* 0x000fce0000000f00 */
[----:B-1----:R-:W-:Y:S05]  /*5e80*/  CALL.REL.NOINC `($__internal_7_$__cuda_sm20_sqrt_rn_f32_slowpath) ;  /* 0x00000040009c7944 */ /* 0x002fea0003c00000 */
[----:B------:R-:W-:Y:S01]  /*5e90*/  MOV R9, R0 ;  /* 0x0000000000097202 */ /* 0x000fe20000000f00 */
[----:B------:R-:W-:Y:S06]  /*5ea0*/  BRA `(.L_x_738) ;  /* 0x0000000000107947 */ /* 0x000fec0003800000 */
.L_x_737:
[C---:B-1----:R-:W-:Y:S01]  /*5eb0*/  FMUL.FTZ R9, R3.reuse, R0 ;  /* 0x0000000003097220 */ /* 0x042fe20000410000 */
[----:B------:R-:W-:-:S03]  /*5ec0*/  FMUL.FTZ R2, R3, 0.5 ;  /* 0x3f00000003027820 */ /* 0x000fc60000410000 */
[----:B------:R-:W-:-:S04]  /*5ed0*/  FFMA R0, -R9, R9, R0 ;  /* 0x0000000909007223 */ /* 0x000fc80000000100 */
[----:B------:R-:W-:-:S07]  /*5ee0*/  FFMA R9, R0, R2, R9 ;  /* 0x0000000200097223 */ /* 0x000fce0000000009 */
.L_x_738:
[----:B------:R-:W-:Y:S05]  /*5ef0*/  BSYNC.RECONVERGENT B0 ;  /* 0x0000000000007941 */ /* 0x000fea0003800200 */
.L_x_736:
[----:B------:R-:W-:Y:S01]  /*5f00*/  I2FP.F32.U32 R3, R12 ;  /* 0x0000000c00037245 */ /* 0x000fe20000201000 */
[----:B------:R-:W-:Y:S04]  /*5f10*/  BSSY.RECONVERGENT B0, `(.L_x_739) ;  /* 0x000003f000007945 */ /* 0x000fe80003800200 */
[----:B------:R-:W-:-:S04]  /*5f20*/  FMUL R0, R24, R3 ;  /* 0x0000000318007220 */ /* 0x000fc80000400000 */
        /* <DEDUP_REMOVED lines=12> */
[----:B------:R-:W-:Y:S01]  /*5ff0*/  @!P1 MOV R4, RZ ;  /* 0x000000ff00049202 */ /* 0x000fe20000000f00 */
[----:B------:R-:W-:Y:S06]  /*6000*/  @!P1 BRA `(.L_x_740) ;  /* 0x0000000000bc9947 */ /* 0x000fec0003800000 */
[----:B------:R-:W-:Y:S02]  /*6010*/  IMAD.SHL.U32 R2, R0, 0x100, RZ ;  /* 0x0000010000027824 */ /* 0x000fe400078e00ff */
[----:B------:R-:W-:Y:S01]  /*6020*/  HFMA2 R6, -RZ, RZ, 0, 0 ;  /* 0x00000000ff067431 */ /* 0x000fe200000001ff */
[----:B------:R-:W-:Y:S01]  /*6030*/  MOV R10, RZ ;  /* 0x000000ff000a7202 */ /* 0x000fe20000000f00 */
[----:B------:R-:W-:Y:S01]  /*6040*/  UMOV UR4, URZ ;  /* 0x000000ff00047c82 */ /* 0x000fe20008000000 */
[----:B------:R-:W-:-:S07]  /*6050*/  LOP3.LUT R29, R2, 0x80000000, RZ, 0xfc, !PT ;  /* 0x80000000021d7812 */ /* 0x000fce00078efcff */
.L_x_741:
        /* <DEDUP_REMOVED lines=31> */
[C---:B-1----:R-:W-:Y:S02]  /*6250*/  LOP3.LUT R6, R5.reuse, R0, RZ, 0x3c, !PT ;  /* 0x0000000005067212 */ /* 0x042fe400078e3cff */
[C---:B------:R-:W-:Y:S02]  /*6260*/  LOP3.LUT R2, R10.reuse, R3, RZ, 0x3c, !PT ;  /* 0x000000030a027212 */ /* 0x040fe400078e3cff */
[----:B------:R-:W-:Y:S02]  /*6270*/  LOP3.LUT R3, R10, R5, RZ, 0x3c, !PT ;  /* 0x000000050a037212 */ /* 0x000fe400078e3cff */
[----:B------:R-:W-:Y:S02]  /*6280*/  LEA.HI R4, R5, R4, RZ, 0x1 ;  /* 0x0000000405047211 */ /* 0x000fe400078f08ff */
[----:B------:R-:W-:Y:S02]  /*6290*/  ISETP.GE.AND P4, PT, R6, RZ, PT ;  /* 0x000000ff0600720c */ /* 0x000fe40003f86270 */
[----:B------:R-:W0:Y:S01]  /*62a0*/  I2F.F64.S64 R2, R2 ;  /* 0x0000000200027312 */ /* 0x000e220000301c00 */
[----:B------:R-:W-:-:S04]  /*62b0*/  IADD3 R5, PT, PT, -R4, RZ, RZ ;  /* 0x000000ff04057210 */ /* 0x000fc80007ffe1ff */
[----:B------:R-:W-:Y:S01]  /*62c0*/  @!P1 MOV R4, R5 ;  /* 0x0000000500049202 */ /* 0x000fe20000000f00 */
[----:B0-----:R-:W-:-:S06]  /*62d0*/  DMUL R2, R2, UR4 ;  /* 0x0000000402027c28 */ /* 0x001fcc0008000000 */
[----:B------:R-:W0:Y:S02]  /*62e0*/  F2F.F32.F64 R10, R2 ;  /* 0x00000002000a7310 */ /* 0x000e240000301000 */
[----:B0-----:R-:W-:-:S07]  /*62f0*/  FSEL R10, -R10, R10, !P4 ;  /* 0x0000000a0a0a7208 */ /* 0x001fce0006000100 */
.L_x_740:
[----:B------:R-:W-:Y:S05]  /*6300*/  BSYNC.RECONVERGENT B0 ;  /* 0x0000000000007941 */ /* 0x000fea0003800200 */
.L_x_739:
[----:B------:R-:W0:Y:S02]  /*6310*/  LDC.64 R2, c[0x0][0x3b0] ;  /* 0x0000ec00ff027b82 */ /* 0x000e240000000a00 */
[----:B0-----:R-:W-:-:S05]  /*6320*/  IMAD.WIDE.U32 R2, R12, 0x4, R2 ;  /* 0x000000040c027825 */ /* 0x001fca00078e0002 */
[----:B------:R0:W2:Y:S01]  /*6330*/  LDG.E R18, desc[UR8][R2.64] ;  /* 0x0000000802127981 */ /* 0x0000a2000c1e1900 */
[----:B------:R-:W-:Y:S01]  /*6340*/  LOP3.LUT R5, R4, 0x1, RZ, 0xc0, !PT ;  /* 0x0000000104057812 */ /* 0x000fe200078ec0ff */
[----:B------:R-:W-:Y:S02]  /*6350*/  IMAD.MOV.U32 R6, RZ, RZ, 0x37cbac00 ;  /* 0x37cbac00ff067424 */ /* 0x000fe400078e00ff */
[----:B------:R-:W-:Y:S01]  /*6360*/  FMUL R29, R10, R10 ;  /* 0x0000000a0a1d7220 */ /* 0x000fe20000400000 */
[----:B------:R-:W-:Y:S01]  /*6370*/  IADD3 R19, PT, PT, R4, 0x1, RZ ;  /* 0x0000000104137810 */ /* 0x000fe20007ffe0ff */
[----:B------:R-:W-:Y:S01]  /*6380*/  IMAD.MOV.U32 R4, RZ, RZ, 0x3e2aaaa8 ;  /* 0x3e2aaaa8ff047424 */ /* 0x000fe200078e00ff */
[----:B------:R-:W-:Y:S01]  /*6390*/  ISETP.NE.U32.AND P1, PT, R5, 0x1, PT ;  /* 0x000000010500780c */ /* 0x000fe20003f25070 */
[----:B------:R-:W-:Y:S02]  /*63a0*/  HFMA2 R5, -RZ, RZ, 1.0078125, -8.98838043212890625e-05 ;  /* 0x3c0885e4ff057431 */ /* 0x000fe400000001ff */
[----:B------:R-:W-:Y:S01]  /*63b0*/  FFMA R30, R29, R6, -0.0013887860113754868507 ;  /* 0xbab607ed1d1e7423 */ /* 0x000fe20000000006 */
[----:B------:R-:W-:Y:S01]  /*63c0*/  LOP3.LUT P4, RZ, R19, 0x2, RZ, 0xc0, !PT ;  /* 0x0000000213ff7812 */ /* 0x000fe2000788c0ff */
[----:B------:R-:W-:Y:S01]  /*63d0*/  BSSY.RECONVERGENT B0, `(.L_x_742) ;  /* 0x000003f000007945 */ /* 0x000fe20003800200 */
[----:B0-----:R-:W-:-:S02]  /*63e0*/  FSEL R3, -R4, -0.4999999701976776123, !P1 ;  /* 0xbeffffff04037808 */ /* 0x001fc40004800100 */
[----:B------:R-:W-:Y:S02]  /*63f0*/  FSEL R30, R30, -0.00019574658654164522886, P1 ;  /* 0xb94d41531e1e7808 */ /* 0x000fe40000800000 */
[----:B------:R-:W-:Y:S02]  /*6400*/  FSEL R2, R10, 1, !P1 ;  /* 0x3f8000000a027808 */ /* 0x000fe40004800000 */
[----:B------:R-:W-:-:S05]  /*6410*/  FSEL R32, R5, 0.041666727513074874878, !P1 ;  /* 0x3d2aaabb05207808 */ /* 0x000fca0004800000 */
[----:B------:R-:W-:-:S04]  /*6420*/  FFMA R30, R29, R30, R32 ;  /* 0x0000001e1d1e7223 */ /* 0x000fc80000000020 */
[C---:B------:R-:W-:Y:S01]  /*6430*/  FFMA R3, R29.reuse, R30, R3 ;  /* 0x0000001e1d037223 */ /* 0x040fe20000000003 */
[----:B------:R-:W-:-:S04]  /*6440*/  FFMA R29, R29, R2, RZ ;  /* 0x000000021d1d7223 */ /* 0x000fc800000000ff */
[----:B------:R-:W-:-:S04]  /*6450*/  FFMA R3, R29, R3, R2 ;  /* 0x000000031d037223 */ /* 0x000fc80000000002 */
[----:B------:R-:W-:-:S04]  /*6460*/  @P4 FADD R3, RZ, -R3 ;  /* 0x80000003ff034221 */ /* 0x000fc80000000000 */
[----:B--2---:R-:W-:Y:S01]  /*6470*/  FMUL R10, R3, R18 ;  /* 0x00000012030a7220 */ /* 0x004fe20000400000 */
[----:B------:R-:W-:Y:S06]  /*6480*/  @!P0 BRA `(.L_x_743) ;  /* 0x0000000000cc8947 */ /* 0x000fec0003800000 */
[----:B------:R-:W-:-:S13]  /*6490*/  FSETP.NEU.AND P0, PT, |R0|, +INF , PT ;  /* 0x7f8000000000780b */ /* 0x000fda0003f0d200 */
[----:B------:R-:W-:Y:S01]  /*64a0*/  @!P0 FMUL R8, RZ, R0 ;  /* 0x00000000ff088220 */ /* 0x000fe20000400000 */
[----:B------:R-:W-:Y:S01]  /*64b0*/  @!P0 MOV R7, RZ ;  /* 0x000000ff00078202 */ /* 0x000fe20000000f00 */
[----:B------:R-:W-:Y:S06]  /*64c0*/  @!P0 BRA `(.L_x_743) ;  /* 0x0000000000bc8947 */ /* 0x000fec0003800000 */
[----:B------:R-:W-:Y:S01]  /*64d0*/  SHF.L.U32 R2, R0, 0x8, RZ ;  /* 0x0000000800027819 */ /* 0x000fe200000006ff */
[----:B------:R-:W-:Y:S01]  /*64e0*/  IMAD.MOV.U32 R7, RZ, RZ, RZ ;  /* 0x000000ffff077224 */ /* 0x000fe200078e00ff */
[----:B------:R-:W-:Y:S01]  /*64f0*/  MOV R8, RZ ;  /* 0x000000ff00087202 */ /* 0x000fe20000000f00 */
[----:B------:R-:W-:Y:S01]  /*6500*/  UMOV UR4, URZ ;  /* 0x000000ff00047c82 */ /* 0x000fe20008000000 */
[----:B------:R-:W-:-:S07]  /*6510*/  LOP3.LUT R29, R2, 0x80000000, RZ, 0xfc, !PT ;  /* 0x80000000021d7812 */ /* 0x000fce00078efcff */
.L_x_744:
        /* <DEDUP_REMOVED lines=34> */
[----:B0-----:R-:W-:Y:S02]  /*6740*/  LEA.HI R7, R19, R8, RZ, 0x1 ;  /* 0x0000000813077211 */ /* 0x001fe400078f08ff */
[----:B------:R-:W0:Y:S01]  /*6750*/  I2F.F64.S64 R2, R2 ;  /* 0x0000000200027312 */ /* 0x000e220000301c00 */
[----:B------:R-:W-:Y:S02]  /*6760*/  ISETP.GE.AND P0, PT, R0, RZ, PT ;  /* 0x000000ff0000720c */ /* 0x000fe40003f06270 */
[----:B------:R-:W-:-:S05]  /*6770*/  IMAD.MOV R0, RZ, RZ, -R7 ;  /* 0x000000ffff007224 */ /* 0x000fca00078e0a07 */
[----:B------:R-:W-:Y:S01]  /*6780*/  @!P1 MOV R7, R0 ;  /* 0x0000000000079202 */ /* 0x000fe20000000f00 */
[----:B0-----:R-:W-:-:S06]  /*6790*/  DMUL R2, R2, UR4 ;  /* 0x0000000402027c28 */ /* 0x001fcc0008000000 */
[----:B------:R-:W0:Y:S02]  /*67a0*/  F2F.F32.F64 R29, R2 ;  /* 0x00000002001d7310 */ /* 0x000e240000301000 */
[----:B0-----:R-:W-:-:S07]  /*67b0*/  FSEL R8, -R29, R29, !P0 ;  /* 0x0000001d1d087208 */ /* 0x001fce0004000100 */
.L_x_743:
[----:B------:R-:W-:Y:S05]  /*67c0*/  BSYNC.RECONVERGENT B0 ;  /* 0x0000000000007941 */ /* 0x000fea0003800200 */
.L_x_742:
[----:B------:R-:W-:Y:S05]  /*67d0*/  @!P2 BRA `(.L_x_745) ;  /* 0x0000002400e4a947 */ /* 0x000fea0003800000 */
[----:B------:R-:W-:Y:S01]  /*67e0*/  FMUL R3, R8, R8 ;  /* 0x0000000808037220 */ /* 0x000fe20000400000 */
[C---:B------:R-:W-:Y:S01]  /*67f0*/  LOP3.LUT R0, R7.reuse, 0x1, RZ, 0xc0, !PT ;  /* 0x0000000107007812 */ /* 0x040fe200078ec0ff */
[----:B------:R-:W-:Y:S01]  /*6800*/  FMUL R10, R10, R9 ;  /* 0x000000090a0a7220 */ /* 0x000fe20000400000 */
[----:B------:R-:W-:Y:S01]  /*6810*/  LOP3.LUT P1, RZ, R7, 0x2, RZ, 0xc0, !PT ;  /* 0x0000000207ff7812 */ /* 0x000fe2000782c0ff */
[----:B------:R-:W-:Y:S01]  /*6820*/  FFMA R6, R3, R6, -0.0013887860113754868507 ;  /* 0xbab607ed03067423 */ /* 0x000fe20000000006 */
[----:B------:R-:W-:Y:S01]  /*6830*/  ISETP.NE.U32.AND P0, PT, R0, 0x1, PT ;  /* 0x000000010000780c */ /* 0x000fe20003f05070 */
[----:B------:R-:W-:-:S03]  /*6840*/  IMAD R11, R21, R21, R11 ;  /* 0x00000015150b7224 */ /* 0x000fc600078e020b */
[----:B------:R-:W-:Y:S02]  /*6850*/  FSEL R0, R5, 0.041666727513074874878, P0 ;  /* 0x3d2aaabb05007808 */ /* 0x000fe40000000000 */
[----:B------:R-:W-:Y:S02]  /*6860*/  FSEL R6, R6, -0.00019574658654164522886, !P0 ;  /* 0xb94d415306067808 */ /* 0x000fe40004000000 */
[----:B------:R-:W-:Y:S02]  /*6870*/  FSEL R8, R8, 1, P0 ;  /* 0x3f80000008087808 */ /* 0x000fe40000000000 */
[----:B------:R-:W-:Y:S01]  /*6880*/  FSEL R7, -R4, -0.4999999701976776123, P0 ;  /* 0xbeffffff04077808 */ /* 0x000fe20000000100 */
[C---:B------:R-:W-:Y:S02]  /*6890*/  FFMA R0, R3.reuse, R6, R0 ;  /* 0x0000000603007223 */ /* 0x040fe40000000000 */
[C---:B------:R-:W-:Y:S02]  /*68a0*/  FFMA R5, R3.reuse, R8, RZ ;  /* 0x0000000803057223 */ /* 0x040fe400000000ff */
[----:B------:R-:W-:-:S04]  /*68b0*/  FFMA R0, R3, R0, R7 ;  /* 0x0000000003007223 */ /* 0x000fc80000000007 */
[----:B------:R-:W-:Y:S01]  /*68c0*/  FFMA R5, R5, R0, R8 ;  /* 0x0000000005057223 */ /* 0x000fe20000000008 */
[----:B------:R-:W-:-:S03]  /*68d0*/  HFMA2 R8, -RZ, RZ, 0, 0 ;  /* 0x00000000ff087431 */ /* 0x000fc600000001ff */
[----:B------:R-:W-:-:S04]  /*68e0*/  @P1 FADD R5, RZ, -R5 ;  /* 0x80000005ff051221 */ /* 0x000fc80000000000 */
[----:B------:R-:W-:-:S04]  /*68f0*/  FMUL R18, R18, R5 ;  /* 0x0000000512127220 */ /* 0x000fc80000400000 */
[----:B------:R-:W-:-:S07]  /*6900*/  FMUL R9, R18, R9 ;  /* 0x0000000912097220 */ /* 0x000fce0000400000 */
.L_x_796:
[----:B0-----:R-:W0:Y:S01]  /*6910*/  LDC.64 R2, c[0x0][0x3a8] ;  /* 0x0000ea00ff027b82 */ /* 0x001e220000000a00 */
[----:B------:R-:W-:-:S04]  /*6920*/  IMAD R5, R8, UR6, R21 ;  /* 0x0000000608057c24 */ /* 0x000fc8000f8e0215 */
[----:B0-----:R-:W-:-:S06]  /*6930*/  IMAD.WIDE.U32 R2, R5, 0x4, R2 ;  /* 0x0000000405027825 */ /* 0x001fcc00078e0002 */
        /* <DEDUP_REMOVED lines=10> */
[----:B------:R-:W-:-:S04]  /*69e0*/  IMAD.MOV.U32 R5, RZ, RZ, R0 ;  /* 0x000000ffff057224 */ /* 0x000fc800078e0000 */
        /* <DEDUP_REMOVED lines=11> */
.L_x_748:
        /* <DEDUP_REMOVED lines=35> */
[----:B0-----:R-:W-:Y:S02]  /*6cd0*/  LEA.HI R0, R18, R19, RZ, 0x1 ;  /* 0x0000001312007211 */ /* 0x001fe400078f08ff */
[----:B------:R-:W-:-:S02]  /*6ce0*/  ISETP.GE.AND P1, PT, R6, RZ, PT ;  /* 0x000000ff0600720c */ /* 0x000fc40003f26270 */
[----:B------:R-:W-:-:S04]  /*6cf0*/  IADD3 R6, PT, PT, -R0, RZ, RZ ;  /* 0x000000ff00067210 */ /* 0x000fc80007ffe1ff */
[----:B------:R-:W-:Y:S01]  /*6d00*/  @!P0 MOV R0, R6 ;  /* 0x0000000600008202 */ /* 0x000fe20000000f00 */
[----:B-1----:R-:W-:-:S06]  /*6d10*/  DMUL R2, R2, UR4 ;  /* 0x0000000402027c28 */ /* 0x002fcc0008000000 */
[----:B------:R-:W0:Y:S02]  /*6d20*/  F2F.F32.F64 R29, R2 ;  /* 0x00000002001d7310 */ /* 0x000e240000301000 */
[----:B0-----:R-:W-:-:S07]  /*6d30*/  FSEL R6, -R29, R29, !P1 ;  /* 0x0000001d1d067208 */ /* 0x001fce0004800100 */
.L_x_747:
[----:B------:R-:W-:Y:S05]  /*6d40*/  BSYNC.RECONVERGENT B0 ;  /* 0x0000000000007941 */ /* 0x000fea0003800200 */
.L_x_746:
[----:B------:R-:W-:Y:S02]  /*6d50*/  HFMA2 R19, -RZ, RZ, 1.0078125, -8.98838043212890625e-05 ;  /* 0x3c0885e4ff137431 */ /* 0x000fe400000001ff */
[----:B------:R-:W-:Y:S02]  /*6d60*/  IMAD.MOV.U32 R18, RZ, RZ, 0x37cbac00 ;  /* 0x37cbac00ff127424 */ /* 0x000fe400078e00ff */
[----:B------:R-:W-:Y:S01]  /*6d70*/  FMUL R3, R6, R6 ;  /* 0x0000000606037220 */ /* 0x000fe20000400000 */
[C---:B------:R-:W-:Y:S01]  /*6d80*/  LOP3.LUT R2, R0.reuse, 0x1, RZ, 0xc0, !PT ;  /* 0x0000000100027812 */ /* 0x040fe200078ec0ff */
[----:B------:R-:W-:Y:S01]  /*6d90*/  BSSY.RECONVERGENT B2, `(.L_x_749) ;  /* 0x000001c000027945 */ /* 0x000fe20003800200 */
[----:B------:R-:W-:Y:S01]  /*6da0*/  IADD3 R29, PT, PT, R0, 0x1, RZ ;  /* 0x00000001001d7810 */ /* 0x000fe20007ffe0ff */
[----:B------:R-:W-:Y:S01]  /*6db0*/  FFMA R18, R3, R18, -0.0013887860113754868507 ;  /* 0xbab607ed03127423 */ /* 0x000fe20000000012 */
[----:B------:R-:W-:Y:S02]  /*6dc0*/  ISETP.NE.U32.AND P0, PT, R2, 0x1, PT ;  /* 0x000000010200780c */ /* 0x000fe40003f05070 */
[----:B------:R-:W-:Y:S01]  /*6dd0*/  LOP3.LUT P1, RZ, R29, 0x2, RZ, 0xc0, !PT ;  /* 0x000000021dff7812 */ /* 0x000fe2000782c0ff */
[----:B------:R-:W0:Y:S01]  /*6de0*/  MUFU.RCP R2, R7 ;  /* 0x0000000700027308 */ /* 0x000e220000001000 */
[----:B------:R-:W-:Y:S01]  /*6df0*/  FSEL R0, R19, 0.041666727513074874878, !P0 ;  /* 0x3d2aaabb13007808 */ /* 0x000fe20004000000 */
[----:B------:R-:W-:Y:S01]  /*6e00*/  IMAD.MOV.U32 R19, RZ, RZ, 0x3e2aaaa8 ;  /* 0x3e2aaaa8ff137424 */ /* 0x000fe200078e00ff */
[----:B------:R-:W-:-:S04]  /*6e10*/  FSEL R18, R18, -0.00019574658654164522886, P0 ;  /* 0xb94d415312127808 */ /* 0x000fc80000000000 */
[----:B------:R-:W-:Y:S01]  /*6e20*/  FSEL R19, -R19, -0.4999999701976776123, !P0 ;  /* 0xbeffffff13137808 */ /* 0x000fe20004000100 */
        /* <DEDUP_REMOVED lines=14> */
[----:B------:R-:W-:Y:S02]  /*6f10*/  MOV R0, R7 ;  /* 0x0000000700007202 */ /* 0x000fe40000000f00 */
[----:B------:R-:W-:-:S07]  /*6f20*/  MOV R29, 0x6f40 ;  /* 0x00006f40001d7802 */ /* 0x000fce0000000f00 */
[----:B------:R-:W-:Y:S05]  /*6f30*/  CALL.REL.NOINC `($__internal_8_$__cuda_sm3x_div_rn_noftz_f32_slowpath) ;  /* 0x0000003000cc7944 */ /* 0x000fea0003c00000 */
[----:B------:R-:W-:-:S07]  /*6f40*/  MOV R19, R0 ;  /* 0x0000000000137202 */ /* 0x000fce0000000f00 */
.L_x_750:
[----:B------:R-:W-:Y:S05]  /*6f50*/  BSYNC.RECONVERGENT B2 ;  /* 0x0000000000027941 */ /* 0x000fea0003800200 */
.L_x_749:
[----:B------:R-:W0:Y:S01]  /*6f60*/  LDC.64 R2, c[0x0][0x3c0] ;  /* 0x0000f000ff027b82 */ /* 0x000e220000000a00 */
[----:B------:R-:W-:Y:S01]  /*6f70*/  BSSY.RECONVERGENT B0, `(.L_x_751) ;  /* 0x0000038000007945 */ /* 0x000fe20003800200 */
[----:B------:R-:W-:Y:S01]  /*6f80*/  IMAD.MOV.U32 R18, RZ, RZ, R5 ;  /* 0x000000ffff127224 */ /* 0x000fe200078e0005 */
[----:B------:R-:W-:Y:S01]  /*6f90*/  MOV R29, R4 ;  /* 0x00000004001d7202 */ /* 0x000fe20000000f00 */
[----:B0-----:R0:W-:Y:S01]  /*6fa0*/  STG.E desc[UR8][R2.64], R19 ;  /* 0x0000001302007986 */ /* 0x0011e2000c101908 */
[----:B------:R-:W-:Y:S05]  /*6fb0*/  @!P4 BRA `(.L_x_752) ;  /* 0x0000000000ccc947 */ /* 0x000fea0003800000 */
[----:B------:R-:W-:-:S13]  /*6fc0*/  FSETP.NEU.AND P0, PT, |R7|, +INF , PT ;  /* 0x7f8000000700780b */ /* 0x000fda0003f0d200 */
[----:B------:R-:W-:Y:S01]  /*6fd0*/  @!P0 FMUL R29, RZ, R7 ;  /* 0x00000007ff1d8220 */ /* 0x000fe20000400000 */
[----:B------:R-:W-:Y:S01]  /*6fe0*/  @!P0 MOV R18, RZ ;  /* 0x000000ff00128202 */ /* 0x000fe20000000f00 */
[----:B------:R-:W-:Y:S06]  /*6ff0*/  @!P0 BRA `(.L_x_752) ;  /* 0x0000000000bc8947 */ /* 0x000fec0003800000 */
[----:B0-----:R-:W-:Y:S02]  /*7000*/  IMAD.SHL.U32 R2, R7, 0x100, RZ ;  /* 0x0000010007027824 */ /* 0x001fe400078e00ff */
[----:B------:R-:W-:Y:S01]  /*7010*/  HFMA2 R0, -RZ, RZ, 0, 0 ;  /* 0x00000000ff007431 */ /* 0x000fe200000001ff */
[----:B------:R-:W-:Y:S01]  /*7020*/  MOV R6, RZ ;  /* 0x000000ff00067202 */ /* 0x000fe20000000f00 */
[----:B------:R-:W-:Y:S01]  /*7030*/  UMOV UR4, URZ ;  /* 0x000000ff00047c82 */ /* 0x000fe20008000000 */
[----:B------:R-:W-:-:S07]  /*7040*/  LOP3.LUT R29, R2, 0x80000000, RZ, 0xfc, !PT ;  /* 0x80000000021d7812 */ /* 0x000fce00078efcff */
.L_x_753:
        /* <DEDUP_REMOVED lines=29> */
[----:B------:R-:W-:Y:S02]  /*7220*/  SHF.R.S32.HI R19, RZ, 0x1f, R18 ;  /* 0x0000001fff137819 */ /* 0x000fe40000011412 */
[----:B0-----:R-:W-:Y:S02]  /*7230*/  LOP3.LUT R0, R18, R7, RZ, 0x3c, !PT ;  /* 0x0000000712007212 */ /* 0x001fe400078e3cff */
[C---:B------:R-:W-:Y:S02]  /*7240*/  LOP3.LUT R2, R19.reuse, R3, RZ, 0x3c, !PT ;  /* 0x0000000313027212 */ /* 0x040fe400078e3cff */
[----:B------:R-:W-:Y:S02]  /*7250*/  LOP3.LUT R3, R19, R18, RZ, 0x3c, !PT ;  /* 0x0000001213037212 */ /* 0x000fe400078e3cff */
[----:B------:R-:W-:Y:S02]  /*7260*/  SHF.R.U32.HI R19, RZ, 0x1e, R6 ;  /* 0x0000001eff137819 */ /* 0x000fe40000011606 */
[----:B------:R-:W-:-:S02]  /*7270*/  ISETP.GE.AND P0, PT, R0, RZ, PT ;  /* 0x000000ff0000720c */ /* 0x000fc40003f06270 */
[----:B------:R-:W0:Y:S01]  /*7280*/  I2F.F64.S64 R2, R2 ;  /* 0x0000000200027312 */ /* 0x000e220000301c00 */
[----:B------:R-:W-:-:S04]  /*7290*/  LEA.HI R18, R18, R19, RZ, 0x1 ;  /* 0x0000001312127211 */ /* 0x000fc800078f08ff */
[----:B------:R-:W-:-:S04]  /*72a0*/  IADD3 R0, PT, PT, -R18, RZ, RZ ;  /* 0x000000ff12007210 */ /* 0x000fc80007ffe1ff */
[----:B------:R-:W-:Y:S01]  /*72b0*/  @!P1 MOV R18, R0 ;  /* 0x0000000000129202 */ /* 0x000fe20000000f00 */
[----:B0-----:R-:W-:-:S06]  /*72c0*/  DMUL R2, R2, UR4 ;  /* 0x0000000402027c28 */ /* 0x001fcc0008000000 */
[----:B------:R-:W0:Y:S02]  /*72d0*/  F2F.F32.F64 R29, R2 ;  /* 0x00000002001d7310 */ /* 0x000e240000301000 */
[----:B0-----:R-:W-:-:S07]  /*72e0*/  FSEL R29, -R29, R29, !P0 ;  /* 0x0000001d1d1d7208 */ /* 0x001fce0004000100 */
.L_x_752:
[----:B------:R-:W-:Y:S05]  /*72f0*/  BSYNC.RECONVERGENT B0 ;  /* 0x0000000000007941 */ /* 0x000fea0003800200 */
.L_x_751:
[C---:B0-----:R-:W-:Y:S01]  /*7300*/  LOP3.LUT R2, R18.reuse, 0x1, RZ, 0xc0, !PT ;  /* 0x0000000112027812 */ /* 0x041fe200078ec0ff */
        /* <DEDUP_REMOVED lines=8> */
[----:B------:R-:W-:Y:S03]  /*7390*/  BSSY.RECONVERGENT B0, `(.L_x_754) ;  /* 0x000003e000007945 */ /* 0x000fe60003800200 */
[----:B------:R-:W-:-:S02]  /*73a0*/  FSEL R18, R3, -0.00019574658654164522886, P0 ;  /* 0xb94d415303127808 */ /* 0x000fc40000000000 */
[----:B------:R-:W-:Y:S02]  /*73b0*/  FSEL R3, R29, 1, !P0 ;  /* 0x3f8000001d037808 */ /* 0x000fe40004000000 */
[----:B------:R-:W-:Y:S02]  /*73c0*/  FSEL R30, R2, 0.041666727513074874878, !P0 ;  /* 0x3d2aaabb021e7808 */ /* 0x000fe40004000000 */
[----:B------:R-:W-:-:S03]  /*73d0*/  FSEL R29, -R6, -0.4999999701976776123, !P0 ;  /* 0xbeffffff061d7808 */ /* 0x000fc60004000100 */
[C---:B------:R-:W-:Y:S01]  /*73e0*/  FFMA R30, R19.reuse, R18, R30 ;  /* 0x00000012131e7223 */ /* 0x040fe2000000001e */
[----:B------:R-:W-:-:S03]  /*73f0*/  FFMA R18, R19, R3, RZ ;  /* 0x0000000313127223 */ /* 0x000fc600000000ff */
        /* <DEDUP_REMOVED lines=13> */
.L_x_756:
        /* <DEDUP_REMOVED lines=33> */
[----:B-1----:R-:W-:-:S04]  /*76e0*/  LOP3.LUT R29, R18, R7, RZ, 0x3c, !PT ;  /* 0x00000007121d7212 */ /* 0x002fc800078e3cff */
[----:B------:R-:W0:Y:S01]  /*76f0*/  I2F.F64.S64 R4, R4 ;  /* 0x0000000400047312 */ /* 0x000e220000301c00 */
[----:B------:R-:W-:Y:S01]  /*7700*/  ISETP.GE.AND P0, PT, R29, RZ, PT ;  /* 0x000000ff1d00720c */ /* 0x000fe20003f06270 */
[----:B0-----:R-:W-:-:S06]  /*7710*/  DMUL R4, R4, UR4 ;  /* 0x0000000404047c28 */ /* 0x001fcc0008000000 */
[----:B------:R0:W1:Y:S02]  /*7720*/  F2F.F32.F64 R30, R4 ;  /* 0x00000004001e7310 */ /* 0x0000640000301000 */
[----:B0-----:R-:W-:-:S05]  /*7730*/  LEA.HI R5, R18, R19, RZ, 0x1 ;  /* 0x0000001312057211 */ /* 0x001fca00078f08ff */
[----:B------:R-:W-:Y:S01]  /*7740*/  IMAD.MOV R18, RZ, RZ, -R5 ;  /* 0x000000ffff127224 */ /* 0x000fe200078e0a05 */
[----:B-1----:R-:W-:-:S04]  /*7750*/  FSEL R4, -R30, R30, !P0 ;  /* 0x0000001e1e047208 */ /* 0x002fc80004000100 */
[----:B------:R-:W-:-:S07]  /*7760*/  @!P1 MOV R5, R18 ;  /* 0x0000001200059202 */ /* 0x000fce0000000f00 */
.L_x_755:
[----:B------:R-:W-:Y:S05]  /*7770*/  BSYNC.RECONVERGENT B0 ;  /* 0x0000000000007941 */ /* 0x000fea0003800200 */
.L_x_754:
[----:B------:R-:W-:Y:S01]  /*7780*/  FMUL R19, R4, R4 ;  /* 0x0000000404137220 */ /* 0x000fe20000400000 */
[C---:B------:R-:W-:Y:S01]  /*7790*/  LOP3.LUT R18, R5.reuse, 0x1, RZ, 0xc0, !PT ;  /* 0x0000000105127812 */ /* 0x040fe200078ec0ff */
[----:B------:R-:W-:Y:S01]  /*77a0*/  BSSY.RECONVERGENT B2, `(.L_x_757) ;  /* 0x0000019000027945 */ /* 0x000fe20003800200 */
[----:B------:R-:W-:Y:S01]  /*77b0*/  LOP3.LUT P1, RZ, R5, 0x2, RZ, 0xc0, !PT ;  /* 0x0000000205ff7812 */ /* 0x000fe2000782c0ff */
[----:B------:R-:W-:Y:S01]  /*77c0*/  FFMA R0, R19, R0, -0.0013887860113754868507 ;  /* 0xbab607ed13007423 */ /* 0x000fe20000000000 */
[----:B------:R-:W-:Y:S02]  /*77d0*/  ISETP.NE.U32.AND P0, PT, R18, 0x1, PT ;  /* 0x000000011200780c */ /* 0x000fe40003f05070 */
[----:B------:R-:W0:Y:S02]  /*77e0*/  MUFU.RCP R18, R7 ;  /* 0x0000000700127308 */ /* 0x000e240000001000 */
        /* <DEDUP_REMOVED lines=20> */
.L_x_758:
[----:B------:R-:W-:Y:S05]  /*7930*/  BSYNC.RECONVERGENT B2 ;  /* 0x0000000000027941 */ /* 0x000fea0003800200 */
.L_x_757:
        /* <DEDUP_REMOVED lines=13> */
[----:B------:R-:W-:Y:S05]  /*7a10*/  CALL.REL.NOINC `($__internal_8_$__cuda_sm3x_div_rn_noftz_f32_slowpath) ;  /* 0x0000002800147944 */ /* 0x000fea0003c00000 */
.L_x_760:
[----:B------:R-:W-:Y:S05]  /*7a20*/  BSYNC.RECONVERGENT B2 ;  /* 0x0000000000027941 */ /* 0x000fea0003800200 */
.L_x_759:
[----:B------:R-:W0:Y:S01]  /*7a30*/  LDC.64 R2, c[0x0][0x3c0] ;  /* 0x0000f000ff027b82 */ /* 0x000e220000000a00 */
[----:B------:R-:W-:Y:S01]  /*7a40*/  FADD R5, R0, -R4 ;  /* 0x8000000400057221 */ /* 0x000fe20000000000 */
[----:B------:R-:W-:-:S04]  /*7a50*/  HFMA2 R6, -RZ, RZ, 0, 1.1920928955078125e-07 ;  /* 0x00000002ff067431 */ /* 0x000fc800000001ff */
[----:B0-----:R0:W-:Y:S01]  /*7a60*/  STG.E desc[UR8][R2.64+0x4], R5 ;  /* 0x0000040502007986 */ /* 0x0011e2000c101908 */
[----:B------:R-:W-:Y:S05]  /*7a70*/  @!P3 BRA `(.L_x_761) ;  /* 0x000000080074b947 */ /* 0x000fea0003800000 */
[----:B------:R-:W-:-:S07]  /*7a80*/  IMAD.MOV.U32 R6, RZ, RZ, 0x2 ;  /* 0x00000002ff067424 */ /* 0x000fce00078e00ff */
.L_x_778:
        /* <DEDUP_REMOVED lines=14> */
[----:B------:R-:W-:Y:S05]  /*7b70*/  CALL.REL.NOINC `($__internal_8_$__cuda_sm3x_div_rn_noftz_f32_slowpath) ;  /* 0x0000002400bc7944 */ /* 0x000fea0003c00000 */
.L_x_763:
[----:B------:R-:W-:Y:S05]  /*7b80*/  BSYNC.RECONVERGENT B2 ;  /* 0x0000000000027941 */ /* 0x000fea0003800200 */
.L_x_762:
[----:B------:R-:W0:Y:S02]  /*7b90*/  LDC.64 R18, c[0x0][0x3c0] ;  /* 0x0000f000ff127b82 */ /* 0x000e240000000a00 */
[----:B0-----:R-:W-:-:S05]  /*7ba0*/  IMAD.WIDE R2, R6, 0x4, R18 ;  /* 0x0000000406027825 */ /* 0x001fca00078e0212 */
[----:B------:R-:W2:Y:S04]  /*7bb0*/  LDG.E R5, desc[UR8][R2.64+-0x4] ;  /* 0xfffffc0802057981 */ /* 0x000ea8000c1e1900 */
[----:B------:R-:W2:Y:S01]  /*7bc0*/  LDG.E R4, desc[UR8][R2.64+-0x8] ;  /* 0xfffff80802047981 */ /* 0x000ea2000c1e1900 */
[----:B------:R-:W0:Y:S01]  /*7bd0*/  MUFU.RCP R32, R7 ;  /* 0x0000000700207308 */ /* 0x000e220000001000 */
[C---:B------:R-:W-:Y:S01]  /*7be0*/  IMAD.WIDE.U32 R18, R6.reuse, 0x4, R18 ;  /* 0x0000000406127825 */ /* 0x040fe200078e0012 */
[----:B------:R-:W-:Y:S03]  /*7bf0*/  BSSY.RECONVERGENT B2, `(.L_x_764) ;  /* 0x0000010000027945 */ /* 0x000fe60003800200 */
[----:B0-----:R-:W-:Y:S01]  /*7c00*/  FFMA R29, -R7, R32, 1 ;  /* 0x3f800000071d7423 */ /* 0x001fe20000000120 */
[----:B--2---:R-:W-:Y:S01]  /*7c10*/  FFMA R3, R5, R0, -R4 ;  /* 0x0000000005037223 */ /* 0x004fe20000000804 */
[----:B------:R-:W-:-:S04]  /*7c20*/  LEA R0, R6, 0x1, 0x1 ;  /* 0x0000000106007811 */ /* 0x000fc800078e08ff */
[----:B------:R-:W-:Y:S01]  /*7c30*/  I2FP.F32.S32 R30, R0 ;  /* 0x00000000001e7245 */ /* 0x000fe20000201400 */
[----:B------:R0:W-:Y:S01]  /*7c40*/  STG.E desc[UR8][R18.64], R3 ;  /* 0x0000000312007986 */ /* 0x0001e2000c101908 */
[----:B------:R-:W-:Y:S02]  /*7c50*/  FFMA R0, R32, R29, R32 ;  /* 0x0000001d20007223 */ /* 0x000fe40000000020 */
[----:B------:R-:W1:Y:S02]  /*7c60*/  FCHK P0, R30, R7 ;  /* 0x000000071e007302 */ /* 0x000e640000000000 */
[----:B------:R-:W-:-:S04]  /*7c70*/  FFMA R4, R0, R30, RZ ;  /* 0x0000001e00047223 */ /* 0x000fc800000000ff */
[----:B------:R-:W-:-:S04]  /*7c80*/  FFMA R29, -R7, R4, R30 ;  /* 0x00000004071d7223 */ /* 0x000fc8000000011e */
[----:B------:R-:W-:Y:S01]  /*7c90*/  FFMA R0, R0, R29, R4 ;  /* 0x0000001d00007223 */ /* 0x000fe20000000004 */
[----:B01----:R-:W-:Y:S06]  /*7ca0*/  @!P0 BRA `(.L_x_765) ;  /* 0x0000000000108947 */ /* 0x003fec0003800000 */
[----:B------:R-:W-:Y:S01]  /*7cb0*/  IMAD.MOV.U32 R2, RZ, RZ, R30 ;  /* 0x000000ffff027224 */ /* 0x000fe200078e001e */
[----:B------:R-:W-:Y:S02]  /*7cc0*/  MOV R0, R7 ;  /* 0x0000000700007202 */ /* 0x000fe40000000f00 */
[----:B------:R-:W-:-:S07]  /*7cd0*/  MOV R29, 0x7cf0 ;  /* 0x00007cf0001d7802 */ /* 0x000fce0000000f00 */
[----:B------:R-:W-:Y:S05]  /*7ce0*/  CALL.REL.NOINC `($__internal_8_$__cuda_sm3x_div_rn_noftz_f32_slowpath) ;  /* 0x0000002400607944 */ /* 0x000fea0003c00000 */
.L_x_765:
[----:B------:R-:W-:Y:S05]  /*7cf0*/  BSYNC.RECONVERGENT B2 ;  /* 0x0000000000027941 */ /* 0x000fea0003800200 */
.L_x_764:
[----:B------:R-:W0:Y:S01]  /*7d00*/  MUFU.RCP R2, R7 ;  /* 0x0000000700027308 */ /* 0x000e220000001000 */
[----:B------:R-:W-:Y:S01]  /*7d10*/  FFMA R5, R3, R0, -R5 ;  /* 0x0000000003057223 */ /* 0x000fe20000000805 */
[----:B------:R-:W-:Y:S01]  /*7d20*/  LEA R0, R6, 0x3, 0x1 ;  /* 0x0000000306007811 */ /* 0x000fe200078e08ff */
[----:B------:R-:W-:Y:S03]  /*7d30*/  BSSY.RECONVERGENT B2, `(.L_x_766) ;  /* 0x000000e000027945 */ /* 0x000fe60003800200 */
[----:B------:R-:W-:Y:S01]  /*7d40*/  I2FP.F32.S32 R4, R0 ;  /* 0x0000000000047245 */ /* 0x000fe20000201400 */
[----:B------:R1:W-:Y:S03]  /*7d50*/  STG.E desc[UR8][R18.64+0x4], R5 ;  /* 0x0000040512007986 */ /* 0x0003e6000c101908 */
[----:B------:R-:W2:Y:S01]  /*7d60*/  FCHK P0, R4, R7 ;  /* 0x0000000704007302 */ /* 0x000ea20000000000 */
[----:B0-----:R-:W-:-:S04]  /*7d70*/  FFMA R29, -R7, R2, 1 ;  /* 0x3f800000071d7423 */ /* 0x001fc80000000102 */
[----:B------:R-:W-:-:S04]  /*7d80*/  FFMA R0, R2, R29, R2 ;  /* 0x0000001d02007223 */ /* 0x000fc80000000002 */
[----:B------:R-:W-:-:S04]  /*7d90*/  FFMA R2, R0, R4, RZ ;  /* 0x0000000400027223 */ /* 0x000fc800000000ff */
[----:B------:R-:W-:-:S04]  /*7da0*/  FFMA R29, -R7, R2, R4 ;  /* 0x00000002071d7223 */ /* 0x000fc80000000104 */
[----:B------:R-:W-:Y:S01]  /*7db0*/  FFMA R0, R0, R29, R2 ;  /* 0x0000001d00007223 */ /* 0x000fe20000000002 */
[----:B-12---:R-:W-:Y:S06]  /*7dc0*/  @!P0 BRA `(.L_x_767) ;  /* 0x0000000000108947 */ /* 0x006fec0003800000 */
[----:B------:R-:W-:Y:S01]  /*7dd0*/  MOV R2, R4 ;  /* 0x0000000400027202 */ /* 0x000fe20000000f00 */
[----:B------:R-:W-:Y:S01]  /*7de0*/  IMAD.MOV.U32 R0, RZ, RZ, R7 ;  /* 0x000000ffff007224 */ /* 0x000fe200078e0007 */
[----:B------:R-:W-:-:S07]  /*7df0*/  MOV R29, 0x7e10 ;  /* 0x00007e10001d7802 */ /* 0x000fce0000000f00 */
[----:B------:R-:W-:Y:S05]  /*7e00*/  CALL.REL.NOINC `($__internal_8_$__cuda_sm3x_div_rn_noftz_f32_slowpath) ;  /* 0x0000002400187944 */ /* 0x000fea0003c00000 */
.L_x_767:
[----:B------:R-:W-:Y:S05]  /*7e10*/  BSYNC.RECONVERGENT B2 ;  /* 0x0000000000027941 */ /* 0x000fea0003800200 */
.L_x_766:
        /* <DEDUP_REMOVED lines=13> */
[----:B------:R-:W-:Y:S02]  /*7ef0*/  MOV R2, R4 ;  /* 0x0000000400027202 */ /* 0x000fe40000000f00 */
[----:B------:R-:W-:Y:S02]  /*7f00*/  MOV R0, R7 ;  /* 0x0000000700007202 */ /* 0x000fe40000000f00 */
[----:B------:R-:W-:-:S07]  /*7f10*/  MOV R29, 0x7f30 ;  /* 0x00007f30001d7802 */ /* 0x000fce0000000f00 */
[----:B------:R-:W-:Y:S05]  /*7f20*/  CALL.REL.NOINC `($__internal_8_$__cuda_sm3x_div_rn_noftz_f32_slowpath) ;  /* 0x0000002000d07944 */ /* 0x000fea0003c00000 */
.L_x_769:
[----:B------:R-:W-:Y:S05]  /*7f30*/  BSYNC.RECONVERGENT B2 ;  /* 0x0000000000027941 */ /* 0x000fea0003800200 */
.L_x_768:
        /* <DEDUP_REMOVED lines=13> */
[----:B------:R-:W-:Y:S01]  /*8010*/  IMAD.MOV.U32 R2, RZ, RZ, R4 ;  /* 0x000000ffff027224 */ /* 0x000fe200078e0004 */
[----:B------:R-:W-:Y:S02]  /*8020*/  MOV R0, R7 ;  /* 0x0000000700007202 */ /* 0x000fe40000000f00 */
[----:B------:R-:W-:-:S07]  /*8030*/  MOV R29, 0x8050 ;  /* 0x00008050001d7802 */ /* 0x000fce0000000f00 */
[----:B------:R-:W-:Y:S05]  /*8040*/  CALL.REL.NOINC `($__internal_8_$__cuda_sm3x_div_rn_noftz_f32_slowpath) ;  /* 0x0000002000887944 */ /* 0x000fea0003c00000 */
.L_x_771:
[----:B------:R-:W-:Y:S05]  /*8050*/  BSYNC.RECONVERGENT B2 ;  /* 0x0000000000027941 */ /* 0x000fea0003800200 */
.L_x_770:
        /* <DEDUP_REMOVED lines=17> */
.L_x_773:
[----:B------:R-:W-:Y:S05]  /*8170*/  BSYNC.RECONVERGENT B2 ;  /* 0x0000000000027941 */ /* 0x000fea0003800200 */
.L_x_772:
[----:B------:R-:W0:Y:S01]  /*8180*/  MUFU.RCP R2, R7 ;  /* 0x0000000700027308 */ /* 0x000e220000001000 */
[----:B------:R-:W-:Y:S01]  /*8190*/  FFMA R5, R3, R0, -R5 ;  /* 0x0000000003057223 */ /* 0x000fe20000000805 */
[C---:B------:R-:W-:Y:S01]  /*81a0*/  LEA R0, R6.reuse, 0xb, 0x1 ;  /* 0x0000000b06007811 */ /* 0x040fe200078e08ff */
[----:B------:R-:W-:Y:S01]  /*81b0*/  BSSY.RECONVERGENT B2, `(.L_x_774) ;  /* 0x000000f000027945 */ /* 0x000fe20003800200 */
[----:B------:R-:W-:Y:S02]  /*81c0*/  IADD3 R4, PT, PT, R6, 0x6, RZ ;  /* 0x0000000606047810 */ /* 0x000fe40007ffe0ff */
        /* <DEDUP_REMOVED lines=13> */
.L_x_775:
[----:B------:R-:W-:Y:S05]  /*82a0*/  BSYNC.RECONVERGENT B2 ;  /* 0x0000000000027941 */ /* 0x000fea0003800200 */
.L_x_774:
[----:B------:R-:W0:Y:S01]  /*82b0*/  LDC.64 R30, c[0x0][0x3c0] ;  /* 0x0000f000ff1e7b82 */ /* 0x000e220000000a00 */
[----:B------:R-:W1:Y:S01]  /*82c0*/  MUFU.RCP R2, R7 ;  /* 0x0000000700027308 */ /* 0x000e620000001000 */
[----:B------:R-:W-:Y:S01]  /*82d0*/  FFMA R3, R5, R0, -R3 ;  /* 0x0000000005037223 */ /* 0x000fe20000000803 */
[----:B------:R-:W-:Y:S01]  /*82e0*/  LEA R0, R6, 0xd, 0x1 ;  /* 0x0000000d06007811 */ /* 0x000fe200078e08ff */
[----:B------:R-:W-:Y:S03]  /*82f0*/  BSSY.RECONVERGENT B2, `(.L_x_776) ;  /* 0x000000f000027945 */ /* 0x000fe60003800200 */
[----:B------:R-:W-:-:S04]  /*8300*/  I2FP.F32.S32 R32, R0 ;  /* 0x0000000000207245 */ /* 0x000fc80000201400 */
[----:B------:R-:W2:Y:S01]  /*8310*/  FCHK P0, R32, R7 ;  /* 0x0000000720007302 */ /* 0x000ea20000000000 */
[----:B-1----:R-:W-:-:S04]  /*8320*/  FFMA R29, -R7, R2, 1 ;  /* 0x3f800000071d7423 */ /* 0x002fc80000000102 */
[----:B------:R-:W-:Y:S01]  /*8330*/  FFMA R0, R2, R29, R2 ;  /* 0x0000001d02007223 */ /* 0x000fe20000000002 */
[----:B0-----:R-:W-:-:S04]  /*8340*/  IMAD.WIDE.U32 R30, R4, 0x4, R30 ;  /* 0x00000004041e7825 */ /* 0x001fc800078e001e */
[----:B------:R-:W-:Y:S01]  /*8350*/  FFMA R2, R0, R32, RZ ;  /* 0x0000002000027223 */ /* 0x000fe200000000ff */
[----:B------:R0:W-:Y:S03]  /*8360*/  STG.E desc[UR8][R30.64], R3 ;  /* 0x000000031e007986 */ /* 0x0001e6000c101908 */
[----:B------:R-:W-:-:S04]  /*8370*/  FFMA R29, -R7, R2, R32 ;  /* 0x00000002071d7223 */ /* 0x000fc80000000120 */
[----:B------:R-:W-:Y:S01]  /*8380*/  FFMA R0, R0, R29, R2 ;  /* 0x0000001d00007223 */ /* 0x000fe20000000002 */
[----:B--2---:R-:W-:Y:S06]  /*8390*/  @!P0 BRA `(.L_x_777) ;  /* 0x0000000000108947 */ /* 0x004fec0003800000 */
[----:B------:R-:W-:Y:S02]  /*83a0*/  MOV R2, R32 ;  /* 0x0000002000027202 */ /* 0x000fe40000000f00 */
[----:B------:R-:W-:Y:S02]  /*83b0*/  MOV R0, R7 ;  /* 0x0000000700007202 */ /* 0x000fe40000000f00 */
[----:B------:R-:W-:-:S07]  /*83c0*/  MOV R29, 0x83e0 ;  /* 0x000083e0001d7802 */ /* 0x000fce0000000f00 */
[----:B0-----:R-:W-:Y:S05]  /*83d0*/  CALL.REL.NOINC `($__internal_8_$__cuda_sm3x_div_rn_noftz_f32_slowpath) ;  /* 0x0000001c00a47944 */ /* 0x001fea0003c00000 */
.L_x_777:
[----:B------:R-:W-:Y:S05]  /*83e0*/  BSYNC.RECONVERGENT B2 ;  /* 0x0000000000027941 */ /* 0x000fea0003800200 */
.L_x_776:
[----:B0-----:R-:W-:Y:S01]  /*83f0*/  FFMA R3, R3, R0, -R5 ;  /* 0x0000000003037223 */ /* 0x001fe20000000805 */
[----:B------:R-:W-:Y:S01]  /*8400*/  LOP3.LUT R5, R13, 0xfffffff8, RZ, 0xc0, !PT ;  /* 0xfffffff80d057812 */ /* 0x000fe200078ec0ff */
[----:B------:R-:W-:-:S03]  /*8410*/  VIADD R6, R6, 0x8 ;  /* 0x0000000806067836 */ /* 0x000fc60000000000 */
[----:B------:R1:W-:Y:S01]  /*8420*/  STG.E desc[UR8][R18.64+0x1c], R3 ;  /* 0x00001c0312007986 */ /* 0x0003e2000c101908 */
[----:B------:R-:W-:-:S13]  /*8430*/  ISETP.NE.AND P0, PT, R4, R5, PT ;  /* 0x000000050400720c */ /* 0x000fda0003f05270 */
[----:B-1----:R-:W-:Y:S05]  /*8440*/  @P0 BRA `(.L_x_778) ;  /* 0xfffffff400900947 */ /* 0x002fea000383ffff */
.L_x_761:
[----:B------:R-:W-:-:S13]  /*8450*/  LOP3.LUT P0, RZ, R13, 0x7, RZ, 0xc0, !PT ;  /* 0x000000070dff7812 */ /* 0x000fda000780c0ff */
[----:B------:R-:W-:Y:S05]  /*8460*/  @!P0 BRA `(.L_x_779) ;  /* 0x00000008007c8947 */ /* 0x000fea0003800000 */
[----:B------:R-:W-:-:S04]  /*8470*/  LOP3.LUT R0, R14, 0x7, RZ, 0xc0, !PT ;  /* 0x000000070e007812 */ /* 0x000fc800078ec0ff */
[----:B------:R-:W-:-:S04]  /*8480*/  IADD3 R0, PT, PT, R0, -0x1, RZ ;  /* 0xffffffff00007810 */ /* 0x000fc80007ffe0ff */
[----:B------:R-:W-:-:S13]  /*8490*/  ISETP.GE.U32.AND P0, PT, R0, 0x3, PT ;  /* 0x000000030000780c */ /* 0x000fda0003f06070 */
[----:B------:R-:W-:Y:S05]  /*84a0*/  @!P0 BRA `(.L_x_780) ;  /* 0x0000000400488947 */ /* 0x000fea0003800000 */
[----:B------:R-:W1:Y:S01]  /*84b0*/  MUFU.RCP R0, R7 ;  /* 0x0000000700007308 */ /* 0x000e620000001000 */
[----:B0-----:R-:W-:Y:S01]  /*84c0*/  LEA R5, R6, 0xffffffff, 0x1 ;  /* 0xffffffff06057811 */ /* 0x001fe200078e08ff */
[----:B------:R-:W-:Y:S03]  /*84d0*/  BSSY.RECONVERGENT B2, `(.L_x_781) ;  /* 0x000000d000027945 */ /* 0x000fe60003800200 */
[----:B------:R-:W-:-:S04]  /*84e0*/  I2FP.F32.S32 R4, R5 ;  /* 0x0000000500047245 */ /* 0x000fc80000201400 */
[----:B------:R-:W0:Y:S01]  /*84f0*/  FCHK P0, R4, R7 ;  /* 0x0000000704007302 */ /* 0x000e220000000000 */
[----:B-1----:R-:W-:-:S04]  /*8500*/  FFMA R3, -R7, R0, 1 ;  /* 0x3f80000007037423 */ /* 0x002fc80000000100 */
[----:B------:R-:W-:-:S04]  /*8510*/  FFMA R0, R0, R3, R0 ;  /* 0x0000000300007223 */ /* 0x000fc80000000000 */
[----:B------:R-:W-:-:S04]  /*8520*/  FFMA R2, R0, R4, RZ ;  /* 0x0000000400027223 */ /* 0x000fc800000000ff */
[----:B------:R-:W-:-:S04]  /*8530*/  FFMA R3, -R7, R2, R4 ;  /* 0x0000000207037223 */ /* 0x000fc80000000104 */
[----:B------:R-:W-:Y:S01]  /*8540*/  FFMA R0, R0, R3, R2 ;  /* 0x0000000300007223 */ /* 0x000fe20000000002 */
[----:B0-----:R-:W-:Y:S06]  /*8550*/  @!P0 BRA `(.L_x_782) ;  /* 0x0000000000108947 */ /* 0x001fec0003800000 */
[----:B------:R-:W-:Y:S01]  /*8560*/  MOV R2, R4 ;  /* 0x0000000400027202 */ /* 0x000fe20000000f00 */
[----:B------:R-:W-:Y:S01]  /*8570*/  IMAD.MOV.U32 R0, RZ, RZ, R7 ;  /* 0x000000ffff007224 */ /* 0x000fe200078e0007 */
[----:B------:R-:W-:-:S07]  /*8580*/  MOV R29, 0x85a0 ;  /* 0x000085a0001d7802 */ /* 0x000fce0000000f00 */
[----:B------:R-:W-:Y:S05]  /*8590*/  CALL.REL.NOINC `($__internal_8_$__cuda_sm3x_div_rn_noftz_f32_slowpath) ;  /* 0x0000001c00347944 */ /* 0x000fea0003c00000 */
.L_x_782:
[----:B------:R-:W-:Y:S05]  /*85a0*/  BSYNC.RECONVERGENT B2 ;  /* 0x0000000000027941 */ /* 0x000fea0003800200 */
.L_x_781:
[----:B------:R-:W0:Y:S01]  /*85b0*/  LDC.64 R18, c[0x0][0x3c0] ;  /* 0x0000f000ff127b82 */ /* 0x000e220000000a00 */
[----:B------:R-:W-:-:S05]  /*85c0*/  IADD3 R5, PT, PT, -R6, R5, RZ ;  /* 0x0000000506057210 */ /* 0x000fca0007ffe1ff */
[----:B0-----:R-:W-:-:S05]  /*85d0*/  IMAD.WIDE R2, R5, 0x4, R18 ;  /* 0x0000000405027825 */ /* 0x001fca00078e0212 */
[----:B------:R-:W2:Y:S04]  /*85e0*/  LDG.E R4, desc[UR8][R2.64] ;  /* 0x0000000802047981 */ /* 0x000ea8000c1e1900 */
[----:B------:R-:W2:Y:S01]  /*85f0*/  LDG.E R35, desc[UR8][R2.64+-0x4] ;  /* 0xfffffc0802237981 */ /* 0x000ea2000c1e1900 */
[----:B------:R-:W0:Y:S01]  /*8600*/  MUFU.RCP R32, R7 ;  /* 0x0000000700207308 */ /* 0x000e220000001000 */
[----:B------:R-:W-:Y:S01]  /*8610*/  IMAD.WIDE.U32 R18, R6, 0x4, R18 ;  /* 0x0000000406127825 */ /* 0x000fe200078e0012 */
        /* <DEDUP_REMOVED lines=12> */
[----:B------:R-:W-:Y:S01]  /*86e0*/  MOV R2, R30 ;  /* 0x0000001e00027202 */ /* 0x000fe20000000f00 */
[----:B------:R-:W-:Y:S01]  /*86f0*/  IMAD.MOV.U32 R0, RZ, RZ, R7 ;  /* 0x000000ffff007224 */ /* 0x000fe200078e0007 */
[----:B------:R-:W-:-:S07]  /*8700*/  MOV R29, 0x8720 ;  /* 0x00008720001d7802 */ /* 0x000fce0000000f00 */
[----:B------:R-:W-:Y:S05]  /*8710*/  CALL.REL.NOINC `($__internal_8_$__cuda_sm3x_div_rn_noftz_f32_slowpath) ;  /* 0x0000001800d47944 */ /* 0x000fea0003c00000 */
.L_x_784:
[----:B------:R-:W-:Y:S05]  /*8720*/  BSYNC.RECONVERGENT B2 ;  /* 0x0000000000027941 */ /* 0x000fea0003800200 */
.L_x_783:
        /* <DEDUP_REMOVED lines=12> */
[----:B------:R-:W-:Y:S01]  /*87f0*/  IADD3 R3, PT, PT, R5, 0x3, RZ ;  /* 0x0000000305037810 */ /* 0x000fe20007ffe0ff */
[----:B-12---:R-:W-:Y:S06]  /*8800*/  @!P0 BRA `(.L_x_786) ;  /* 0x0000000000108947 */ /* 0x006fec0003800000 */
[----:B------:R-:W-:Y:S01]  /*8810*/  MOV R2, R30 ;  /* 0x0000001e00027202 */ /* 0x000fe20000000f00 */
[----:B------:R-:W-:Y:S01]  /*8820*/  IMAD.MOV.U32 R0, RZ, RZ, R7 ;  /* 0x000000ffff007224 */ /* 0x000fe200078e0007 */
[----:B------:R-:W-:-:S07]  /*8830*/  MOV R29, 0x8850 ;  /* 0x00008850001d7802 */ /* 0x000fce0000000f00 */
[----:B------:R-:W-:Y:S05]  /*8840*/  CALL.REL.NOINC `($__internal_8_$__cuda_sm3x_div_rn_noftz_f32_slowpath) ;  /* 0x0000001800887944 */ /* 0x000fea0003c00000 */
.L_x_786:
[----:B------:R-:W-:Y:S05]  /*8850*/  BSYNC.RECONVERGENT B2 ;  /* 0x0000000000027941 */ /* 0x000fea0003800200 */
.L_x_785:
[----:B------:R-:W0:Y:S01]  /*8860*/  LDC.64 R30, c[0x0][0x3c0] ;  /* 0x0000f000ff1e7b82 */ /* 0x000e220000000a00 */
[----:B------:R-:W1:Y:S01]  /*8870*/  MUFU.RCP R2, R7 ;  /* 0x0000000700027308 */ /* 0x000e620000001000 */
[----:B------:R-:W-:Y:S01]  /*8880*/  FFMA R35, R4, R0, -R35 ;  /* 0x0000000004237223 */ /* 0x000fe20000000823 */
[----:B------:R-:W-:Y:S01]  /*8890*/  LEA R6, R6, 0x5, 0x1 ;  /* 0x0000000506067811 */ /* 0x000fe200078e08ff */
[----:B------:R-:W-:Y:S03]  /*88a0*/  BSSY.RECONVERGENT B2, `(.L_x_787) ;  /* 0x000000f000027945 */ /* 0x000fe60003800200 */
[----:B------:R-:W-:-:S04]  /*88b0*/  I2FP.F32.S32 R6, R6 ;  /* 0x0000000600067245 */ /* 0x000fc80000201400 */
[----:B------:R-:W2:Y:S01]  /*88c0*/  FCHK P0, R6, R7 ;  /* 0x0000000706007302 */ /* 0x000ea20000000000 */
[----:B0-----:R-:W-:-:S04]  /*88d0*/  IMAD.WIDE.U32 R30, R3, 0x4, R30 ;  /* 0x00000004031e7825 */ /* 0x001fc800078e001e */
[----:B-1----:R-:W-:Y:S01]  /*88e0*/  FFMA R3, -R7, R2, 1 ;  /* 0x3f80000007037423 */ /* 0x002fe20000000102 */
[----:B------:R0:W-:Y:S03]  /*88f0*/  STG.E desc[UR8][R30.64], R35 ;  /* 0x000000231e007986 */ /* 0x0001e6000c101908 */
[----:B------:R-:W-:-:S04]  /*8900*/  FFMA R0, R2, R3, R2 ;  /* 0x0000000302007223 */ /* 0x000fc80000000002 */
[----:B------:R-:W-:-:S04]  /*8910*/  FFMA R2, R0, R6, RZ ;  /* 0x0000000600027223 */ /* 0x000fc800000000ff */
[----:B------:R-:W-:-:S04]  /*8920*/  FFMA R3, -R7, R2, R6 ;  /* 0x0000000207037223 */ /* 0x000fc80000000106 */
[----:B------:R-:W-:Y:S01]  /*8930*/  FFMA R0, R0, R3, R2 ;  /* 0x0000000300007223 */ /* 0x000fe20000000002 */
[----:B0-2---:R-:W-:Y:S06]  /*8940*/  @!P0 BRA `(.L_x_788) ;  /* 0x0000000000108947 */ /* 0x005fec0003800000 */
[----:B------:R-:W-:Y:S02]  /*8950*/  MOV R2, R6 ;  /* 0x0000000600027202 */ /* 0x000fe40000000f00 */
[----:B------:R-:W-:Y:S02]  /*8960*/  MOV R0, R7 ;  /* 0x0000000700007202 */ /* 0x000fe40000000f00 */
[----:B------:R-:W-:-:S07]  /*8970*/  MOV R29, 0x8990 ;  /* 0x00008990001d7802 */ /* 0x000fce0000000f00 */
[----:B------:R-:W-:Y:S05]  /*8980*/  CALL.REL.NOINC `($__internal_8_$__cuda_sm3x_div_rn_noftz_f32_slowpath) ;  /* 0x0000001800387944 */ /* 0x000fea0003c00000 */
.L_x_788:
[----:B------:R-:W-:Y:S05]  /*8990*/  BSYNC.RECONVERGENT B2 ;  /* 0x0000000000027941 */ /* 0x000fea0003800200 */
.L_x_787:
[----:B------:R-:W-:Y:S01]  /*89a0*/  FFMA R35, R35, R0, -R4 ;  /* 0x0000000023237223 */ /* 0x000fe20000000804 */
[----:B------:R-:W-:-:S04]  /*89b0*/  VIADD R6, R5, 0x5 ;  /* 0x0000000505067836 */ /* 0x000fc80000000000 */
[----:B------:R1:W-:Y:S03]  /*89c0*/  STG.E desc[UR8][R18.64+0xc], R35 ;  /* 0x00000c2312007986 */ /* 0x0003e6000c101908 */
.L_x_780:
[----:B------:R-:W-:-:S13]  /*89d0*/  LOP3.LUT P0, RZ, R14, 0x3, RZ, 0xc0, !PT ;  /* 0x000000030eff7812 */ /* 0x000fda000780c0ff */
[----:B------:R-:W-:Y:S05]  /*89e0*/  @!P0 BRA `(.L_x_779) ;  /* 0x00000004001c8947 */ /* 0x000fea0003800000 */
[----:B------:R-:W-:-:S13]  /*89f0*/  LOP3.LUT P0, RZ, R15, 0x3, RZ, 0xc0, !PT ;  /* 0x000000030fff7812 */ /* 0x000fda000780c0ff */
[----:B------:R-:W-:Y:S05]  /*8a00*/  @!P0 BRA `(.L_x_789) ;  /* 0x0000000000ac8947 */ /* 0x000fea0003800000 */
[----:B------:R-:W2:Y:S01]  /*8a10*/  MUFU.RCP R0, R7 ;  /* 0x0000000700007308 */ /* 0x000ea20000001000 */
[----:B0-----:R-:W-:Y:S01]  /*8a20*/  LEA R5, R6, 0xffffffff, 0x1 ;  /* 0xffffffff06057811 */ /* 0x001fe200078e08ff */
[----:B------:R-:W-:Y:S03]  /*8a30*/  BSSY.RECONVERGENT B2, `(.L_x_790) ;  /* 0x000000d000027945 */ /* 0x000fe60003800200 */
[----:B------:R-:W-:-:S04]  /*8a40*/  I2FP.F32.S32 R4, R5 ;  /* 0x0000000500047245 */ /* 0x000fc80000201400 */
[----:B------:R-:W0:Y:S01]  /*8a50*/  FCHK P0, R4, R7 ;  /* 0x0000000704007302 */ /* 0x000e220000000000 */
[----:B--2---:R-:W-:-:S04]  /*8a60*/  FFMA R3, -R7, R0, 1 ;  /* 0x3f80000007037423 */ /* 0x004fc80000000100 */
[----:B------:R-:W-:-:S04]  /*8a70*/  FFMA R0, R0, R3, R0 ;  /* 0x0000000300007223 */ /* 0x000fc80000000000 */
[----:B------:R-:W-:-:S04]  /*8a80*/  FFMA R2, R0, R4, RZ ;  /* 0x0000000400027223 */ /* 0x000fc800000000ff */
[----:B------:R-:W-:-:S04]  /*8a90*/  FFMA R3, -R7, R2, R4 ;  /* 0x0000000207037223 */ /* 0x000fc80000000104 */
[----:B------:R-:W-:Y:S01]  /*8aa0*/  FFMA R0, R0, R3, R2 ;  /* 0x0000000300007223 */ /* 0x000fe20000000002 */
[----:B0-----:R-:W-:Y:S06]  /*8ab0*/  @!P0 BRA `(.L_x_791) ;  /* 0x0000000000108947 */ /* 0x001fec0003800000 */
[----:B------:R-:W-:Y:S02]  /*8ac0*/  MOV R2, R4 ;  /* 0x0000000400027202 */ /* 0x000fe40000000f00 */
[----:B------:R-:W-:Y:S02]  /*8ad0*/  MOV R0, R7 ;  /* 0x0000000700007202 */ /* 0x000fe40000000f00 */
[----:B------:R-:W-:-:S07]  /*8ae0*/  MOV R29, 0x8b00 ;  /* 0x00008b00001d7802 */ /* 0x000fce0000000f00 */
[----:B-1----:R-:W-:Y:S05]  /*8af0*/  CALL.REL.NOINC `($__internal_8_$__cuda_sm3x_div_rn_noftz_f32_slowpath) ;  /* 0x0000001400dc7944 */ /* 0x002fea0003c00000 */
.L_x_791:
[----:B------:R-:W-:Y:S05]  /*8b00*/  BSYNC.RECONVERGENT B2 ;  /* 0x0000000000027941 */ /* 0x000fea0003800200 */
.L_x_790:
[----:B-1----:R-:W0:Y:S01]  /*8b10*/  LDC.64 R18, c[0x0][0x3c0] ;  /* 0x0000f000ff127b82 */ /* 0x002e220000000a00 */
[----:B------:R-:W-:-:S04]  /*8b20*/  IMAD.IADD R5, R5, 0x1, -R6 ;  /* 0x0000000105057824 */ /* 0x000fc800078e0a06 */
[----:B0-----:R-:W-:-:S05]  /*8b30*/  IMAD.WIDE R2, R5, 0x4, R18 ;  /* 0x0000000405027825 */ /* 0x001fca00078e0212 */
[----:B------:R-:W2:Y:S04]  /*8b40*/  LDG.E R4, desc[UR8][R2.64] ;  /* 0x0000000802047981 */ /* 0x000ea8000c1e1900 */
[----:B------:R-:W2:Y:S01]  /*8b50*/  LDG.E R29, desc[UR8][R2.64+-0x4] ;  /* 0xfffffc08021d7981 */ /* 0x000ea2000c1e1900 */
[----:B------:R-:W0:Y:S01]  /*8b60*/  MUFU.RCP R32, R7 ;  /* 0x0000000700207308 */ /* 0x000e220000001000 */
[C---:B------:R-:W-:Y:S01]  /*8b70*/  IMAD.WIDE.U32 R18, R6.reuse, 0x4, R18 ;  /* 0x0000000406127825 */ /* 0x040fe200078e0012 */
[----:B------:R-:W-:Y:S01]  /*8b80*/  LEA R6, R6, 0x1, 0x1 ;  /* 0x0000000106067811 */ /* 0x000fe200078e08ff */
[----:B------:R-:W-:Y:S03]  /*8b90*/  BSSY.RECONVERGENT B2, `(.L_x_792) ;  /* 0x000000f000027945 */ /* 0x000fe60003800200 */
[----:B------:R-:W-:-:S04]  /*8ba0*/  I2FP.F32.S32 R30, R6 ;  /* 0x00000006001e7245 */ /* 0x000fc80000201400 */
[----:B------:R-:W1:Y:S01]  /*8bb0*/  FCHK P0, R30, R7 ;  /* 0x000000071e007302 */ /* 0x000e620000000000 */
[----:B--2---:R-:W-:Y:S01]  /*8bc0*/  FFMA R3, R4, R0, -R29 ;  /* 0x0000000004037223 */ /* 0x004fe2000000081d */
[----:B0-----:R-:W-:-:S04]  /*8bd0*/  FFMA R29, -R7, R32, 1 ;  /* 0x3f800000071d7423 */ /* 0x001fc80000000120 */
[----:B------:R0:W-:Y:S01]  /*8be0*/  STG.E desc[UR8][R18.64], R3 ;  /* 0x0000000312007986 */ /* 0x0001e2000c101908 */
[----:B------:R-:W-:-:S04]  /*8bf0*/  FFMA R0, R32, R29, R32 ;  /* 0x0000001d20007223 */ /* 0x000fc80000000020 */
[----:B------:R-:W-:-:S04]  /*8c00*/  FFMA R6, R0, R30, RZ ;  /* 0x0000001e00067223 */ /* 0x000fc800000000ff */
[----:B------:R-:W-:-:S04]  /*8c10*/  FFMA R29, -R7, R6, R30 ;  /* 0x00000006071d7223 */ /* 0x000fc8000000011e */
[----:B------:R-:W-:Y:S01]  /*8c20*/  FFMA R0, R0, R29, R6 ;  /* 0x0000001d00007223 */ /* 0x000fe20000000006 */
[----:B01----:R-:W-:Y:S06]  /*8c30*/  @!P0 BRA `(.L_x_793) ;  /* 0x0000000000108947 */ /* 0x003fec0003800000 */
[----:B------:R-:W-:Y:S02]  /*8c40*/  MOV R2, R30 ;  /* 0x0000001e00027202 */ /* 0x000fe40000000f00 */
[----:B------:R-:W-:Y:S02]  /*8c50*/  MOV R0, R7 ;  /* 0x0000000700007202 */ /* 0x000fe40000000f00 */
[----:B------:R-:W-:-:S07]  /*8c60*/  MOV R29, 0x8c80 ;  /* 0x00008c80001d7802 */ /* 0x000fce0000000f00 */
[----:B------:R-:W-:Y:S05]  /*8c70*/  CALL.REL.NOINC `($__internal_8_$__cuda_sm3x_div_rn_noftz_f32_slowpath) ;  /* 0x00000014007c7944 */ /* 0x000fea0003c00000 */
.L_x_793:
[----:B------:R-:W-:Y:S05]  /*8c80*/  BSYNC.RECONVERGENT B2 ;  /* 0x0000000000027941 */ /* 0x000fea0003800200 */
.L_x_792:
[----:B------:R-:W-:Y:S01]  /*8c90*/  FFMA R3, R3, R0, -R4 ;  /* 0x0000000003037223 */ /* 0x000fe20000000804 */
[----:B------:R-:W-:-:S04]  /*8ca0*/  VIADD R6, R5, 0x3 ;  /* 0x0000000305067836 */ /* 0x000fc80000000000 */
[----:B------:R2:W-:Y:S03]  /*8cb0*/  STG.E desc[UR8][R18.64+0x4], R3 ;  /* 0x0000040312007986 */ /* 0x0005e6000c101908 */
.L_x_789:
[----:B------:R-:W-:-:S04]  /*8cc0*/  LOP3.LUT R0, R15, 0x1, RZ, 0xc0, !PT ;  /* 0x000000010f007812 */ /* 0x000fc800078ec0ff */
[----:B------:R-:W-:-:S13]  /*8cd0*/  ISETP.NE.U32.AND P0, PT, R0, 0x1, PT ;  /* 0x000000010000780c */ /* 0x000fda0003f05070 */
[----:B------:R-:W-:Y:S05]  /*8ce0*/  @!P0 BRA `(.L_x_779) ;  /* 0x00000000005c8947 */ /* 0x000fea0003800000 */
[----:B0-----:R-:W2:Y:S01]  /*8cf0*/  MUFU.RCP R2, R7 ;  /* 0x0000000700027308 */ /* 0x001ea20000001000 */
[----:B------:R-:W-:Y:S01]  /*8d00*/  LEA R0, R6, 0xffffffff, 0x1 ;  /* 0xffffffff06007811 */ /* 0x000fe200078e08ff */
        /* <DEDUP_REMOVED lines=13> */
.L_x_795:
[----:B------:R-:W-:Y:S05]  /*8de0*/  BSYNC.RECONVERGENT B2 ;  /* 0x0000000000027941 */ /* 0x000fea0003800200 */
.L_x_794:
[----:B------:R-:W0:Y:S02]  /*8df0*/  LDC.64 R2, c[0x0][0x3c0] ;  /* 0x0000f000ff027b82 */ /* 0x000e240000000a00 */
[----:B0-----:R-:W-:-:S05]  /*8e00*/  IMAD.WIDE R4, R6, 0x4, R2 ;  /* 0x0000000406047825 */ /* 0x001fca00078e0202 */
[----:B------:R-:W2:Y:S04]  /*8e10*/  LDG.E R7, desc[UR8][R4.64+-0x4] ;  /* 0xfffffc0804077981 */ /* 0x000ea8000c1e1900 */
[----:B-1----:R-:W2:Y:S01]  /*8e20*/  LDG.E R18, desc[UR8][R4.64+-0x8] ;  /* 0xfffff80804127981 */ /* 0x002ea2000c1e1900 */
[----:B------:R-:W-:-:S04]  /*8e30*/  IMAD.WIDE.U32 R2, R6, 0x4, R2 ;  /* 0x0000000406027825 */ /* 0x000fc800078e0002 */
[----:B--2---:R-:W-:-:S05]  /*8e40*/  FFMA R7, R7, R0, -R18 ;  /* 0x0000000007077223 */ /* 0x004fca0000000812 */
[----:B------:R3:W-:Y:S02]  /*8e50*/  STG.E desc[UR8][R2.64], R7 ;  /* 0x0000000702007986 */ /* 0x0007e4000c101908 */
.L_x_779:
[----:B0-23--:R-:W0:Y:S01]  /*8e60*/  LDC.64 R2, c[0x0][0x3c0] ;  /* 0x0000f000ff027b82 */ /* 0x00de220000000a00 */
[----:B------:R-:W2:Y:S07]  /*8e70*/  LDCU.64 UR4, c[0x0][0x3d8] ;  /* 0x00007b00ff0477ac */ /* 0x000eae0008000a00 */
[----:B------:R-:W3:Y:S01]  /*8e80*/  LDC.64 R4, c[0x0][0x380] ;  /* 0x0000e000ff047b82 */ /* 0x000ee20000000a00 */
[----:B0-----:R-:W-:-:S05]  /*8e90*/  IMAD.WIDE.U32 R2, R21, 0x4, R2 ;  /* 0x0000000415027825 */ /* 0x001fca00078e0002 */
[----:B------:R0:W4:Y:S01]  /*8ea0*/  LDG.E R0, desc[UR8][R2.64] ;  /* 0x0000000802007981 */ /* 0x000122000c1e1900 */
[----:B--2---:R-:W-:Y:S02]  /*8eb0*/  IMAD R6, R11, UR4, R8 ;  /* 0x000000040b067c24 */ /* 0x004fe4000f8e0208 */
[----:B------:R-:W-:Y:S02]  /*8ec0*/  VIADD R8, R8, 0x1 ;  /* 0x0000000108087836 */ /* 0x000fe40000000000 */
[----:B------:R-:W-:-:S03]  /*8ed0*/  IMAD R7, R6, UR5, R27 ;  /* 0x0000000506077c24 */ /* 0x000fc6000f8e021b */
[----:B------:R-:W-:Y:S01]  /*8ee0*/  ISETP.NE.AND P0, PT, R8, UR4, PT ;  /* 0x0000000408007c0c */ /* 0x000fe2000bf05270 */
[C---:B---3--:R-:W-:Y:S01]  /*8ef0*/  IMAD.WIDE R4, R7.reuse, 0x4, R4 ;  /* 0x0000000407047825 */ /* 0x048fe200078e0204 */
[----:B0-----:R-:W0:Y:S03]  /*8f00*/  LDC.64 R2, c[0x0][0x388] ;  /* 0x0000e200ff027b82 */ /* 0x001e260000000a00 */
[----:B0-----:R-:W-:-:S04]  /*8f10*/  IMAD.WIDE R2, R7, 0x4, R2 ;  /* 0x0000000407027825 */ /* 0x001fc800078e0202 */
[-C--:B----4-:R-:W-:Y:S01]  /*8f20*/  FMUL R7, R10, -R0.reuse ;  /* 0x800000000a077220 */ /* 0x090fe20000400000 */
[----:B-1----:R-:W-:-:S04]  /*8f30*/  FMUL R19, R9, -R0 ;  /* 0x8000000009137220 */ /* 0x002fc80000400000 */
[----:B------:R0:W-:Y:S04]  /*8f40*/  STG.E desc[UR8][R4.64], R7 ;  /* 0x0000000704007986 */ /* 0x0001e8000c101908 */
[----:B------:R0:W-:Y:S01]  /*8f50*/  STG.E desc[UR8][R2.64], R19 ;  /* 0x0000001302007986 */ /* 0x0001e2000c101908 */
[----:B------:R-:W-:Y:S05]  /*8f60*/  @P0 BRA `(.L_x_796) ;  /* 0xffffffd800680947 */ /* 0x000fea000383ffff */
.L_x_745:
[----:B------:R-:W-:-:S04]  /*8f70*/  IADD3 R12, PT, PT, R12, 0x1, RZ ;  /* 0x000000010c0c7810 */ /* 0x000fc80007ffe0ff */
[----:B------:R-:W-:-:S13]  /*8f80*/  ISETP.NE.AND P0, PT, R12, R17, PT ;  /* 0x000000110c00720c */ /* 0x000fda0003f05270 */
[----:B------:R-:W-:Y:S05]  /*8f90*/  @P0 BRA `(.L_x_797) ;  /* 0xffffffcc00480947 */ /* 0x000fea000383ffff */
[----:B------:R-:W-:Y:S05]  /*8fa0*/  @!P2 BRA `(.L_x_798) ;  /* 0x0000000c004ca947 */ /* 0x000fea0003800000 */
[----:B------:R-:W-:Y:S01]  /*8fb0*/  HFMA2 R0, -RZ, RZ, -1.875, 0 ;  /* 0xbf800000ff007431 */ /* 0x000fe200000001ff */
[----:B------:R-:W-:-:S06]  /*8fc0*/  UMOV UR4, 0x1 ;  /* 0x0000000100047882 */ /* 0x000fcc0000000000 */
.L_x_804:
[----:B-1----:R-:W1:Y:S01]  /*8fd0*/  LDCU UR12, c[0x0][0x3d8] ;  /* 0x00007b00ff0c77ac */ /* 0x002e620008000800 */
[----:B------:R-:W-:Y:S01]  /*8fe0*/  IMAD R11, R21, R21, R21 ;  /* 0x00000015150b7224 */ /* 0x000fe200078e0215 */
[----:B------:R-:W-:Y:S01]  /*8ff0*/  MOV R12, R0 ;  /* 0x00000000000c7202 */ /* 0x000fe20000000f00 */
[----:B------:R-:W-:Y:S02]  /*9000*/  IMAD.MOV.U32 R18, RZ, RZ, RZ ;  /* 0x000000ffff127224 */ /* 0x000fe400078e00ff */
[----:B------:R-:W-:Y:S01]  /*9010*/  FADD R0, -R0, -RZ ;  /* 0x800000ff00007221 */ /* 0x000fe20000000100 */
[C---:B------:R-:W-:Y:S01]  /*9020*/  VIADD R10, R11.reuse, UR4 ;  /* 0x000000040b0a7c36 */ /* 0x040fe20008000000 */
[----:B------:R-:W-:Y:S01]  /*9030*/  IADD3 R11, PT, PT, R11, -UR4, RZ ;  /* 0x800000040b0b7c10 */ /* 0x000fe2000fffe0ff */
[----:B------:R-:W-:-:S06]  /*9040*/  UIADD3 UR4, UPT, UPT, UR4, 0x1, URZ ;  /* 0x0000000104047890 */ /* 0x000fcc000fffe0ff */
[----:B------:R-:W-:Y:S01]  /*9050*/  ISETP.NE.AND P1, PT, R17, UR4, PT ;  /* 0x0000000411007c0c */ /* 0x000fe2000bf25270 */
[----:B-1----:R-:W-:-:S09]  /*9060*/  UISETP.GE.U32.AND UP0, UPT, UR12, 0x8, UPT ;  /* 0x000000080c00788c */ /* 0x002fd2000bf06070 */
[----:B--234-:R-:W-:Y:S05]  /*9070*/  BRA.U !UP0, `(.L_x_799) ;  /* 0x0000000508707547 */ /* 0x01cfea000b800000 */
[----:B------:R-:W-:-:S07]  /*9080*/  HFMA2 R18, -RZ, RZ, 0, 0 ;  /* 0x00000000ff127431 */ /* 0x000fce00000001ff */
.L_x_800:
[----:B0-----:R-:W0:Y:S01]  /*9090*/  LDC R19, c[0x0][0x3dc] ;  /* 0x0000f700ff137b82 */ /* 0x001e220000000800 */
[----:B--2---:R-:W-:-:S07]  /*90a0*/  IMAD R2, R10, UR12, R18 ;  /* 0x0000000c0a027c24 */ /* 0x004fce000f8e0212 */
[----:B------:R-:W1:Y:S01]  /*90b0*/  LDC.64 R6, c[0x0][0x380] ;  /* 0x0000e000ff067b82 */ /* 0x000e620000000a00 */
[----:B0-----:R-:W-:-:S07]  /*90c0*/  IMAD R5, R2, R19, R27 ;  /* 0x0000001302057224 */ /* 0x001fce00078e021b */
[----:B------:R-:W0:Y:S01]  /*90d0*/  LDC.64 R2, c[0x0][0x388] ;  /* 0x0000e200ff027b82 */ /* 0x000e220000000a00 */
[----:B-1----:R-:W-:-:S05]  /*90e0*/  IMAD.WIDE R8, R5, 0x4, R6 ;  /* 0x0000000405087825 */ /* 0x002fca00078e0206 */
[----:B------:R-:W2:Y:S01]  /*90f0*/  LDG.E R31, desc[UR8][R8.64] ;  /* 0x00000008081f7981 */ /* 0x000ea2000c1e1900 */
[----:B------:R-:W-:-:S04]  /*9100*/  IMAD R4, R11, UR12, R18 ;  /* 0x0000000c0b047c24 */ /* 0x000fc8000f8e0212 */
[----:B------:R-:W-:-:S04]  /*9110*/  IMAD R29, R4, R19, R27 ;  /* 0x00000013041d7224 */ /* 0x000fc800078e021b */
[----:B------:R-:W-:-:S04]  /*9120*/  IMAD.WIDE R6, R29, 0x4, R6 ;  /* 0x000000041d067825 */ /* 0x000fc800078e0206 */
[----:B0-----:R-:W-:-:S04]  /*9130*/  IMAD.WIDE R4, R5, 0x4, R2 ;  /* 0x0000000405047825 */ /* 0x001fc800078e0202 */
        /* <DEDUP_REMOVED lines=8> */
[----:B0-----:R-:W-:-:S04]  /*91c0*/  IMAD.WIDE R6, R19, 0x4, R6 ;  /* 0x0000000413067825 */ /* 0x001fc800078e0206 */
[----:B------:R-:W-:-:S04]  /*91d0*/  IMAD.WIDE R4, R19, 0x4, R4 ;  /* 0x0000000413047825 */ /* 0x000fc800078e0204 */
[----:B--2---:R-:W-:-:S05]  /*91e0*/  FMUL R29, R29, R12 ;  /* 0x0000000c1d1d7220 */ /* 0x004fca0000400000 */
[----:B------:R0:W-:Y:S04]  /*91f0*/  STG.E desc[UR8][R6.64], R29 ;  /* 0x0000001d06007986 */ /* 0x0001e8000c101908 */
[----:B------:R-:W2:Y:S01]  /*9200*/  LDG.E R31, desc[UR8][R4.64] ;  /* 0x00000008041f7981 */ /* 0x000ea2000c1e1900 */
[----:B-1----:R-:W-:-:S04]  /*9210*/  IMAD.WIDE R2, R19, 0x4, R2 ;  /* 0x0000000413027825 */ /* 0x002fc800078e0202 */
        /* <DEDUP_REMOVED lines=58> */
[----:B------:R-:W3:Y:S01]  /*95c0*/  LDG.E R31, desc[UR8][R4.64] ;  /* 0x00000008041f7981 */ /* 0x000ee2000c1e1900 */
[----:B-1----:R-:W-:Y:S01]  /*95d0*/  IMAD.WIDE R2, R19, 0x4, R2 ;  /* 0x0000000413027825 */ /* 0x002fe200078e0202 */
[----:B------:R-:W-:-:S04]  /*95e0*/  IADD3 R18, PT, PT, R18, 0x8, RZ ;  /* 0x0000000812127810 */ /* 0x000fc80007ffe0ff */
[----:B------:R-:W-:Y:S01]  /*95f0*/  ISETP.NE.AND P0, PT, R18, UR7, PT ;  /* 0x0000000712007c0c */ /* 0x000fe2000bf05270 */
[----:B---3--:R-:W-:-:S05]  /*9600*/  FMUL R31, R0, R31 ;  /* 0x0000001f001f7220 */ /* 0x008fca0000400000 */
[----:B------:R2:W-:Y:S07]  /*9610*/  STG.E desc[UR8][R2.64], R31 ;  /* 0x0000001f02007986 */ /* 0x0005ee000c101908 */
[----:B------:R-:W-:Y:S05]  /*9620*/  @P0 BRA `(.L_x_800) ;  /* 0xfffffff800980947 */ /* 0x000fea000383ffff */
[----:B------:R-:W-:-:S07]  /*9630*/  IMAD.U32 R18, RZ, RZ, UR7 ;  /* 0x00000007ff127e24 */ /* 0x000fce000f8e00ff */
.L_x_799:
[----:B------:R-:W-:-:S09]  /*9640*/  UISETP.NE.AND UP0, UPT, UR10, URZ, UPT ;  /* 0x000000ff0a00728c */ /* 0x000fd2000bf05270 */
[----:B------:R-:W-:Y:S05]  /*9650*/  BRA.U !UP0, `(.L_x_801) ;  /* 0x00000005089c7547 */ /* 0x000fea000b800000 */
[----:B------:R-:W-:Y:S02]  /*9660*/  UIADD3 UR5, UPT, UPT, UR10, -0x1, URZ ;  /* 0xffffffff0a057890 */ /* 0x000fe4000fffe0ff */
[----:B------:R-:W-:Y:S02]  /*9670*/  ULOP3.LUT UP1, UR11, UR12, 0x3, URZ, 0xc0, !UPT ;  /* 0x000000030c0b7892 */ /* 0x000fe4000f82c0ff */
[----:B------:R-:W-:-:S09]  /*9680*/  UISETP.GE.U32.AND UP0, UPT, UR5, 0x3, UPT ;  /* 0x000000030500788c */ /* 0x000fd2000bf06070 */
[----:B------:R-:W-:Y:S05]  /*9690*/  BRA.U !UP0, `(.L_x_802) ;  /* 0x0000000108c07547 */ /* 0x000fea000b800000 */
[----:B0-----:R-:W0:Y:S01]  /*96a0*/  LDC R19, c[0x0][0x3dc] ;  /* 0x0000f700ff137b82 */ /* 0x001e220000000800 */
[----:B------:R-:W-:-:S07]  /*96b0*/  IMAD R4, R10, UR12, R18 ;  /* 0x0000000c0a047c24 */ /* 0x000fce000f8e0212 */
[----:B--2---:R-:W1:Y:S08]  /*96c0*/  LDC.64 R2, c[0x0][0x380] ;  /* 0x0000e000ff027b82 */ /* 0x004e700000000a00 */
[----:B------:R-:W2:Y:S01]  /*96d0*/  LDC.64 R6, c[0x0][0x388] ;  /* 0x0000e200ff067b82 */ /* 0x000ea20000000a00 */
[----:B0-----:R-:W-:-:S04]  /*96e0*/  IMAD R5, R4, R19, R27 ;  /* 0x0000001304057224 */ /* 0x001fc800078e021b */
[----:B-1----:R-:W-:-:S05]  /*96f0*/  IMAD.WIDE R8, R5, 0x4, R2 ;  /* 0x0000000405087825 */ /* 0x002fca00078e0202 */
[----:B------:R-:W3:Y:S01]  /*9700*/  LDG.E R31, desc[UR8][R8.64] ;  /* 0x00000008081f7981 */ /* 0x000ee2000c1e1900 */
[----:B------:R-:W-:-:S04]  /*9710*/  IMAD R4, R11, UR12, R18 ;  /* 0x0000000c0b047c24 */ /* 0x000fc8000f8e0212 */
[----:B------:R-:W-:Y:S02]  /*9720*/  IMAD R29, R4, R19, R27 ;  /* 0x00000013041d7224 */ /* 0x000fe400078e021b */
[----:B--2---:R-:W-:-:S04]  /*9730*/  IMAD.WIDE R4, R5, 0x4, R6 ;  /* 0x0000000405047825 */ /* 0x004fc800078e0206 */
        /* <DEDUP_REMOVED lines=34> */
[----:B-1----:R-:W-:Y:S01]  /*9960*/  IMAD.WIDE R6, R19, 0x4, R6 ;  /* 0x0000000413067825 */ /* 0x002fe200078e0206 */
[----:B------:R-:W-:-:S03]  /*9970*/  IADD3 R18, PT, PT, R18, 0x4, RZ ;  /* 0x0000000412127810 */ /* 0x000fc60007ffe0ff */
[----:B--2---:R-:W-:-:S05]  /*9980*/  FMUL R33, R0, R33 ;  /* 0x0000002100217220 */ /* 0x004fca0000400000 */
[----:B------:R3:W-:Y:S02]  /*9990*/  STG.E desc[UR8][R6.64], R33 ;  /* 0x0000002106007986 */ /* 0x0007e4000c101908 */
.L_x_802:
[----:B------:R-:W-:Y:S05]  /*99a0*/  BRA.U !UP1, `(.L_x_801) ;  /* 0x0000000109c87547 */ /* 0x000fea000b800000 */
[----:B------:R-:W-:Y:S02]  /*99b0*/  UISETP.NE.AND UP0, UPT, UR11, 0x1, UPT ;  /* 0x000000010b00788c */ /* 0x000fe4000bf05270 */
[----:B------:R-:W-:-:S04]  /*99c0*/  ULOP3.LUT UR5, UR12, 0x1, URZ, 0xc0, !UPT ;  /* 0x000000010c057892 */ /* 0x000fc8000f8ec0ff */
[----:B------:R-:W-:-:S03]  /*99d0*/  UISETP.NE.U32.AND UP1, UPT, UR5, 0x1, UPT ;  /* 0x000000010500788c */ /* 0x000fc6000bf25070 */
[----:B------:R-:W-:Y:S08]  /*99e0*/  BRA.U !UP0, `(.L_x_803) ;  /* 0x0000000108707547 */ /* 0x000ff0000b800000 */
[----:B0-----:R-:W0:Y:S01]  /*99f0*/  LDC R19, c[0x0][0x3dc] ;  /* 0x0000f700ff137b82 */ /* 0x001e220000000800 */
[----:B--23--:R-:W-:-:S07]  /*9a00*/  IMAD R2, R10, UR12, R18 ;  /* 0x0000000c0a027c24 */ /* 0x00cfce000f8e0212 */
[----:B------:R-:W1:Y:S08]  /*9a10*/  LDC.64 R8, c[0x0][0x380] ;  /* 0x0000e000ff087b82 */ /* 0x000e700000000a00 */
[----:B------:R-:W2:Y:S01]  /*9a20*/  LDC.64 R4, c[0x0][0x388] ;  /* 0x0000e200ff047b82 */ /* 0x000ea20000000a00 */
[----:B0-----:R-:W-:-:S04]  /*9a30*/  IMAD R31, R2, R19, R27 ;  /* 0x00000013021f7224 */ /* 0x001fc800078e021b */
[----:B-1----:R-:W-:-:S05]  /*9a40*/  IMAD.WIDE R2, R31, 0x4, R8 ;  /* 0x000000041f027825 */ /* 0x002fca00078e0208 */
[----:B------:R-:W3:Y:S01]  /*9a50*/  LDG.E R7, desc[UR8][R2.64] ;  /* 0x0000000802077981 */ /* 0x000ee2000c1e1900 */
[----:B------:R-:W-:-:S04]  /*9a60*/  IMAD R6, R11, UR12, R18 ;  /* 0x0000000c0b067c24 */ /* 0x000fc8000f8e0212 */
[----:B------:R-:W-:-:S04]  /*9a70*/  IMAD R33, R6, R19, R27 ;  /* 0x0000001306217224 */ /* 0x000fc800078e021b */
[----:B------:R-:W-:-:S04]  /*9a80*/  IMAD.WIDE R8, R33, 0x4, R8 ;  /* 0x0000000421087825 */ /* 0x000fc800078e0208 */
[----:B---3--:R-:W-:Y:S01]  /*9a90*/  FMUL R29, R7, R12 ;  /* 0x0000000c071d7220 */ /* 0x008fe20000400000 */
[----:B--2---:R-:W-:-:S04]  /*9aa0*/  IMAD.WIDE R6, R31, 0x4, R4 ;  /* 0x000000041f067825 */ /* 0x004fc800078e0204 */
        /* <DEDUP_REMOVED lines=16> */
.L_x_803:
[----:B------:R-:W-:Y:S05]  /*9bb0*/  BRA.U UP1, `(.L_x_801) ;  /* 0x0000000101447547 */ /* 0x000fea000b800000 */
[----:B0-23--:R-:W4:Y:S01]  /*9bc0*/  LDC.64 R2, c[0x0][0x380] ;  /* 0x0000e000ff027b82 */ /* 0x00df220000000a00 */
[----:B------:R-:W0:Y:S01]  /*9bd0*/  LDCU UR5, c[0x0][0x3dc] ;  /* 0x00007b80ff0577ac */ /* 0x000e220008000800 */
[----:B------:R-:W-:-:S04]  /*9be0*/  IMAD R10, R10, UR12, R18 ;  /* 0x0000000c0a0a7c24 */ /* 0x000fc8000f8e0212 */
[----:B0-----:R-:W-:-:S04]  /*9bf0*/  IMAD R7, R10, UR5, R27 ;  /* 0x000000050a077c24 */ /* 0x001fc8000f8e021b */
[----:B----4-:R-:W-:-:S05]  /*9c00*/  IMAD.WIDE R4, R7, 0x4, R2 ;  /* 0x0000000407047825 */ /* 0x010fca00078e0202 */
[----:B------:R0:W2:Y:S01]  /*9c10*/  LDG.E R19, desc[UR8][R4.64] ;  /* 0x0000000804137981 */ /* 0x0000a2000c1e1900 */
[----:B------:R-:W-:-:S04]  /*9c20*/  IMAD R18, R11, UR12, R18 ;  /* 0x0000000c0b127c24 */ /* 0x000fc8000f8e0212 */
[----:B------:R-:W-:-:S04]  /*9c30*/  IMAD R9, R18, UR5, R27 ;  /* 0x0000000512097c24 */ /* 0x000fc8000f8e021b */
[----:B------:R-:W-:Y:S01]  /*9c40*/  IMAD.WIDE R2, R9, 0x4, R2 ;  /* 0x0000000409027825 */ /* 0x000fe200078e0202 */
[----:B0-----:R-:W0:Y:S03]  /*9c50*/  LDC.64 R4, c[0x0][0x388] ;  /* 0x0000e200ff047b82 */ /* 0x001e260000000a00 */
[----:B0-----:R-:W-:-:S04]  /*9c60*/  IMAD.WIDE R6, R7, 0x4, R4 ;  /* 0x0000000407067825 */ /* 0x001fc800078e0204 */
[----:B--2---:R-:W-:-:S05]  /*9c70*/  FMUL R19, R19, R12 ;  /* 0x0000000c13137220 */ /* 0x004fca0000400000 */
[----:B------:R1:W-:Y:S04]  /*9c80*/  STG.E desc[UR8][R2.64], R19 ;  /* 0x0000001302007986 */ /* 0x0003e8000c101908 */
[----:B------:R-:W2:Y:S01]  /*9c90*/  LDG.E R7, desc[UR8][R6.64] ;  /* 0x0000000806077981 */ /* 0x000ea2000c1e1900 */
[----:B------:R-:W-:-:S04]  /*9ca0*/  IMAD.WIDE R8, R9, 0x4, R4 ;  /* 0x0000000409087825 */ /* 0x000fc800078e0204 */
[----:B--2---:R-:W-:-:S05]  /*9cb0*/  FMUL R11, R0, R7 ;  /* 0x00000007000b7220 */ /* 0x004fca0000400000 */
[----:B------:R1:W-:Y:S02]  /*9cc0*/  STG.E desc[UR8][R8.64], R11 ;  /* 0x0000000b08007986 */ /* 0x0003e4000c101908 */
.L_x_801:
[----:B------:R-:W-:Y:S05]  /*9cd0*/  @P1 BRA `(.L_x_804) ;  /* 0xfffffff000bc1947 */ /* 0x000fea000383ffff */
.L_x_798:
[----:B------:R-:W-:Y:S02]  /*9ce0*/  ISETP.NE.AND P0, PT, R17, UR6, PT ;  /* 0x0000000611007c0c */ /* 0x000fe4000bf05270 */
[----:B------:R-:W-:Y:S01]  /*9cf0*/  IADD3 R20, PT, PT, -R20, R13, R21 ;  /* 0x0000000d14147210 */ /* 0x000fe20007ffe115 */
[----:B------:R-:W-:Y:S01]  /*9d00*/  VIADD R21, R16, 0x3 ;  /* 0x0000000310157836 */ /* 0x000fe20000000000 */
[----:B------:R-:W-:Y:S01]  /*9d10*/  IADD3 R15, PT, PT, R15, 0x1, RZ ;  /* 0x000000010f0f7810 */ /* 0x000fe20007ffe0ff */
[----:B------:R-:W-:Y:S01]  /*9d20*/  IMAD.MOV.U32 R16, RZ, RZ, R13 ;  /* 0x000000ffff107224 */ /* 0x000fe200078e000d */
[----:B------:R-:W-:-:S07]  /*9d30*/  IADD3 R17, PT, PT, R20, 0x2, RZ ;  /* 0x0000000214117810 */ /* 0x000fce0007ffe0ff */
[----:B------:R-:W-:Y:S05]  /*9d40*/  @P0 BRA `(.L_x_805) ;  /* 0xffffffa4004c0947 */ /* 0x000fea000383ffff */
.L_x_699:
[----:B------:R-:W0:Y:S01]  /*9d50*/  LDCU UR4, c[0x0][0x360] ;  /* 0x00006c00ff0477ac */ /* 0x000e220008000800 */
[----:B------:R-:W0:Y:S01]  /*9d60*/  LDC R0, c[0x0][0x370] ;  /* 0x0000dc00ff007b82 */ /* 0x000e220000000800 */
[----:B------:R-:W1:Y:S01]  /*9d70*/  LDCU UR5, c[0x0][0x3dc] ;  /* 0x00007b80ff0577ac */ /* 0x000e620008000800 */
[----:B0-----:R-:W-:-:S05]  /*9d80*/  IMAD R27, R0, UR4, R27 ;  /* 0x00000004001b7c24 */ /* 0x001fca000f8e021b */
[----:B-1----:R-:W-:-:S13]  /*9d90*/  ISETP.GE.AND P0, PT, R27, UR5, PT ;  /* 0x000000051b007c0c */ /* 0x002fda000bf06270 */
[----:B------:R-:W-:Y:S05]  /*9da0*/  @!P0 BRA `(.L_x_806) ;  /* 0xffffff64003c8947 */ /* 0x000fea000383ffff */
[----:B------:R-:W-:Y:S05]  /*9db0*/  EXIT ;  /* 0x000000000000794d */ /* 0x000fea0003800000 */
        .weak           $__internal_6_$__cuda_sm20_rcp_rn_f32_slowpath
        .type           $__internal_6_$__cuda_sm20_rcp_rn_f32_slowpath,@function
        .size           $__internal_6_$__cuda_sm20_rcp_rn_f32_slowpath,($__internal_7_$__cuda_sm20_sqrt_rn_f32_slowpath - $__internal_6_$__cuda_sm20_rcp_rn_f32_slowpath)
$__internal_6_$__cuda_sm20_rcp_rn_f32_slowpath:
[----:B------:R-:W-:-:S04]  /*9dc0*/  SHF.L.U32 R0, R28, 0x1, RZ ;  /* 0x000000011c007819 */ /* 0x000fc800000006ff */
[----:B------:R-:W-:-:S04]  /*9dd0*/  SHF.R.U32.HI R0, RZ, 0x18, R0 ;  /* 0x00000018ff007819 */ /* 0x000fc80000011600 */
[----:B------:R-:W-:-:S13]  /*9de0*/  ISETP.NE.U32.AND P0, PT, R0, RZ, PT ;  /* 0x000000ff0000720c */ /* 0x000fda0003f05070 */
[----:B------:R-:W-:Y:S05]  /*9df0*/  @P0 BRA `(.L_x_807) ;  /* 0x00000000002c0947 */ /* 0x000fea0003800000 */
[----:B------:R-:W-:-:S04]  /*9e00*/  SHF.L.U32 R0, R28, 0x1, RZ ;  /* 0x000000011c007819 */ /* 0x000fc800000006ff */
[----:B------:R-:W-:-:S13]  /*9e10*/  ISETP.NE.AND P0, PT, R0, RZ, PT ;  /* 0x000000ff0000720c */ /* 0x000fda0003f05270 */
[----:B------:R2:W3:Y:S01]  /*9e20*/  @!P0 MUFU.RCP R0, R28 ;  /* 0x0000001c00008308 */ /* 0x0004e20000001000 */
[----:B------:R-:W-:Y:S05]  /*9e30*/  @!P0 BRA `(.L_x_808) ;  /* 0x0000000000a48947 */ /* 0x000fea0003800000 */
[----:B------:R-:W-:-:S04]  /*9e40*/  FFMA R2, R28, 1.84467440737095516160e+19, RZ ;  /* 0x5f8000001c027823 */ /* 0x000fc800000000ff */
[----:B------:R-:W3:Y:S02]  /*9e50*/  MUFU.RCP R3, R2 ;  /* 0x0000000200037308 */ /* 0x000ee40000001000 */
[----:B---3--:R-:W-:-:S04]  /*9e60*/  FFMA R0, R2, R3, -1 ;  /* 0xbf80000002007423 */ /* 0x008fc80000000003 */
[----:B------:R-:W-:-:S04]  /*9e70*/  FADD.FTZ R0, -R0, -RZ ;  /* 0x800000ff00007221 */ /* 0x000fc80000010100 */
[----:B------:R-:W-:-:S04]  /*9e80*/  FFMA R0, R3, R0, R3 ;  /* 0x0000000003007223 */ /* 0x000fc80000000003 */
[----:B------:R-:W-:Y:S01]  /*9e90*/  FFMA R0, R0, 1.84467440737095516160e+19, RZ ;  /* 0x5f80000000007823 */ /* 0x000fe200000000ff */
[----:B------:R-:W-:Y:S06]  /*9ea0*/  BRA `(.L_x_808) ;  /* 0x0000000000887947 */ /* 0x000fec0003800000 */
.L_x_807:
[----:B------:R-:W-:-:S05]  /*9eb0*/  VIADD R2, R0, 0xffffff03 ;  /* 0xffffff0300027836 */ /* 0x000fca0000000000 */
[----:B------:R-:W-:-:S13]  /*9ec0*/  ISETP.GT.U32.AND P0, PT, R2, 0x1, PT ;  /* 0x000000010200780c */ /* 0x000fda0003f04070 */
[----:B------:R-:W-:Y:S05]  /*9ed0*/  @P0 BRA `(.L_x_809) ;  /* 0x0000000000780947 */ /* 0x000fea0003800000 */
[----:B------:R-:W-:Y:S02]  /*9ee0*/  LOP3.LUT R3, R28, 0x7fffff, RZ, 0xc0, !PT ;  /* 0x007fffff1c037812 */ /* 0x000fe400078ec0ff */
[----:B------:R-:W-:Y:S02]  /*9ef0*/  MOV R9, 0x3 ;  /* 0x0000000300097802 */ /* 0x000fe40000000f00 */
[----:B------:R-:W-:Y:S02]  /*9f00*/  LOP3.LUT R3, R3, 0x3f800000, RZ, 0xfc, !PT ;  /* 0x3f80000003037812 */ /* 0x000fe400078efcff */
[----:B------:R-:W-:Y:S02]  /*9f10*/  SHF.L.U32 R8, R9, R2, RZ ;  /* 0x0000000209087219 */ /* 0x000fe400000006ff */
[----:B------:R-:W0:Y:S01]  /*9f20*/  MUFU.RCP R4, R3 ;  /* 0x0000000300047308 */ /* 0x000e220000001000 */
[----:B------:R-:W-:Y:S01]  /*9f30*/  IADD3 R0, PT, PT, R0, -0xfc, RZ ;  /* 0xffffff0400007810 */ /* 0x000fe20007ffe0ff */
        /* <DEDUP_REMOVED lines=8> */
[----:B------:R-:W-:Y:S02]  /*9fc0*/  LOP3.LUT R3, R8, R5, RZ, 0xc0, !PT ;  /* 0x0000000508037212 */ /* 0x000fe400078ec0ff */
[----:B------:R-:W-:-:S02]  /*9fd0*/  IADD3 R4, PT, PT, -R4, RZ, RZ ;  /* 0x000000ff04047210 */ /* 0x000fc40007ffe1ff */
[-C--:B------:R-:W-:Y:S02]  /*9fe0*/  SHF.R.U32.HI R3, RZ, R2.reuse, R3 ;  /* 0x00000002ff037219 */ /* 0x080fe40000011603 */
[--C-:B------:R-:W-:Y:S02]  /*9ff0*/  LOP3.LUT P1, RZ, R4, R2, R5.reuse, 0xf8, !PT ;  /* 0x0000000204ff7212 */ /* 0x100fe4000782f805 */
[C---:B------:R-:W-:Y:S02]  /*a000*/  LOP3.LUT P0, RZ, R3.reuse, 0x1, RZ, 0xc0, !PT ;  /* 0x0000000103ff7812 */ /* 0x040fe4000780c0ff */
[----:B------:R-:W-:Y:S02]  /*a010*/  LOP3.LUT P2, RZ, R3, 0x2, RZ, 0xc0, !PT ;  /* 0x0000000203ff7812 */ /* 0x000fe4000784c0ff */
[----:B------:R-:W-:Y:S02]  /*a020*/  SHF.R.U32.HI R5, RZ, R0, R5 ;  /* 0x00000000ff057219 */ /* 0x000fe40000011605 */
[----:B------:R-:W-:-:S02]  /*a030*/  PLOP3.LUT P0, PT, P0, P1, P2, 0xe0, 0x0 ;  /* 0x000000000000781c */ /* 0x000fc40000703c20 */
[----:B------:R-:W-:Y:S02]  /*a040*/  LOP3.LUT P1, RZ, R28, 0x7fffff, RZ, 0xc0, !PT ;  /* 0x007fffff1cff7812 */ /* 0x000fe4000782c0ff */
[----:B------:R-:W-:-:S05]  /*a050*/  SEL R2, RZ, 0x1, !P0 ;  /* 0x00000001ff027807 */ /* 0x000fca0004000000 */
[----:B------:R-:W-:-:S05]  /*a060*/  IMAD.MOV R2, RZ, RZ, -R2 ;  /* 0x000000ffff027224 */ /* 0x000fca00078e0a02 */
[----:B------:R-:W-:-:S13]  /*a070*/  ISETP.GE.AND P0, PT, R2, RZ, PT ;  /* 0x000000ff0200720c */ /* 0x000fda0003f06270 */
[----:B------:R-:W-:-:S05]  /*a080*/  @!P0 IADD3 R5, PT, PT, R5, 0x1, RZ ;  /* 0x0000000105058810 */ /* 0x000fca0007ffe0ff */
[----:B------:R-:W-:-:S05]  /*a090*/  @!P1 IMAD.SHL.U32 R5, R5, 0x2, RZ ;  /* 0x0000000205059824 */ /* 0x000fca00078e00ff */
[----:B------:R-:W-:Y:S01]  /*a0a0*/  LOP3.LUT R0, R5, 0x80000000, R28, 0xf8, !PT ;  /* 0x8000000005007812 */ /* 0x000fe200078ef81c */
[----:B------:R-:W-:Y:S06]  /*a0b0*/  BRA `(.L_x_808) ;  /* 0x0000000000047947 */ /* 0x000fec0003800000 */
.L_x_809:
[----:B------:R0:W1:Y:S02]  /*a0c0*/  MUFU.RCP R0, R28 ;  /* 0x0000001c00007308 */ /* 0x0000640000001000 */
.L_x_808:
[----:B------:R-:W-:Y:S01]  /*a0d0*/  HFMA2 R3, -RZ, RZ, 0, 0 ;  /* 0x00000000ff037431 */ /* 0x000fe200000001ff */
[----:B------:R-:W-:-:S04]  /*a0e0*/  MOV R2, R7 ;  /* 0x0000000700027202 */ /* 0x000fc80000000f00 */
[----:B0123--:R-:W-:Y:S05]  /*a0f0*/  RET.REL.NODEC R2 `(_Z33gpuKernelSphericalHarmonicsBesselIfEvPT_S1_S1_S1_S1_S1_S1_S1_S1_S1_S0_iii) ;  /* 0xffffff5c02c07950 */ /* 0x00ffea0003c3ffff */
        .weak           $__internal_7_$__cuda_sm20_sqrt_rn_f32_slowpath
        .type           $__internal_7_$__cuda_sm20_sqrt_rn_f32_slowpath,@function
        .size           $__internal_7_$__cuda_sm20_sqrt_rn_f32_slowpath,($__internal_8_$__cuda_sm3x_div_rn_noftz_f32_slowpath - $__internal_7_$__cuda_sm20_sqrt_rn_f32_slowpath)
$__internal_7_$__cuda_sm20_sqrt_rn_f32_slowpath:
[----:B------:R-:W-:-:S13]  /*a100*/  LOP3.LUT P0, RZ, R0, 0x7fffffff, RZ, 0xc0, !PT ;  /* 0x7fffffff00ff7812 */ /* 0x000fda000780c0ff */
[----:B------:R-:W-:Y:S01]  /*a110*/  @!P0 IMAD.MOV.U32 R2, RZ, RZ, R0 ;  /* 0x000000ffff028224 */ /* 0x000fe200078e0000 */
[----:B------:R-:W-:Y:S06]  /*a120*/  @!P0 BRA `(.L_x_810) ;  /* 0x0000000000408947 */ /* 0x000fec0003800000 */
[----:B------:R-:W-:-:S13]  /*a130*/  FSETP.GEU.FTZ.AND P0, PT, R0, RZ, PT ;  /* 0x000000ff0000720b */ /* 0x000fda0003f1e000 */
[----:B------:R-:W-:Y:S01]  /*a140*/  @!P0 MOV R2, 0x7fffffff ;  /* 0x7fffffff00028802 */ /* 0x000fe20000000f00 */
        /* <DEDUP_REMOVED lines=8> */
[----:B------:R-:W-:Y:S01]  /*a1d0*/  @P0 FMUL.FTZ R9, R2, 0.5 ;  /* 0x3f00000002090820 */ /* 0x000fe20000410000 */
[----:B------:R-:W-:Y:S02]  /*a1e0*/  @!P0 MOV R2, R0 ;  /* 0x0000000000028202 */ /* 0x000fe40000000f00 */
[----:B------:R-:W-:-:S04]  /*a1f0*/  @P0 FADD.FTZ R7, -R8, -RZ ;  /* 0x800000ff08070221 */ /* 0x000fc80000010100 */
[----:B------:R-:W-:-:S04]  /*a200*/  @P0 FFMA R7, R8, R7, R3 ;  /* 0x0000000708070223 */ /* 0x000fc80000000003 */
[----:B------:R-:W-:-:S04]  /*a210*/  @P0 FFMA R7, R7, R9, R8 ;  /* 0x0000000907070223 */ /* 0x000fc80000000008 */
[----:B------:R-:W-:-:S07]  /*a220*/  @P0 FMUL.FTZ R2, R7, 2.3283064365386962891e-10 ;  /* 0x2f80000007020820 */ /* 0x000fce0000410000 */
.L_x_810:
[----:B------:R-:W-:Y:S02]  /*a230*/  HFMA2 R3, -RZ, RZ, 0, 0 ;  /* 0x00000000ff037431 */ /* 0x000fe400000001ff */
[----:B------:R-:W-:Y:S01]  /*a240*/  IMAD.MOV.U32 R0, RZ, RZ, R2 ;  /* 0x000000ffff007224 */ /* 0x000fe200078e0002 */
[----:B------:R-:W-:-:S04]  /*a250*/  MOV R2, R10 ;  /* 0x0000000a00027202 */ /* 0x000fc80000000f00 */
[----:B------:R-:W-:Y:S05]  /*a260*/  RET.REL.NODEC R2 `(_Z33gpuKernelSphericalHarmonicsBesselIfEvPT_S1_S1_S1_S1_S1_S1_S1_S1_S1_S0_iii) ;  /* 0xffffff5c02647950 */ /* 0x000fea0003c3ffff */
        .weak           $__internal_8_$__cuda_sm3x_div_rn_noftz_f32_slowpath
        .type           $__internal_8_$__cuda_sm3x_div_rn_noftz_f32_slowpath,@function
        .size           $__internal_8_$__cuda_sm3x_div_rn_noftz_f32_slowpath,(.L_x_1032 - $__internal_8_$__cuda_sm3x_div_rn_noftz_f32_slowpath)
$__internal_8_$__cuda_sm3x_div_rn_noftz_f32_slowpath:
[----:B------:R-:W-:Y:S01]  /*a270*/  SHF.R.U32.HI R30, RZ, 0x17, R0 ;  /* 0x00000017ff1e7819 */ /* 0x000fe20000011600 */
[----:B------:R-:W-:Y:S01]  /*a280*/  BSSY.RECONVERGENT B0, `(.L_x_811) ;  /* 0x0000063000007945 */ /* 0x000fe20003800200 */
[----:B------:R-:W-:Y:S02]  /*a290*/  SHF.R.U32.HI R32, RZ, 0x17, R2 ;  /* 0x00000017ff207819 */ /* 0x000fe40000011602 */
[----:B------:R-:W-:Y:S02]  /*a2a0*/  LOP3.LUT R30, R30, 0xff, RZ, 0xc0, !PT ;  /* 0x000000ff1e1e7812 */ /* 0x000fe400078ec0ff */
[----:B------:R-:W-:-:S03]  /*a2b0*/  LOP3.LUT R32, R32, 0xff, RZ, 0xc0, !PT ;  /* 0x000000ff20207812 */ /* 0x000fc600078ec0ff */
[----:B------:R-:W-:Y:S01]  /*a2c0*/  VIADD R31, R30, 0xffffffff ;  /* 0xffffffff1e1f7836 */ /* 0x000fe20000000000 */
[----:B------:R-:W-:-:S04]  /*a2d0*/  IADD3 R33, PT, PT, R32, -0x1, RZ ;  /* 0xffffffff20217810 */ /* 0x000fc80007ffe0ff */
[----:B------:R-:W-:-:S04]  /*a2e0*/  ISETP.GT.U32.AND P0, PT, R31, 0xfd, PT ;  /* 0x000000fd1f00780c */ /* 0x000fc80003f04070 */
[----:B------:R-:W-:-:S13]  /*a2f0*/  ISETP.GT.U32.OR P0, PT, R33, 0xfd, P0 ;  /* 0x000000fd2100780c */ /* 0x000fda0000704470 */
[----:B------:R-:W-:Y:S01]  /*a300*/  @!P0 MOV R34, RZ ;  /* 0x000000ff00228202 */ /* 0x000fe20000000f00 */
[----:B------:R-:W-:Y:S06]  /*a310*/  @!P0 BRA `(.L_x_812) ;  /* 0x00000000005c8947 */ /* 0x000fec0003800000 */
[----:B------:R-:W-:Y:S02]  /*a320*/  FSETP.GTU.FTZ.AND P0, PT, |R2|, +INF , PT ;  /* 0x7f8000000200780b */ /* 0x000fe40003f1c200 */
[----:B------:R-:W-:-:S04]  /*a330*/  FSETP.GTU.FTZ.AND P1, PT, |R0|, +INF , PT ;  /* 0x7f8000000000780b */ /* 0x000fc80003f3c200 */
[----:B------:R-:W-:-:S13]  /*a340*/  PLOP3.LUT P0, PT, P0, P1, PT, 0xf8, 0x8f ;  /* 0x00000000008f781c */ /* 0x000fda0000703f70 */
[----:B------:R-:W-:Y:S05]  /*a350*/  @P0 BRA `(.L_x_813) ;  /* 0x0000000400500947 */ /* 0x000fea0003800000 */
[----:B------:R-:W-:-:S13]  /*a360*/  LOP3.LUT P0, RZ, R0, 0x7fffffff, R2, 0xc8, !PT ;  /* 0x7fffffff00ff7812 */ /* 0x000fda000780c802 */
[----:B------:R-:W-:Y:S05]  /*a370*/  @!P0 BRA `(.L_x_814) ;  /* 0x0000000400408947 */ /* 0x000fea0003800000 */
[----:B------:R-:W-:Y:S02]  /*a380*/  FSETP.NEU.FTZ.AND P5, PT, |R2|, +INF , PT ;  /* 0x7f8000000200780b */ /* 0x000fe40003fbd200 */
        /* <DEDUP_REMOVED lines=11> */
[----:B------:R-:W-:Y:S01]  /*a440*/  @P0 IMAD.MOV.U32 R34, RZ, RZ, RZ ;  /* 0x000000ffff220224 */ /* 0x000fe200078e00ff */
[----:B------:R-:W-:Y:S01]  /*a450*/  @!P0 MOV R34, 0xffffffc0 ;  /* 0xffffffc000228802 */ /* 0x000fe20000000f00 */
[----:B------:R-:W-:Y:S01]  /*a460*/  @!P0 FFMA R2, R2, 1.84467440737095516160e+19, RZ ;  /* 0x5f80000002028823 */ /* 0x000fe200000000ff */
[----:B------:R-:W-:Y:S02]  /*a470*/  @!P1 FFMA R0, R0, 1.84467440737095516160e+19, RZ ;  /* 0x5f80000000009823 */ /* 0x000fe400000000ff */
[----:B------:R-:W-:-:S07]  /*a480*/  @!P1 IADD3 R34, PT, PT, R34, 0x40, RZ ;  /* 0x0000004022229810 */ /* 0x000fce0007ffe0ff */
.L_x_812:
[----:B------:R-:W-:Y:S01]  /*a490*/  LEA R31, R30, 0xc0800000, 0x17 ;  /* 0xc08000001e1f7811 */ /* 0x000fe200078eb8ff */
[----:B------:R-:W-:Y:S01]  /*a4a0*/  BSSY.RECONVERGENT B1, `(.L_x_817) ;  /* 0x0000036000017945 */ /* 0x000fe20003800200 */
[----:B------:R-:W-:-:S03]  /*a4b0*/  IADD3 R32, PT, PT, R32, -0x7f, RZ ;  /* 0xffffff8120207810 */ /* 0x000fc60007ffe0ff */
[----:B------:R-:W-:Y:S02]  /*a4c0*/  IMAD.IADD R31, R0, 0x1, -R31 ;  /* 0x00000001001f7824 */ /* 0x000fe400078e0a1f */
[C---:B------:R-:W-:Y:S01]  /*a4d0*/  IMAD R2, R32.reuse, -0x800000, R2 ;  /* 0xff80000020027824 */ /* 0x040fe200078e0202 */
[----:B------:R-:W-:Y:S01]  /*a4e0*/  IADD3 R32, PT, PT, R32, 0x7f, -R30 ;  /* 0x0000007f20207810 */ /* 0x000fe20007ffe81e */
[----:B------:R0:W1:Y:S03]  /*a4f0*/  MUFU.RCP R0, R31 ;  /* 0x0000001f00007308 */ /* 0x0000660000001000 */
[----:B------:R-:W-:Y:S01]  /*a500*/  IADD3 R34, PT, PT, R32, R34, RZ ;  /* 0x0000002220227210 */ /* 0x000fe20007ffe0ff */
[----:B0-----:R-:W-:-:S04]  /*a510*/  FADD.FTZ R31, -R31, -RZ ;  /* 0x800000ff1f1f7221 */ /* 0x001fc80000010100 */
[----:B-1----:R-:W-:-:S04]  /*a520*/  FFMA R33, R0, R31, 1 ;  /* 0x3f80000000217423 */ /* 0x002fc8000000001f */
[----:B------:R-:W-:-:S04]  /*a530*/  FFMA R0, R0, R33, R0 ;  /* 0x0000002100007223 */ /* 0x000fc80000000000 */
[----:B------:R-:W-:-:S04]  /*a540*/  FFMA R33, R2, R0, RZ ;  /* 0x0000000002217223 */ /* 0x000fc800000000ff */
[----:B------:R-:W-:-:S04]  /*a550*/  FFMA R30, R31, R33, R2 ;  /* 0x000000211f1e7223 */ /* 0x000fc80000000002 */
[----:B------:R-:W-:-:S04]  /*a560*/  FFMA R30, R0, R30, R33 ;  /* 0x0000001e001e7223 */ /* 0x000fc80000000021 */
[----:B------:R-:W-:-:S04]  /*a570*/  FFMA R2, R31, R30, R2 ;  /* 0x0000001e1f027223 */ /* 0x000fc80000000002 */
[----:B------:R-:W-:-:S05]  /*a580*/  FFMA R31, R0, R2, R30 ;  /* 0x00000002001f7223 */ /* 0x000fca000000001e */
[----:B------:R-:W-:-:S04]  /*a590*/  SHF.R.U32.HI R32, RZ, 0x17, R31 ;  /* 0x00000017ff207819 */ /* 0x000fc8000001161f */
[----:B------:R-:W-:-:S05]  /*a5a0*/  LOP3.LUT R32, R32, 0xff, RZ, 0xc0, !PT ;  /* 0x000000ff20207812 */ /* 0x000fca00078ec0ff */
[----:B------:R-:W-:-:S05]  /*a5b0*/  IMAD.IADD R32, R32, 0x1, R34 ;  /* 0x0000000120207824 */ /* 0x000fca00078e0222 */
        /* <DEDUP_REMOVED lines=13> */
[----:B------:R-:W-:Y:S02]  /*a690*/  ISETP.NE.AND P5, PT, R32, RZ, PT ;  /* 0x000000ff2000720c */ /* 0x000fe40003fa5270 */
[----:B------:R-:W-:Y:S02]  /*a6a0*/  LOP3.LUT R33, R33, 0x7fffff, RZ, 0xc0, !PT ;  /* 0x007fffff21217812 */ /* 0x000fe400078ec0ff */
[----:B------:R-:W-:Y:S02]  /*a6b0*/  FSETP.NEU.FTZ.AND P0, PT, R34, R0, PT ;  /* 0x000000002200720b */ /* 0x000fe40003f1d000 */
[----:B------:R-:W-:Y:S02]  /*a6c0*/  IADD3 R0, PT, PT, R32, 0x20, RZ ;  /* 0x0000002020007810 */ /* 0x000fe40007ffe0ff */
[----:B------:R-:W-:-:S02]  /*a6d0*/  LOP3.LUT R33, R33, 0x800000, RZ, 0xfc, !PT ;  /* 0x0080000021217812 */ /* 0x000fc400078efcff */
[----:B------:R-:W-:Y:S01]  /*a6e0*/  ISETP.NE.AND P1, PT, R32, RZ, PT ;  /* 0x000000ff2000720c */ /* 0x000fe20003f25270 */
[----:B------:R-:W-:Y:S01]  /*a6f0*/  IMAD.MOV R32, RZ, RZ, -R32 ;  /* 0x000000ffff207224 */ /* 0x000fe200078e0a20 */
[----:B------:R-:W-:-:S04]  /*a700*/  SHF.L.U32 R0, R33, R0, RZ ;  /* 0x0000000021007219 */ /* 0x000fc800000006ff */
[----:B------:R-:W-:Y:S02]  /*a710*/  SEL R32, R32, RZ, P5 ;  /* 0x000000ff20207207 */ /* 0x000fe40002800000 */
[----:B------:R-:W-:Y:S02]  /*a720*/  ISETP.NE.AND P1, PT, R0, RZ, P1 ;  /* 0x000000ff0000720c */ /* 0x000fe40000f25270 */
[----:B------:R-:W-:Y:S02]  /*a730*/  SHF.R.U32.HI R33, RZ, R32, R33 ;  /* 0x00000020ff217219 */ /* 0x000fe40000011621 */
        /* <DEDUP_REMOVED lines=8> */
.L_x_819:
[----:B------:R-:W-:-:S04]  /*a7c0*/  LOP3.LUT R31, R31, 0x80000000, RZ, 0xc0, !PT ;  /* 0x800000001f1f7812 */ /* 0x000fc800078ec0ff */
[----:B------:R-:W-:Y:S01]  /*a7d0*/  LOP3.LUT R31, R31, 0x7f800000, RZ, 0xfc, !PT ;  /* 0x7f8000001f1f7812 */ /* 0x000fe200078efcff */
[----:B------:R-:W-:Y:S06]  /*a7e0*/  BRA `(.L_x_820) ;  /* 0x0000000000047947 */ /* 0x000fec0003800000 */
.L_x_818:
[----:B------:R-:W-:-:S07]  /*a7f0*/  LEA R31, R34, R31, 0x17 ;  /* 0x0000001f221f7211 */ /* 0x000fce00078eb8ff */
.L_x_820:
[----:B------:R-:W-:Y:S05]  /*a800*/  BSYNC.RECONVERGENT B1 ;  /* 0x0000000000017941 */ /* 0x000fea0003800200 */
.L_x_817:
[----:B------:R-:W-:Y:S01]  /*a810*/  IMAD.MOV.U32 R0, RZ, RZ, R31 ;  /* 0x000000ffff007224 */ /* 0x000fe200078e001f */
[----:B------:R-:W-:Y:S06]  /*a820*/  BRA `(.L_x_821) ;  /* 0x0000000000207947 */ /* 0x000fec0003800000 */
.L_x_816:
[----:B------:R-:W-:-:S04]  /*a830*/  LOP3.LUT R0, R0, 0x80000000, R2, 0x48, !PT ;  /* 0x8000000000007812 */ /* 0x000fc800078e4802 */
[----:B------:R-:W-:Y:S01]  /*a840*/  LOP3.LUT R0, R0, 0x7f800000, RZ, 0xfc, !PT ;  /* 0x7f80000000007812 */ /* 0x000fe200078efcff */
[----:B------:R-:W-:Y:S06]  /*a850*/  BRA `(.L_x_821) ;  /* 0x0000000000147947 */ /* 0x000fec0003800000 */
.L_x_815:
[----:B------:R-:W-:Y:S01]  /*a860*/  LOP3.LUT R0, R0, 0x80000000, R2, 0x48, !PT ;  /* 0x8000000000007812 */ /* 0x000fe200078e4802 */
[----:B------:R-:W-:Y:S06]  /*a870*/  BRA `(.L_x_821) ;  /* 0x00000000000c7947 */ /* 0x000fec0003800000 */
.L_x_814:
[----:B------:R-:W0:Y:S01]  /*a880*/  MUFU.RSQ R0, -QNAN ;  /* 0xffc0000000007908 */ /* 0x000e220000001400 */
[----:B------:R-:W-:Y:S05]  /*a890*/  BRA `(.L_x_821) ;  /* 0x0000000000047947 */ /* 0x000fea0003800000 */
.L_x_813:
[----:B------:R-:W-:-:S07]  /*a8a0*/  FADD.FTZ R0, R2, R0 ;  /* 0x0000000002007221 */ /* 0x000fce0000010000 */
.L_x_821:
[----:B------:R-:W-:Y:S05]  /*a8b0*/  BSYNC.RECONVERGENT B0 ;  /* 0x0000000000007941 */ /* 0x000fea0003800200 */
.L_x_811:
[----:B------:R-:W-:Y:S01]  /*a8c0*/  HFMA2 R31, -RZ, RZ, 0, 0 ;  /* 0x00000000ff1f7431 */ /* 0x000fe200000001ff */
[----:B------:R-:W-:-:S04]  /*a8d0*/  MOV R30, R29 ;  /* 0x0000001d001e7202 */ /* 0x000fc80000000f00 */
[----:B0-----:R-:W-:Y:S05]  /*a8e0*/  RET.REL.NODEC R30 `(_Z33gpuKernelSphericalHarmonicsBesselIfEvPT_S1_S1_S1_S1_S1_S1_S1_S1_S1_S0_iii) ;  /* 0xffffff541ec47950 */ /* 0x001fea0003c3ffff */
.L_x_822:
        /* <DEDUP_REMOVED lines=9> */
.L_x_1032:


//--------------------- .text._Z33gpuKernelSphericalHarmonicsBesselIdEvPT_S1_S1_S1_S1_S1_S1_S1_S1_S1_S0_iii --------------------------
	.section	.text._Z33gpuKernelSphericalHarmonicsBesselIdEvPT_S1_S1_S1_S1_S1_S1_S1_S1_S1_S0_iii,"ax",@progbits
	.align	128
        .global         _Z33gpuKernelSphericalHarmonicsBesselIdEvPT_S1_S1_S1_S1_S1_S1_S1_S1_S1_S0_iii
        .type           _Z33gpuKernelSphericalHarmonicsBesselIdEvPT_S1_S1_S1_S1_S1_S1_S1_S1_S1_S0_iii,@function
        .size           _Z33gpuKernelSphericalHarmonicsBesselIdEvPT_S1_S1_S1_S1_S1_S1_S1_S1_S1_S0_iii,(.L_x_1036 - _Z33gpuKernelSphericalHarmonicsBesselIdEvPT_S1_S1_S1_S1_S1_S1_S1_S1_S1_S0_iii)
        .other          _Z33gpuKernelSphericalHarmonicsBesselIdEvPT_S1_S1_S1_S1_S1_S1_S1_S1_S1_S0_iii,@"STO_CUDA_ENTRY STV_DEFAULT"
_Z33gpuKernelSphericalHarmonicsBesselIdEvPT_S1_S1_S1_S1_S1_S1_S1_S1_S1_S0_iii:
.text._Z33gpuKernelSphericalHarmonicsBesselIdEvPT_S1_S1_S1_S1_S1_S1_S1_S1_S1_S0_iii:
        /* <DEDUP_REMOVED lines=10> */
[----:B0-----:R-:W-:-:S10]  /*00a0*/  DMUL R2, R2, 4 ;  /* 0x4010000002027828 */ /* 0x001fd40000000000 */
[----:B------:R-:W-:Y:S02]  /*00b0*/  R2UR UR11, R3 ;  /* 0x00000000030b72ca */ /* 0x000fe400000e0000 */
[----:B------:R-:W-:-:S11]  /*00c0*/  R2UR UR10, R2 ;  /* 0x00000000020a72ca */ /* 0x000fd600000e0000 */
[----:B------:R-:W0:Y:S01]  /*00d0*/  MUFU.RCP64H R3, UR11 ;  /* 0x0000000b00037d08 */ /* 0x000e220008001800 */
[----:B------:R-:W-:Y:S01]  /*00e0*/  UIADD3 UR4, UPT, UPT, UR11, 0x300402, URZ ;  /* 0x003004020b047890 */ /* 0x000fe2000fffe0ff */
[----:B------:R-:W-:Y:S02]  /*00f0*/  IMAD.U32 R4, RZ, RZ, UR10 ;  /* 0x0000000aff047e24 */ /* 0x000fe4000f8e00ff */
[----:B------:R-:W-:-:S03]  /*0100*/  IMAD.U32 R5, RZ, RZ, UR11 ;  /* 0x0000000bff057e24 */ /* 0x000fc6000f8e00ff */
[----:B------:R-:W-:Y:S02]  /*0110*/  IMAD.U32 R2, RZ, RZ, UR4 ;  /* 0x00000004ff027e24 */ /* 0x000fe4000f8e00ff */
[----:B------:R-:W-:-:S05]  /*0120*/  IMAD.U32 R6, RZ, RZ, UR4 ;  /* 0x00000004ff067e24 */ /* 0x000fca000f8e00ff */
[----:B------:R-:W-:Y:S01]  /*0130*/  FSETP.GEU.AND P0, PT, |R6|, 5.8789094863358348022e-39, PT ;  /* 0x004004020600780b */ /* 0x000fe20003f0e200 */
[----:B0-----:R-:W-:-:S08]  /*0140*/  DFMA R4, R2, -R4, 1 ;  /* 0x3ff000000204742b */ /* 0x001fd00000000804 */
[----:B------:R-:W-:-:S08]  /*0150*/  DFMA R4, R4, R4, R4 ;  /* 0x000000040404722b */ /* 0x000fd00000000004 */
[----:B------:R-:W-:Y:S01]  /*0160*/  DFMA R4, R2, R4, R2 ;  /* 0x000000040204722b */ /* 0x000fe20000000002 */
[----:B------:R-:W-:Y:S01]  /*0170*/  MOV R2, UR10 ;  /* 0x0000000a00027c02 */ /* 0x000fe20008000f00 */
[----:B------:R-:W-:-:S06]  /*0180*/  IMAD.U32 R3, RZ, RZ, UR11 ;  /* 0x0000000bff037e24 */ /* 0x000fcc000f8e00ff */
[----:B------:R-:W-:-:S08]  /*0190*/  DFMA R2, R4, -R2, 1 ;  /* 0x3ff000000402742b */ /* 0x000fd00000000802 */
[----:B------:R-:W-:Y:S01]  /*01a0*/  DFMA R20, R4, R2, R4 ;  /* 0x000000020414722b */ /* 0x000fe20000000004 */
[----:B------:R-:W-:Y:S10]  /*01b0*/  @P0 BRA `(.L_x_823) ;  /* 0x0000000000180947 */ /* 0x000ff40003800000 */
[----:B------:R-:W-:Y:S01]  /*01c0*/  ULOP3.LUT UR4, UR11, 0x7fffffff, URZ, 0xc0, !UPT ;  /* 0x7fffffff0b047892 */ /* 0x000fe2000f8ec0ff */
[----:B------:R-:W-:-:S03]  /*01d0*/  MOV R10, 0x200 ;  /* 0x00000200000a7802 */ /* 0x000fc60000000f00 */
[----:B------:R-:W-:-:S12]  /*01e0*/  UIADD3 UR6, UPT, UPT, UR4, -0x100000, URZ ;  /* 0xfff0000004067890 */ /* 0x000fd8000fffe0ff */
[----:B------:R-:W-:Y:S05]  /*01f0*/  CALL.REL.NOINC `($__internal_9_$__cuda_sm20_dblrcp_rn_slowpath_v3) ;  /* 0x000000b800f07944 */ /* 0x000fea0003c00000 */
[----:B------:R-:W-:Y:S02]  /*0200*/  IMAD.U32 R20, RZ, RZ, UR4 ;  /* 0x00000004ff147e24 */ /* 0x000fe4000f8e00ff */
[----:B------:R-:W-:-:S07]  /*0210*/  IMAD.U32 R21, RZ, RZ, UR5 ;  /* 0x00000005ff157e24 */ /* 0x000fce000f8e00ff */
.L_x_823:
        /* <DEDUP_REMOVED lines=18> */
[----:B------:R-:W-:Y:S01]  /*0340*/  MOV R20, 0x370 ;  /* 0x0000037000147802 */ /* 0x000fe20000000f00 */
[----:B------:R-:W-:-:S07]  /*0350*/  IMAD.MOV.U32 R25, RZ, RZ, R5 ;  /* 0x000000ffff197224 */ /* 0x000fce00078e0005 */
[----:B------:R-:W-:Y:S05]  /*0360*/  CALL.REL.NOINC `($__internal_11_$__cuda_sm20_dsqrt_rn_f64_mediumpath_v1) ;  /* 0x000000c000fc7944 */ /* 0x000fea0003c00000 */
[----:B------:R-:W-:Y:S02]  /*0370*/  IMAD.MOV.U32 R40, RZ, RZ, R24 ;  /* 0x000000ffff287224 */ /* 0x000fe400078e0018 */
[----:B------:R-:W-:-:S07]  /*0380*/  IMAD.MOV.U32 R41, RZ, RZ, R25 ;  /* 0x000000ffff297224 */ /* 0x000fce00078e0019 */
.L_x_824:
[----:B------:R-:W0:Y:S01]  /*0390*/  LDCU.64 UR6, c[0x0][0x3d8] ;  /* 0x00007b00ff0677ac */ /* 0x000e220008000a00 */
[----:B------:R-:W1:Y:S01]  /*03a0*/  LDCU.64 UR12, c[0x0][0x358] ;  /* 0x00006b00ff0c77ac */ /* 0x000e620008000a00 */
[----:B0-----:R-:W-:Y:S02]  /*03b0*/  ULOP3.LUT UR14, UR7, 0x7, URZ, 0xc0, !UPT ;  /* 0x00000007070e7892 */ /* 0x001fe4000f8ec0ff */
[----:B------:R-:W-:Y:S02]  /*03c0*/  UIADD3 UR5, UPT, UPT, UR6, 0x1, URZ ;  /* 0x0000000106057890 */ /* 0x000fe4000fffe0ff */
[----:B------:R-:W-:Y:S02]  /*03d0*/  ULOP3.LUT UR15, UR7, 0x3, URZ, 0xc0, !UPT ;  /* 0x00000003070f7892 */ /* 0x000fe4000f8ec0ff */
[----:B------:R-:W-:Y:S02]  /*03e0*/  ULOP3.LUT UR16, UR7, 0x1, URZ, 0xc0, !UPT ;  /* 0x0000000107107892 */ /* 0x000fe4000f8ec0ff */
[----:B------:R-:W-:-:S02]  /*03f0*/  ULOP3.LUT UR6, UR7, 0x7ffffff8, URZ, 0xc0, !UPT ;  /* 0x7ffffff807067892 */ /* 0x000fc4000f8ec0ff */
[----:B-1----:R-:W-:-:S12]  /*0400*/  UIADD3 UR17, UPT, UPT, UR14, -0x1, URZ ;  /* 0xffffffff0e117890 */ /* 0x002fd8000fffe0ff */
.L_x_1002:
[----:B------:R-:W0:Y:S01]  /*0410*/  LDC.64 R6, c[0x0][0x398] ;  /* 0x0000e600ff067b82 */ /* 0x000e220000000a00 */
[----:B------:R-:W-:Y:S02]  /*0420*/  HFMA2 R10, -RZ, RZ, 0, 0 ;  /* 0x00000000ff0a7431 */ /* 0x000fe400000001ff */
[----:B------:R-:W-:-:S05]  /*0430*/  IMAD.MOV.U32 R11, RZ, RZ, 0x3ff00000 ;  /* 0x3ff00000ff0b7424 */ /* 0x000fca00078e00ff */
[----:B------:R-:W1:Y:S08]  /*0440*/  LDC.64 R2, c[0x0][0x3b8] ;  /* 0x0000ee00ff027b82 */ /* 0x000e700000000a00 */
[----:B--2--5:R-:W2:Y:S08]  /*0450*/  LDC.64 R8, c[0x0][0x390] ;  /* 0x0000e400ff087b82 */ /* 0x024eb00000000a00 */
[----:B---34-:R-:W3:Y:S01]  /*0460*/  LDC.64 R22, c[0x0][0x3a0] ;  /* 0x0000e800ff167b82 */ /* 0x018ee20000000a00 */
[C---:B0-----:R-:W-:Y:S01]  /*0470*/  IMAD.WIDE R6, R0.reuse, 0x8, R6 ;  /* 0x0000000800067825 */ /* 0x041fe200078e0206 */
[----:B-1----:R0:W-:Y:S05]  /*0480*/  STG.E.64 desc[UR12][R2.64], R10 ;  /* 0x0000000a02007986 */ /* 0x0021ea000c101b0c */
[----:B------:R-:W4:Y:S01]  /*0490*/  LDG.E.64 R6, desc[UR12][R6.64] ;  /* 0x0000000c06067981 */ /* 0x000f22000c1e1b00 */
[----:B--2---:R-:W-:-:S06]  /*04a0*/  IMAD.WIDE R8, R0, 0x8, R8 ;  /* 0x0000000800087825 */ /* 0x004fcc00078e0208 */
[----:B------:R-:W2:Y:S01]  /*04b0*/  LDG.E.64 R8, desc[UR12][R8.64] ;  /* 0x0000000c08087981 */ /* 0x000ea2000c1e1b00 */
[----:B---3--:R-:W-:-:S06]  /*04c0*/  IMAD.WIDE R22, R0, 0x8, R22 ;  /* 0x0000000800167825 */ /* 0x008fcc00078e0216 */
[----:B------:R-:W3:Y:S01]  /*04d0*/  LDG.E.64 R22, desc[UR12][R22.64] ;  /* 0x0000000c16167981 */ /* 0x000ee2000c1e1b00 */
[----:B0-----:R-:W-:Y:S01]  /*04e0*/  IMAD.MOV.U32 R11, RZ, RZ, 0x3fd80000 ;  /* 0x3fd80000ff0b7424 */ /* 0x001fe200078e00ff */
[----:B------:R-:W-:Y:S01]  /*04f0*/  BSSY.RECONVERGENT B0, `(.L_x_825) ;  /* 0x0000019000007945 */ /* 0x000fe20003800200 */
[----:B----4-:R-:W-:-:S08]  /*0500*/  DMUL R4, R6, R6 ;  /* 0x0000000606047228 */ /* 0x010fd00000000000 */
[----:B--2---:R-:W-:-:S08]  /*0510*/  DFMA R4, R8, R8, R4 ;  /* 0x000000080804722b */ /* 0x004fd00000000004 */
[----:B---3--:R-:W-:-:S06]  /*0520*/  DFMA R20, R22, R22, R4 ;  /* 0x000000161614722b */ /* 0x008fcc0000000004 */
        /* <DEDUP_REMOVED lines=15> */
[----:B------:R-:W-:Y:S01]  /*0620*/  MOV R20, 0x660 ;  /* 0x0000066000147802 */ /* 0x000fe20000000f00 */
[----:B------:R-:W-:Y:S02]  /*0630*/  IMAD.MOV.U32 R27, RZ, RZ, R4 ;  /* 0x000000ffff1b7224 */ /* 0x000fe400078e0004 */
[----:B------:R-:W-:-:S07]  /*0640*/  IMAD.MOV.U32 R25, RZ, RZ, R3 ;  /* 0x000000ffff197224 */ /* 0x000fce00078e0003 */
[----:B------:R-:W-:Y:S05]  /*0650*/  CALL.REL.NOINC `($__internal_11_$__cuda_sm20_dsqrt_rn_f64_mediumpath_v1) ;  /* 0x000000c000407944 */ /* 0x000fea0003c00000 */
[----:B------:R-:W-:Y:S01]  /*0660*/  IMAD.MOV.U32 R38, RZ, RZ, R24 ;  /* 0x000000ffff267224 */ /* 0x000fe200078e0018 */
[----:B------:R-:W-:-:S07]  /*0670*/  MOV R39, R25 ;  /* 0x0000001900277202 */ /* 0x000fce0000000f00 */
.L_x_826:
[----:B------:R-:W-:Y:S05]  /*0680*/  BSYNC.RECONVERGENT B0 ;  /* 0x0000000000007941 */ /* 0x000fea0003800200 */
.L_x_825:
[----:B------:R-:W0:Y:S01]  /*0690*/  MUFU.RCP64H R3, R39 ;  /* 0x0000002700037308 */ /* 0x000e220000001800 */
[----:B------:R-:W-:Y:S01]  /*06a0*/  IMAD.MOV.U32 R2, RZ, RZ, 0x1 ;  /* 0x00000001ff027424 */ /* 0x000fe200078e00ff */
[----:B------:R-:W-:Y:S01]  /*06b0*/  FSETP.GEU.AND P1, PT, |R23|, 6.5827683646048100446e-37, PT ;  /* 0x036000001700780b */ /* 0x000fe20003f2e200 */
[----:B------:R-:W-:Y:S04]  /*06c0*/  BSSY.RECONVERGENT B1, `(.L_x_827) ;  /* 0x0000011000017945 */ /* 0x000fe80003800200 */
        /* <DEDUP_REMOVED lines=12> */
[----:B------:R-:W-:Y:S01]  /*0790*/  MOV R22, 0x7d0 ;  /* 0x000007d000167802 */ /* 0x000fe20000000f00 */
[----:B------:R-:W-:Y:S02]  /*07a0*/  IMAD.MOV.U32 R20, RZ, RZ, R38 ;  /* 0x000000ffff147224 */ /* 0x000fe400078e0026 */
[----:B------:R-:W-:-:S07]  /*07b0*/  IMAD.MOV.U32 R21, RZ, RZ, R39 ;  /* 0x000000ffff157224 */ /* 0x000fce00078e0027 */
[----:B------:R-:W-:Y:S05]  /*07c0*/  CALL.REL.NOINC `($__internal_10_$__cuda_sm20_div_rn_f64_full) ;  /* 0x000000b800507944 */ /* 0x000fea0003c00000 */
.L_x_828:
[----:B------:R-:W-:Y:S05]  /*07d0*/  BSYNC.RECONVERGENT B1 ;  /* 0x0000000000017941 */ /* 0x000fea0003800200 */
.L_x_827:
[----:B------:R-:W-:Y:S01]  /*07e0*/  DADD R2, -RZ, |R20| ;  /* 0x00000000ff027229 */ /* 0x000fe20000000514 */
[----:B------:R-:W-:Y:S09]  /*07f0*/  BSSY.RECONVERGENT B0, `(.L_x_829) ;  /* 0x0000080000007945 */ /* 0x000ff20003800200 */
[----:B------:R-:W-:-:S13]  /*0800*/  ISETP.GT.AND P0, PT, R3, 0x3fe26665, PT ;  /* 0x3fe266650300780c */ /* 0x000fda0003f04270 */
[----:B------:R-:W-:Y:S05]  /*0810*/  @P0 BRA `(.L_x_830) ;  /* 0x0000000000d40947 */ /* 0x000fea0003800000 */
[----:B------:R-:W-:Y:S01]  /*0820*/  DMUL R2, R20, R20 ;  /* 0x0000001414027228 */ /* 0x000fe20000000000 */
[----:B------:R-:W-:Y:S01]  /*0830*/  MOV R4, 0x180754af ;  /* 0x180754af00047802 */ /* 0x000fe20000000f00 */
[----:B------:R-:W-:Y:S01]  /*0840*/  IMAD.MOV.U32 R5, RZ, RZ, 0x3fb3823b ;  /* 0x3fb3823bff057424 */ /* 0x000fe200078e00ff */
        /* <DEDUP_REMOVED lines=40> */
[----:B------:R-:W-:Y:S02]  /*0ad0*/  @!P0 IMAD.MOV.U32 R2, RZ, RZ, 0x33145c07 ;  /* 0x33145c07ff028424 */ /* 0x000fe400078e00ff */
[----:B------:R-:W-:-:S05]  /*0ae0*/  @!P0 IMAD.MOV.U32 R3, RZ, RZ, 0x3c91a626 ;  /* 0x3c91a626ff038424 */ /* 0x000fca00078e00ff */
[----:B------:R-:W-:Y:S01]  /*0af0*/  DFMA R20, R4, |R20|, |R20| ;  /* 0x400000140414722b */ /* 0x000fe20000000414 */
[----:B------:R-:W-:Y:S01]  /*0b00*/  @P0 IMAD.MOV.U32 R4, RZ, RZ, 0x33145c07 ;  /* 0x33145c07ff040424 */ /* 0x000fe200078e00ff */
[----:B------:R-:W-:-:S06]  /*0b10*/  @P0 MOV R5, 0x3c91a626 ;  /* 0x3c91a62600050802 */ /* 0x000fcc0000000f00 */
[C---:B------:R-:W-:Y:S02]  /*0b20*/  @!P0 DADD R2, R20.reuse, R2 ;  /* 0x0000000014028229 */ /* 0x040fe40000000002 */
[----:B------:R-:W-:-:S06]  /*0b30*/  @P0 DADD R4, R20, -R4 ;  /* 0x0000000014040229 */ /* 0x000fcc0000000804 */
[----:B------:R-:W-:Y:S02]  /*0b40*/  @!P0 DADD R2, R2, UR8 ;  /* 0x0000000802028e29 */ /* 0x000fe40008000000 */
[----:B------:R-:W-:Y:S01]  /*0b50*/  @P0 DADD R2, -R4, UR8 ;  /* 0x0000000804020e29 */ /* 0x000fe20008000100 */
[----:B------:R-:W-:Y:S10]  /*0b60*/  BRA `(.L_x_831) ;  /* 0x0000000400207947 */ /* 0x000ff40003800000 */
.L_x_830:
        /* <DEDUP_REMOVED lines=15> */
[----:B------:R-:W-:Y:S02]  /*0c60*/  VIADD R5, R3, 0xfff00000 ;  /* 0xfff0000003057836 */ /* 0x000fe40000000000 */
[----:B------:R-:W-:-:S03]  /*0c70*/  IMAD.MOV.U32 R4, RZ, RZ, R2 ;  /* 0x000000ffff047224 */ /* 0x000fc600078e0002 */
[----:B------:R-:W-:Y:S01]  /*0c80*/  DFMA R12, R2, R10, UR8 ;  /* 0x00000008020c7e2b */ /* 0x000fe2000800000a */
[----:B------:R-:W-:Y:S01]  /*0c90*/  UMOV UR8, 0x8d1e2422 ;  /* 0x8d1e242200087882 */ /* 0x000fe20000000000 */
[----:B------:R-:W-:Y:S01]  /*0ca0*/  UMOV UR9, 0x3f079c16 ;  /* 0x3f079c1600097882 */ /* 0x000fe20000000000 */
[----:B------:R-:W0:Y:S01]  /*0cb0*/  MUFU.RSQ64H R11, R5 ;  /* 0x00000005000b7308 */ /* 0x000e220000001c00 */
[----:B------:R-:W-:-:S04]  /*0cc0*/  MOV R10, RZ ;  /* 0x000000ff000a7202 */ /* 0x000fc80000000f00 */
        /* <DEDUP_REMOVED lines=34> */
[----:B------:R-:W-:Y:S02]  /*0ef0*/  VIADD R5, R5, 0x100000 ;  /* 0x0010000005057836 */ /* 0x000fe40000000000 */
        /* <DEDUP_REMOVED lines=15> */
.L_x_831:
[----:B------:R-:W-:Y:S05]  /*0ff0*/  BSYNC.RECONVERGENT B0 ;  /* 0x0000000000007941 */ /* 0x000fea0003800200 */
.L_x_829:
        /* <DEDUP_REMOVED lines=25> */
[----:B------:R-:W-:-:S07]  /*1190*/  IMAD.MOV.U32 R21, RZ, RZ, R5 ;  /* 0x000000ffff157224 */ /* 0x000fce00078e0005 */
[----:B------:R-:W-:Y:S05]  /*11a0*/  CALL.REL.NOINC `($__internal_10_$__cuda_sm20_div_rn_f64_full) ;  /* 0x000000ac00d87944 */ /* 0x000fea0003c00000 */
.L_x_833:
[----:B------:R-:W-:Y:S05]  /*11b0*/  BSYNC.RECONVERGENT B1 ;  /* 0x0000000000017941 */ /* 0x000fea0003800200 */
.L_x_832:
[----:B------:R-:W-:Y:S01]  /*11c0*/  DMUL R10, R20, R20 ;  /* 0x00000014140a7228 */ /* 0x000fe20000000000 */
[----:B------:R-:W-:Y:S01]  /*11d0*/  IMAD.MOV.U32 R12, RZ, RZ, -0x2449a4b7 ;  /* 0xdbb65b49ff0c7424 */ /* 0x000fe200078e00ff */
[----:B------:R-:W-:Y:S01]  /*11e0*/  UMOV UR8, 0x2a25ff7e ;  /* 0x2a25ff7e00087882 */ /* 0x000fe20000000000 */
[----:B------:R-:W-:Y:S01]  /*11f0*/  IMAD.MOV.U32 R13, RZ, RZ, 0x3f2d3b63 ;  /* 0x3f2d3b63ff0d7424 */ /* 0x000fe200078e00ff */
[----:B------:R-:W-:Y:S01]  /*1200*/  UMOV UR9, 0x3ef53e1d ;  /* 0x3ef53e1d00097882 */ /* 0x000fe20000000000 */
[----:B------:R-:W-:Y:S01]  /*1210*/  ISETP.GE.AND P1, PT, R9, RZ, PT ;  /* 0x000000ff0900720c */ /* 0x000fe20003f26270 */
[----:B------:R-:W-:Y:S01]  /*1220*/  @!P2 IMAD.MOV.U32 R17, RZ, RZ, 0x400921fb ;  /* 0x400921fbff11a424 */ /* 0x000fe200078e00ff */
[----:B------:R-:W-:Y:S01]  /*1230*/  @!P2 MOV R16, 0x54442d18 ;  /* 0x54442d180010a802 */ /* 0x000fe20000000f00 */
[----:B------:R-:W-:Y:S01]  /*1240*/  DSETP.NEU.AND P3, PT, R4, RZ, PT ;  /* 0x000000ff0400722a */ /* 0x000fe20003f6d000 */
[----:B------:R-:W-:Y:S01]  /*1250*/  @P2 PLOP3.LUT P0, PT, P1, PT, PT, 0x80, 0x8 ;  /* 0x000000000008281c */ /* 0x000fe20000f0f070 */
[----:B------:R-:W-:Y:S01]  /*1260*/  DFMA R12, R10, -UR8, R12 ;  /* 0x800000080a0c7c2b */ /* 0x000fe2000800000c */
[----:B------:R-:W-:Y:S01]  /*1270*/  UMOV UR8, 0x8dde082e ;  /* 0x8dde082e00087882 */ /* 0x000fe20000000000 */
[----:B------:R-:W-:Y:S01]  /*1280*/  UMOV UR9, 0x3f531278 ;  /* 0x3f53127800097882 */ /* 0x000fe20000000000 */
[----:B------:R-:W-:Y:S01]  /*1290*/  @P2 IMAD.MOV.U32 R14, RZ, RZ, 0x54442d18 ;  /* 0x54442d18ff0e2424 */ /* 0x000fe200078e00ff */
[----:B------:R-:W0:Y:S01]  /*12a0*/  LDCU UR4, c[0x0][0x3dc] ;  /* 0x00007b80ff0477ac */ /* 0x000e220008000800 */
[----:B------:R-:W-:-:S03]  /*12b0*/  @P2 IMAD.MOV.U32 R15, RZ, RZ, 0x3ff921fb ;  /* 0x3ff921fbff0f2424 */ /* 0x000fc600078e00ff */
[----:B------:R-:W-:Y:S01]  /*12c0*/  DFMA R12, R10, R12, -UR8 ;  /* 0x800000080a0c7e2b */ /* 0x000fe2000800000c */
[----:B------:R-:W-:Y:S01]  /*12d0*/  UMOV UR8, 0xc8249315 ;  /* 0xc824931500087882 */ /* 0x000fe20000000000 */
[----:B------:R-:W-:-:S06]  /*12e0*/  UMOV UR9, 0x3f6f9690 ;  /* 0x3f6f969000097882 */ /* 0x000fcc0000000000 */
[----:B------:R-:W-:Y:S01]  /*12f0*/  DFMA R12, R10, R12, UR8 ;  /* 0x000000080a0c7e2b */ /* 0x000fe2000800000c */
[----:B------:R-:W-:Y:S01]  /*1300*/  UMOV UR8, 0xabc7cf0d ;  /* 0xabc7cf0d00087882 */ /* 0x000fe20000000000 */
[----:B------:R-:W-:Y:S01]  /*1310*/  UMOV UR9, 0x3f82cf5a ;  /* 0x3f82cf5a00097882 */ /* 0x000fe20000000000 */
[----:B0-----:R-:W-:-:S05]  /*1320*/  UISETP.GE.AND UP0, UPT, UR4, 0x1, UPT ;  /* 0x000000010400788c */ /* 0x001fca000bf06270 */
        /* <DEDUP_REMOVED lines=43> */
[----:B------:R-:W-:-:S08]  /*15e0*/  DMUL R12, R10, R12 ;  /* 0x0000000c0a0c7228 */ /* 0x000fd00000000000 */
[----:B------:R-:W-:-:S08]  /*15f0*/  DFMA R12, R12, R20, R20 ;  /* 0x000000140c0c722b */ /* 0x000fd00000000014 */
[----:B------:R-:W-:-:S10]  /*1600*/  @P2 DADD R10, -RZ, -R12 ;  /* 0x00000000ff0a2229 */ /* 0x000fd4000000090c */
[----:B------:R-:W-:Y:S02]  /*1610*/  @P2 FSEL R4, R12, R10, !P0 ;  /* 0x0000000a0c042208 */ /* 0x000fe40004000000 */
[----:B------:R-:W-:Y:S01]  /*1620*/  @P2 FSEL R5, R13, R11, !P0 ;  /* 0x0000000b0d052208 */ /* 0x000fe20004000000 */
[----:B------:R-:W-:Y:S01]  /*1630*/  @!P2 DADD R10, -R12, R16 ;  /* 0x000000000c0aa229 */ /* 0x000fe20000000110 */
[----:B------:R-:W-:Y:S01]  /*1640*/  @!P2 PLOP3.LUT P0, PT, P1, PT, PT, 0x80, 0x8 ;  /* 0x000000000008a81c */ /* 0x000fe20000f0f070 */
[C-C-:B------:R-:W-:Y:S02]  /*1650*/  @P3 DSETP.NEU.AND P1, PT, |R8|.reuse, |R6|.reuse, PT ;  /* 0x400000060800322a */ /* 0x140fe40003f2d200 */
[----:B------:R-:W-:Y:S01]  /*1660*/  DADD R8, |R8|, |R6| ;  /* 0x0000000008087229 */ /* 0x000fe20000000606 */
[----:B------:R-:W-:Y:S01]  /*1670*/  @!P3 FSEL R37, RZ, 2.1426990032196044922, P0 ;  /* 0x400921fbff25b808 */ /* 0x000fe20000000000 */
[----:B------:R-:W-:Y:S01]  /*1680*/  @P2 DADD R4, R4, R14 ;  /* 0x0000000004042229 */ /* 0x000fe2000000000e */
[----:B------:R-:W-:-:S05]  /*1690*/  @!P3 FSEL R36, RZ, 3.37028055040000000000e+12, P0 ;  /* 0x54442d18ff24b808 */ /* 0x000fca0000000000 */
[----:B------:R-:W-:Y:S01]  /*16a0*/  @!P2 FSEL R5, R11, R13, !P0 ;  /* 0x0000000d0b05a208 */ /* 0x000fe20004000000 */
[----:B------:R-:W-:Y:S01]  /*16b0*/  @P3 IMAD.MOV.U32 R11, RZ, RZ, 0x7f3321d2 ;  /* 0x7f3321d2ff0b3424 */ /* 0x000fe200078e00ff */
[----:B------:R-:W-:Y:S02]  /*16c0*/  @P3 MOV R13, 0x4002d97c ;  /* 0x4002d97c000d3802 */ /* 0x000fe40000000f00 */
[----:B------:R-:W-:Y:S02]  /*16d0*/  @!P2 FSEL R4, R10, R12, !P0 ;  /* 0x0000000c0a04a208 */ /* 0x000fe40004000000 */
[----:B------:R-:W-:Y:S02]  /*16e0*/  @P3 FSEL R13, R13, 1.8213495016098022461, !P0 ;  /* 0x3fe921fb0d0d3808 */ /* 0x000fe40004000000 */
[----:B------:R-:W-:Y:S01]  /*16f0*/  @P3 FSEL R11, R11, 3.37028055040000000000e+12, !P0 ;  /* 0x54442d180b0b3808 */ /* 0x000fe20004000000 */
[----:B------:R-:W-:Y:S01]  /*1700*/  DSETP.NAN.AND P0, PT, R8, R8, PT ;  /* 0x000000080800722a */ /* 0x000fe20003f08000 */
[----:B------:R-:W-:-:S02]  /*1710*/  @P3 FSEL R5, R13, R5, !P1 ;  /* 0x000000050d053208 */ /* 0x000fc40004800000 */
[----:B------:R-:W-:-:S03]  /*1720*/  @P3 FSEL R4, R11, R4, !P1 ;  /* 0x000000040b043208 */ /* 0x000fc60004800000 */
[----:B------:R-:W-:Y:S02]  /*1730*/  @P3 IMAD.MOV.U32 R37, RZ, RZ, R5 ;  /* 0x000000ffff253224 */ /* 0x000fe400078e0005 */
[----:B------:R-:W-:-:S03]  /*1740*/  @P3 IMAD.MOV.U32 R36, RZ, RZ, R4 ;  /* 0x000000ffff243224 */ /* 0x000fc600078e0004 */
[----:B------:R-:W-:Y:S02]  /*1750*/  LOP3.LUT R7, R37, 0x80000000, R7, 0xb8, !PT ;  /* 0x8000000025077812 */ /* 0x000fe400078eb807 */
[----:B------:R-:W-:Y:S02]  /*1760*/  FSEL R36, R8, R36, P0 ;  /* 0x0000002408247208 */ /* 0x000fe40000000000 */
[----:B------:R-:W-:Y:S01]  /*1770*/  FSEL R37, R9, R7, P0 ;  /* 0x0000000709257208 */ /* 0x000fe20000000000 */
[----:B------:R-:W-:Y:S06]  /*1780*/  BRA.U !UP0, `(.L_x_834) ;  /* 0x0000001108b47547 */ /* 0x000fec000b800000 */
[----:B------:R-:W-:Y:S01]  /*1790*/  UISETP.NE.AND UP0, UPT, UR4, 0x1, UPT ;  /* 0x000000010400788c */ /* 0x000fe2000bf05270 */
[----:B------:R-:W-:-:S08]  /*17a0*/  IMAD.MOV.U32 R9, RZ, RZ, RZ ;  /* 0x000000ffff097224 */ /* 0x000fd000078e00ff */
[----:B------:R-:W-:Y:S05]  /*17b0*/  BRA.U !UP0, `(.L_x_835) ;  /* 0x0000000d081c7547 */ /* 0x000fea000b800000 */
[----:B------:R-:W-:Y:S01]  /*17c0*/  ULOP3.LUT UR4, UR4, 0x7ffffffe, URZ, 0xc0, !UPT ;  /* 0x7ffffffe04047892 */ /* 0x000fe2000f8ec0ff */
[----:B------:R-:W-:Y:S01]  /*17d0*/  IMAD.MOV.U32 R8, RZ, RZ, RZ ;  /* 0x000000ffff087224 */ /* 0x000fe200078e00ff */
[----:B------:R-:W-:Y:S02]  /*17e0*/  MOV R10, R0 ;  /* 0x00000000000a7202 */ /* 0x000fe40000000f00 */
[----:B------:R-:W-:Y:S02]  /*17f0*/  UIADD3 UR7, UPT, UPT, -UR4, URZ, URZ ;  /* 0x000000ff04077290 */ /* 0x000fe4000fffe1ff */
[----:B------:R-:W-:-:S04]  /*1800*/  IMAD.U32 R9, RZ, RZ, UR4 ;  /* 0x00000004ff097e24 */ /* 0x000fc8000f8e00ff */
[----:B------:R-:W-:-:S07]  /*1810*/  IMAD.U32 R11, RZ, RZ, UR7 ;  /* 0x00000007ff0b7e24 */ /* 0x000fce000f8e00ff */
.L_x_849:
[----:B0-----:R-:W0:Y:S02]  /*1820*/  LDC.64 R6, c[0x0][0x3a8] ;  /* 0x0000ea00ff067b82 */ /* 0x001e240000000a00 */
[----:B0-----:R-:W-:-:S05]  /*1830*/  IMAD.WIDE R6, R8, 0x8, R6 ;  /* 0x0000000808067825 */ /* 0x001fca00078e0206 */
        /* <DEDUP_REMOVED lines=27> */
[----:B------:R-:W-:Y:S05]  /*19f0*/  CALL.REL.NOINC `($_Z33gpuKernelSphericalHarmonicsBesselIdEvPT_S1_S1_S1_S1_S1_S1_S1_S1_S1_S0_iii$__internal_trig_reduction_slowpathd) ;  /* 0x000000ac00f87944 */ /* 0x000fea0003c00000 */
[----:B------:R-:W-:Y:S02]  /*1a00*/  IMAD.MOV.U32 R26, RZ, RZ, R24 ;  /* 0x000000ffff1a7224 */ /* 0x000fe400078e0018 */
[----:B------:R-:W-:-:S07]  /*1a10*/  IMAD.MOV.U32 R27, RZ, RZ, R25 ;  /* 0x000000ffff1b7224 */ /* 0x000fce00078e0019 */
.L_x_839:
[----:B------:R-:W-:Y:S05]  /*1a20*/  BSYNC.RECONVERGENT B3 ;  /* 0x0000000000037941 */ /* 0x000fea0003800200 */
.L_x_838:
[----:B------:R-:W-:-:S07]  /*1a30*/  VIADD R24, R20, 0x1 ;  /* 0x0000000114187836 */ /* 0x000fce0000000000 */
.L_x_837:
[----:B------:R-:W-:Y:S05]  /*1a40*/  BSYNC.RECONVERGENT B2 ;  /* 0x0000000000027941 */ /* 0x000fea0003800200 */
.L_x_836:
        /* <DEDUP_REMOVED lines=19> */
[----:B------:R-:W-:-:S06]  /*1b80*/  IMAD.MOV.U32 R14, RZ, RZ, 0x1 ;  /* 0x00000001ff0e7424 */ /* 0x000fcc00078e00ff */
        /* <DEDUP_REMOVED lines=8> */
[----:B------:R-:W-:Y:S02]  /*1c10*/  DFMA R12, R30, R12, 1 ;  /* 0x3ff000001e0c742b */ /* 0x000fe4000000000c */
[----:B------:R-:W-:-:S08]  /*1c20*/  DFMA R14, -R4, R16, 1 ;  /* 0x3ff00000040e742b */ /* 0x000fd00000000110 */
[----:B------:R-:W-:Y:S01]  /*1c30*/  FSEL R18, R12, R26, !P0 ;  /* 0x0000001a0c127208 */ /* 0x000fe20004000000 */
[----:B------:R-:W-:Y:S01]  /*1c40*/  DFMA R14, R16, R14, R16 ;  /* 0x0000000e100e722b */ /* 0x000fe20000000010 */
        /* <DEDUP_REMOVED lines=15> */
[----:B------:R-:W-:-:S07]  /*1d40*/  MOV R22, 0x1d60 ;  /* 0x00001d6000167802 */ /* 0x000fce0000000f00 */
[----:B------:R-:W-:Y:S05]  /*1d50*/  CALL.REL.NOINC `($__internal_10_$__cuda_sm20_div_rn_f64_full) ;  /* 0x000000a000ec7944 */ /* 0x000fea0003c00000 */
.L_x_841:
[----:B------:R-:W-:Y:S05]  /*1d60*/  BSYNC.RECONVERGENT B1 ;  /* 0x0000000000017941 */ /* 0x000fea0003800200 */
.L_x_840:
[----:B------:R-:W0:Y:S01]  /*1d70*/  LDC.64 R12, c[0x0][0x380] ;  /* 0x0000e000ff0c7b82 */ /* 0x000e220000000a00 */
[----:B------:R-:W-:Y:S01]  /*1d80*/  IMAD.U32 R17, RZ, RZ, UR5 ;  /* 0x00000005ff117e24 */ /* 0x000fe2000f8e00ff */
[----:B------:R-:W-:Y:S02]  /*1d90*/  DMUL R14, R20, R40 ;  /* 0x00000028140e7228 */ /* 0x000fe40000000000 */
[----:B------:R-:W-:Y:S01]  /*1da0*/  DMUL R20, RZ, R20 ;  /* 0x00000014ff147228 */ /* 0x000fe20000000000 */
[----:B------:R-:W-:-:S03]  /*1db0*/  IMAD.WIDE R16, R17, 0x8, R6 ;  /* 0x0000000811107825 */ /* 0x000fc600078e0206 */
[----:B------:R-:W1:Y:S01]  /*1dc0*/  LDC.64 R4, c[0x0][0x388] ;  /* 0x0000e200ff047b82 */ /* 0x000e620000000a00 */
[----:B0-----:R-:W-:-:S05]  /*1dd0*/  IMAD.WIDE R12, R10, 0x8, R12 ;  /* 0x000000080a0c7825 */ /* 0x001fca00078e020c */
[----:B------:R0:W-:Y:S01]  /*1de0*/  STG.E.64 desc[UR12][R12.64], R14 ;  /* 0x0000000e0c007986 */ /* 0x0001e2000c101b0c */
[----:B-1----:R-:W-:-:S05]  /*1df0*/  IMAD.WIDE R4, R10, 0x8, R4 ;  /* 0x000000080a047825 */ /* 0x002fca00078e0204 */
[----:B------:R0:W-:Y:S04]  /*1e00*/  STG.E.64 desc[UR12][R4.64], R20 ;  /* 0x0000001404007986 */ /* 0x0001e8000c101b0c */
[----:B------:R-:W2:Y:S01]  /*1e10*/  LDG.E.64 R6, desc[UR12][R16.64] ;  /* 0x0000000c10067981 */ /* 0x000ea2000c1e1b00 */
[----:B------:R-:W-:Y:S01]  /*1e20*/  BSSY.RECONVERGENT B2, `(.L_x_842) ;  /* 0x0000020000027945 */ /* 0x000fe20003800200 */
[----:B--2---:R-:W-:-:S08]  /*1e30*/  DMUL R6, R6, R38 ;  /* 0x0000002606067228 */ /* 0x004fd00000000000 */
[----:B------:R-:W-:-:S14]  /*1e40*/  DSETP.NEU.AND P0, PT, |R6|, +INF , PT ;  /* 0x7ff000000600742a */ /* 0x000fdc0003f0d200 */
[----:B0-----:R-:W-:Y:S05]  /*1e50*/  @!P0 BRA `(.L_x_843) ;  /* 0x0000000000688947 */ /* 0x001fea0003800000 */
        /* <DEDUP_REMOVED lines=20> */
[----:B------:R-:W-:Y:S05]  /*1fa0*/  CALL.REL.NOINC `($_Z33gpuKernelSphericalHarmonicsBesselIdEvPT_S1_S1_S1_S1_S1_S1_S1_S1_S1_S0_iii$__internal_trig_reduction_slowpathd) ;  /* 0x000000a8008c7944 */ /* 0x000fea0003c00000 */
[----:B------:R-:W-:Y:S01]  /*1fb0*/  MOV R28, R24 ;  /* 0x00000018001c7202 */ /* 0x000fe20000000f00 */
[----:B------:R-:W-:-:S07]  /*1fc0*/  IMAD.MOV.U32 R29, RZ, RZ, R25 ;  /* 0x000000ffff1d7224 */ /* 0x000fce00078e0019 */
.L_x_845:
[----:B------:R-:W-:Y:S05]  /*1fd0*/  BSYNC.RECONVERGENT B3 ;  /* 0x0000000000037941 */ /* 0x000fea0003800200 */
.L_x_844:
[----:B------:R-:W-:Y:S01]  /*1fe0*/  VIADD R14, R20, 0x1 ;  /* 0x00000001140e7836 */ /* 0x000fe20000000000 */
[----:B------:R-:W-:Y:S06]  /*1ff0*/  BRA `(.L_x_846) ;  /* 0x0000000000087947 */ /* 0x000fec0003800000 */
.L_x_843:
[----:B------:R-:W-:Y:S01]  /*2000*/  DMUL R28, RZ, R6 ;  /* 0x00000006ff1c7228 */ /* 0x000fe20000000000 */
[----:B------:R-:W-:-:S10]  /*2010*/  IMAD.MOV.U32 R14, RZ, RZ, 0x1 ;  /* 0x00000001ff0e7424 */ /* 0x000fd400078e00ff */
.L_x_846:
[----:B------:R-:W-:Y:S05]  /*2020*/  BSYNC.RECONVERGENT B2 ;  /* 0x0000000000027941 */ /* 0x000fea0003800200 */
.L_x_842:
        /* <DEDUP_REMOVED lines=49> */
.L_x_848:
[----:B------:R-:W-:Y:S05]  /*2340*/  BSYNC.RECONVERGENT B1 ;  /* 0x0000000000017941 */ /* 0x000fea0003800200 */
.L_x_847:
[----:B------:R-:W0:Y:S01]  /*2350*/  LDC R15, c[0x0][0x3e0] ;  /* 0x0000f800ff0f7b82 */ /* 0x000e220000000800 */
[----:B------:R-:W-:Y:S01]  /*2360*/  DMUL R6, R20, R40 ;  /* 0x0000002814067228 */ /* 0x000fe20000000000 */
[----:B------:R-:W-:Y:S01]  /*2370*/  VIADD R11, R11, 0x2 ;  /* 0x000000020b0b7836 */ /* 0x000fe20000000000 */
[----:B------:R-:W-:-:S04]  /*2380*/  DMUL R20, RZ, R20 ;  /* 0x00000014ff147228 */ /* 0x000fc80000000000 */
[----:B------:R-:W-:Y:S01]  /*2390*/  ISETP.NE.AND P0, PT, R11, RZ, PT ;  /* 0x000000ff0b00720c */ /* 0x000fe20003f05270 */
[----:B------:R-:W1:Y:S01]  /*23a0*/  LDC R17, c[0x0][0x3d8] ;  /* 0x0000f600ff117b82 */ /* 0x000e620000000800 */
[----:B0-----:R-:W-:-:S04]  /*23b0*/  IMAD.WIDE R12, R15, 0x8, R12 ;  /* 0x000000080f0c7825 */ /* 0x001fc800078e020c */
[----:B------:R-:W-:Y:S01]  /*23c0*/  IMAD.WIDE R4, R15, 0x8, R4 ;  /* 0x000000080f047825 */ /* 0x000fe200078e0204 */
[----:B------:R0:W-:Y:S03]  /*23d0*/  STG.E.64 desc[UR12][R12.64], R6 ;  /* 0x000000060c007986 */ /* 0x0001e6000c101b0c */
[----:B-1----:R-:W-:Y:S01]  /*23e0*/  IMAD R8, R17, 0x2, R8 ;  /* 0x0000000211087824 */ /* 0x002fe200078e0208 */
[----:B------:R0:W-:Y:S01]  /*23f0*/  STG.E.64 desc[UR12][R4.64], R20 ;  /* 0x0000001404007986 */ /* 0x0001e2000c101b0c */
[----:B------:R-:W-:-:S03]  /*2400*/  IMAD R10, R15, 0x2, R10 ;  /* 0x000000020f0a7824 */ /* 0x000fc600078e020a */
[----:B------:R-:W-:Y:S01]  /*2410*/  IADD3 R8, PT, PT, R8, 0x2, RZ ;  /* 0x0000000208087810 */ /* 0x000fe20007ffe0ff */
[----:B------:R-:W-:Y:S06]  /*2420*/  @P0 BRA `(.L_x_849) ;  /* 0xfffffff000fc0947 */ /* 0x000fec000383ffff */
.L_x_835:
[----:B------:R-:W-:-:S09]  /*2430*/  UISETP.NE.AND UP0, UPT, UR16, URZ, UPT ;  /* 0x000000ff1000728c */ /* 0x000fd2000bf05270 */
[----:B------:R-:W-:Y:S05]  /*2440*/  BRA.U !UP0, `(.L_x_834) ;  /* 0x0000000508847547 */ /* 0x000fea000b800000 */
[----:B0-----:R-:W0:Y:S01]  /*2450*/  LDC.64 R6, c[0x0][0x3a8] ;  /* 0x0000ea00ff067b82 */ /* 0x001e220000000a00 */
[----:B------:R-:W-:-:S04]  /*2460*/  IMAD R5, R9, UR5, RZ ;  /* 0x0000000509057c24 */ /* 0x000fc8000f8e02ff */
[----:B0-----:R-:W-:-:S05]  /*2470*/  IMAD.WIDE R6, R5, 0x8, R6 ;  /* 0x0000000805067825 */ /* 0x001fca00078e0206 */
[----:B------:R-:W2:Y:S01]  /*2480*/  LDG.E.64 R4, desc[UR12][R6.64] ;  /* 0x0000000c06047981 */ /* 0x000ea2000c1e1b00 */
[----:B------:R-:W-:Y:S01]  /*2490*/  BSSY.RECONVERGENT B2, `(.L_x_850) ;  /* 0x0000020000027945 */ /* 0x000fe20003800200 */
[----:B--2---:R-:W-:-:S08]  /*24a0*/  DMUL R4, R4, R38 ;  /* 0x0000002604047228 */ /* 0x004fd00000000000 */
[----:B------:R-:W-:-:S14]  /*24b0*/  DSETP.NEU.AND P0, PT, |R4|, +INF , PT ;  /* 0x7ff000000400742a */ /* 0x000fdc0003f0d200 */
[----:B------:R-:W-:Y:S05]  /*24c0*/  @!P0 BRA `(.L_x_851) ;  /* 0x0000000000688947 */ /* 0x000fea0003800000 */
        /* <DEDUP_REMOVED lines=21> */
[----:B------:R-:W-:Y:S02]  /*2620*/  IMAD.MOV.U32 R10, RZ, RZ, R24 ;  /* 0x000000ffff0a7224 */ /* 0x000fe400078e0018 */
[----:B------:R-:W-:-:S07]  /*2630*/  IMAD.MOV.U32 R11, RZ, RZ, R25 ;  /* 0x000000ffff0b7224 */ /* 0x000fce00078e0019 */
.L_x_853:
[----:B------:R-:W-:Y:S05]  /*2640*/  BSYNC.RECONVERGENT B3 ;  /* 0x0000000000037941 */ /* 0x000fea0003800200 */
.L_x_852:
[----:B------:R-:W-:Y:S01]  /*2650*/  IADD3 R8, PT, PT, R20, 0x1, RZ ;  /* 0x0000000114087810 */ /* 0x000fe20007ffe0ff */
[----:B------:R-:W-:Y:S06]  /*2660*/  BRA `(.L_x_854) ;  /* 0x0000000000087947 */ /* 0x000fec0003800000 */
.L_x_851:
[----:B------:R-:W-:Y:S01]  /*2670*/  DMUL R10, RZ, R4 ;  /* 0x00000004ff0a7228 */ /* 0x000fe20000000000 */
[----:B------:R-:W-:-:S10]  /*2680*/  IMAD.MOV.U32 R8, RZ, RZ, 0x1 ;  /* 0x00000001ff087424 */ /* 0x000fd400078e00ff */
.L_x_854:
[----:B------:R-:W-:Y:S05]  /*2690*/  BSYNC.RECONVERGENT B2 ;  /* 0x0000000000027941 */ /* 0x000fea0003800200 */
.L_x_850:
        /* <DEDUP_REMOVED lines=10> */
[----:B------:R-:W-:Y:S01]  /*2740*/  MOV R27, 0x3da8ff83 ;  /* 0x3da8ff83001b7802 */ /* 0x000fe20000000f00 */
[----:B------:R-:W-:Y:S01]  /*2750*/  BSSY.RECONVERGENT B1, `(.L_x_855) ;  /* 0x0000026000017945 */ /* 0x000fe20003800200 */
[----:B------:R-:W-:Y:S01]  /*2760*/  ISETP.NE.U32.AND P0, PT, R24, 0x1, PT ;  /* 0x000000011800780c */ /* 0x000fe20003f05070 */
[----:B------:R-:W-:-:S03]  /*2770*/  DMUL R24, R10, R10 ;  /* 0x0000000a0a187228 */ /* 0x000fc60000000000 */
[----:B------:R-:W-:Y:S01]  /*2780*/  FSEL R26, R26, -8.06006814911005101289e+34, !P0 ;  /* 0xf9785eba1a1a7808 */ /* 0x000fe20004000000 */
[----:B0-----:R-:W0:Y:S01]  /*2790*/  MUFU.RCP64H R7, R5 ;  /* 0x0000000500077308 */ /* 0x001e220000001800 */
[----:B------:R-:W-:Y:S01]  /*27a0*/  FSEL R27, -R27, 0.11223486810922622681, !P0 ;  /* 0x3de5db651b1b7808 */ /* 0x000fe20004000100 */
[----:B------:R-:W-:-:S05]  /*27b0*/  IMAD.MOV.U32 R6, RZ, RZ, 0x1 ;  /* 0x00000001ff067424 */ /* 0x000fca00078e00ff */
[----:B--2---:R-:W-:-:S08]  /*27c0*/  DFMA R20, R24, R26, R20 ;  /* 0x0000001a1814722b */ /* 0x004fd00000000014 */
[----:B------:R-:W-:-:S08]  /*27d0*/  DFMA R20, R24, R20, R22 ;  /* 0x000000141814722b */ /* 0x000fd00000000016 */
[----:B---3--:R-:W-:-:S08]  /*27e0*/  DFMA R16, R24, R20, R16 ;  /* 0x000000141810722b */ /* 0x008fd00000000010 */
[----:B------:R-:W-:-:S08]  /*27f0*/  DFMA R16, R24, R16, R18 ;  /* 0x000000101810722b */ /* 0x000fd00000000012 */
[----:B----4-:R-:W-:-:S08]  /*2800*/  DFMA R12, R24, R16, R12 ;  /* 0x00000010180c722b */ /* 0x010fd0000000000c */
[----:B------:R-:W-:Y:S02]  /*2810*/  DFMA R12, R24, R12, R14 ;  /* 0x0000000c180c722b */ /* 0x000fe4000000000e */
[----:B0-----:R-:W-:-:S06]  /*2820*/  DFMA R14, -R4, R6, 1 ;  /* 0x3ff00000040e742b */ /* 0x001fcc0000000106 */
[----:B------:R-:W-:Y:S02]  /*2830*/  DFMA R10, R12, R10, R10 ;  /* 0x0000000a0c0a722b */ /* 0x000fe4000000000a */
[----:B------:R-:W-:Y:S02]  /*2840*/  DFMA R12, R24, R12, 1 ;  /* 0x3ff00000180c742b */ /* 0x000fe4000000000c */
[----:B------:R-:W-:-:S08]  /*2850*/  DFMA R14, R14, R14, R14 ;  /* 0x0000000e0e0e722b */ /* 0x000fd0000000000e */
[----:B------:R-:W-:Y:S01]  /*2860*/  DFMA R14, R6, R14, R6 ;  /* 0x0000000e060e722b */ /* 0x000fe20000000006 */
[----:B------:R-:W-:Y:S02]  /*2870*/  FSEL R12, R12, R10, !P0 ;  /* 0x0000000a0c0c7208 */ /* 0x000fe40004000000 */
[----:B------:R-:W-:Y:S02]  /*2880*/  FSEL R13, R13, R11, !P0 ;  /* 0x0000000b0d0d7208 */ /* 0x000fe40004000000 */
[----:B------:R-:W-:-:S03]  /*2890*/  LOP3.LUT P0, RZ, R8, 0x2, RZ, 0xc0, !PT ;  /* 0x0000000208ff7812 */ /* 0x000fc6000780c0ff */
[----:B------:R-:W-:Y:S02]  /*28a0*/  DFMA R10, -R4, R14, 1 ;  /* 0x3ff00000040a742b */ /* 0x000fe4000000010e */
[----:B------:R-:W-:-:S06]  /*28b0*/  DADD R6, RZ, -R12 ;  /* 0x00000000ff067229 */ /* 0x000fcc000000080c */
[----:B------:R-:W-:-:S04]  /*28c0*/  DFMA R10, R14, R10, R14 ;  /* 0x0000000a0e0a722b */ /* 0x000fc8000000000e */
        /* <DEDUP_REMOVED lines=14> */
.L_x_856:
[----:B------:R-:W-:Y:S05]  /*29b0*/  BSYNC.RECONVERGENT B1 ;  /* 0x0000000000017941 */ /* 0x000fea0003800200 */
.L_x_855:
[----:B------:R-:W0:Y:S01]  /*29c0*/  LDC.64 R6, c[0x0][0x380] ;  /* 0x0000e000ff067b82 */ /* 0x000e220000000a00 */
[----:B------:R-:W1:Y:S01]  /*29d0*/  LDCU UR4, c[0x0][0x3e0] ;  /* 0x00007c00ff0477ac */ /* 0x000e620008000800 */
[----:B------:R-:W-:Y:S02]  /*29e0*/  DMUL R4, R20, R40 ;  /* 0x0000002814047228 */ /* 0x000fe40000000000 */
[----:B------:R-:W-:-:S04]  /*29f0*/  DMUL R20, RZ, R20 ;  /* 0x00000014ff147228 */ /* 0x000fc80000000000 */
[----:B------:R-:W2:Y:S01]  /*2a00*/  LDC.64 R10, c[0x0][0x388] ;  /* 0x0000e200ff0a7b82 */ /* 0x000ea20000000a00 */
[----:B-1----:R-:W-:-:S04]  /*2a10*/  IMAD R9, R9, UR4, R0 ;  /* 0x0000000409097c24 */ /* 0x002fc8000f8e0200 */
[----:B0-----:R-:W-:-:S05]  /*2a20*/  IMAD.WIDE R6, R9, 0x8, R6 ;  /* 0x0000000809067825 */ /* 0x001fca00078e0206 */
[----:B------:R1:W-:Y:S01]  /*2a30*/  STG.E.64 desc[UR12][R6.64], R4 ;  /* 0x0000000406007986 */ /* 0x0003e2000c101b0c */
[----:B--2---:R-:W-:-:S05]  /*2a40*/  IMAD.WIDE R8, R9, 0x8, R10 ;  /* 0x0000000809087825 */ /* 0x004fca00078e020a */
[----:B------:R1:W-:Y:S02]  /*2a50*/  STG.E.64 desc[UR12][R8.64], R20 ;  /* 0x0000001408007986 */ /* 0x0003e4000c101b0c */
.L_x_834:
[----:B------:R-:W-:Y:S01]  /*2a60*/  DSETP.NEU.AND P0, PT, |R2|, +INF , PT ;  /* 0x7ff000000200742a */ /* 0x000fe20003f0d200 */
[----:B------:R-:W-:-:S13]  /*2a70*/  BSSY.RECONVERGENT B2, `(.L_x_857) ;  /* 0x000001b000027945 */ /* 0x000fda0003800200 */
[----:B------:R-:W-:Y:S01]  /*2a80*/  @!P0 DMUL R24, RZ, R2 ;  /* 0x00000002ff188228 */ /* 0x000fe20000000000 */
[----:B------:R-:W-:Y:S01]  /*2a90*/  @!P0 MOV R22, 0x1 ;  /* 0x0000000100168802 */ /* 0x000fe20000000f00 */
[----:B------:R-:W-:Y:S09]  /*2aa0*/  @!P0 BRA `(.L_x_858) ;  /* 0x00000000005c8947 */ /* 0x000ff20003800000 */
[----:B------:R-:W-:Y:S01]  /*2ab0*/  UMOV UR8, 0x6dc9c883 ;  /* 0x6dc9c88300087882 */ /* 0x000fe20000000000 */
[----:B------:R-:W-:Y:S01]  /*2ac0*/  UMOV UR9, 0x3fe45f30 ;  /* 0x3fe45f3000097882 */ /* 0x000fe20000000000 */
[C---:B------:R-:W-:Y:S01]  /*2ad0*/  DSETP.GE.AND P0, PT, |R2|.reuse, 2.14748364800000000000e+09, PT ;  /* 0x41e000000200742a */ /* 0x040fe20003f06200 */
[----:B------:R-:W-:Y:S01]  /*2ae0*/  BSSY.RECONVERGENT B3, `(.L_x_859) ;  /* 0x0000012000037945 */ /* 0x000fe20003800200 */
[----:B01----:R-:W-:Y:S01]  /*2af0*/  DMUL R4, R2, UR8 ;  /* 0x0000000802047c28 */ /* 0x003fe20008000000 */
        /* <DEDUP_REMOVED lines=16> */
.L_x_860:
[----:B------:R-:W-:Y:S05]  /*2c00*/  BSYNC.RECONVERGENT B3 ;  /* 0x0000000000037941 */ /* 0x000fea0003800200 */
.L_x_859:
[----:B------:R-:W-:-:S07]  /*2c10*/  VIADD R22, R20, 0x1 ;  /* 0x0000000114167836 */ /* 0x000fce0000000000 */
.L_x_858:
[----:B------:R-:W-:Y:S05]  /*2c20*/  BSYNC.RECONVERGENT B2 ;  /* 0x0000000000027941 */ /* 0x000fea0003800200 */
.L_x_857:
[----:B------:R-:W2:Y:S01]  /*2c30*/  LDCU.64 UR8, c[0x4][0x10] ;  /* 0x01000200ff0877ac */ /* 0x000ea20008000a00 */
[----:B01----:R-:W-:-:S05]  /*2c40*/  IMAD.SHL.U32 R4, R22, 0x40, RZ ;  /* 0x0000004016047824 */ /* 0x003fca00078e00ff */
[----:B------:R-:W-:-:S04]  /*2c50*/  LOP3.LUT R4, R4, 0x40, RZ, 0xc0, !PT ;  /* 0x0000004004047812 */ /* 0x000fc800078ec0ff */
[----:B--2---:R-:W-:-:S04]  /*2c60*/  IADD3 R16, P0, PT, R4, UR8, RZ ;  /* 0x0000000804107c10 */ /* 0x004fc8000ff1e0ff */
[----:B------:R-:W-:-:S05]  /*2c70*/  IADD3.X R17, PT, PT, RZ, UR9, RZ, P0, !PT ;  /* 0x00000009ff117c10 */ /* 0x000fca00087fe4ff */
[----:B------:R-:W2:Y:S04]  /*2c80*/  LDG.E.128.CONSTANT R12, desc[UR12][R16.64] ;  /* 0x0000000c100c7981 */ /* 0x000ea8000c1e9d00 */
[----:B------:R-:W3:Y:S04]  /*2c90*/  LDG.E.128.CONSTANT R8, desc[UR12][R16.64+0x10] ;  /* 0x0000100c10087981 */ /* 0x000ee8000c1e9d00 */
[----:B------:R-:W4:Y:S01]  /*2ca0*/  LDG.E.128.CONSTANT R4, desc[UR12][R16.64+0x20] ;  /* 0x0000200c10047981 */ /* 0x000f22000c1e9d00 */
[----:B------:R-:W-:Y:S01]  /*2cb0*/  LOP3.LUT R18, R22, 0x1, RZ, 0xc0, !PT ;  /* 0x0000000116127812 */ /* 0x000fe200078ec0ff */
[----:B------:R-:W-:Y:S01]  /*2cc0*/  IMAD.MOV.U32 R20, RZ, RZ, 0x20fd8164 ;  /* 0x20fd8164ff147424 */ /* 0x000fe200078e00ff */
[----:B------:R-:W-:Y:S01]  /*2cd0*/  DSETP.NEU.AND P1, PT, |R2|, +INF , PT ;  /* 0x7ff000000200742a */ /* 0x000fe20003f2d200 */
[----:B------:R-:W-:Y:S01]  /*2ce0*/  IMAD.MOV.U32 R21, RZ, RZ, 0x3da8ff83 ;  /* 0x3da8ff83ff157424 */ /* 0x000fe200078e00ff */
[----:B------:R-:W-:Y:S01]  /*2cf0*/  ISETP.NE.U32.AND P0, PT, R18, 0x1, PT ;  /* 0x000000011200780c */ /* 0x000fe20003f05070 */
[----:B------:R-:W-:Y:S01]  /*2d00*/  DMUL R18, R24, R24 ;  /* 0x0000001818127228 */ /* 0x000fe20000000000 */
[----:B------:R-:W-:Y:S02]  /*2d10*/  BSSY.RECONVERGENT B2, `(.L_x_861) ;  /* 0x0000028000027945 */ /* 0x000fe40003800200 */
[----:B------:R-:W-:-:S02]  /*2d20*/  FSEL R20, R20, -8.06006814911005101289e+34, !P0 ;  /* 0xf9785eba14147808 */ /* 0x000fc40004000000 */
[----:B------:R-:W-:-:S06]  /*2d30*/  FSEL R21, -R21, 0.11223486810922622681, !P0 ;  /* 0x3de5db6515157808 */ /* 0x000fcc0004000100 */
[----:B--2---:R-:W-:Y:S01]  /*2d40*/  DFMA R12, R18, R20, R12 ;  /* 0x00000014120c722b */ /* 0x004fe2000000000c */
[----:B------:R-:W-:-:S07]  /*2d50*/  @!P1 IMAD.MOV.U32 R20, RZ, RZ, RZ ;  /* 0x000000ffff149224 */ /* 0x000fce00078e00ff */
        /* <DEDUP_REMOVED lines=8> */
[----:B------:R-:W-:Y:S01]  /*2de0*/  FSEL R7, R5, R25, !P0 ;  /* 0x0000001905077208 */ /* 0x000fe20004000000 */
[----:B------:R-:W-:Y:S01]  /*2df0*/  @!P1 DMUL R24, RZ, R2 ;  /* 0x00000002ff189228 */ /* 0x000fe20000000000 */
        /* <DEDUP_REMOVED lines=25> */
.L_x_862:
[----:B------:R-:W-:Y:S05]  /*2f90*/  BSYNC.RECONVERGENT B2 ;  /* 0x0000000000027941 */ /* 0x000fea0003800200 */
.L_x_861:
[----:B------:R-:W0:Y:S01]  /*2fa0*/  LDCU.64 UR8, c[0x4][0x10] ;  /* 0x01000200ff0877ac */ /* 0x000e220008000a00 */
[C---:B------:R-:W-:Y:S01]  /*2fb0*/  IMAD.SHL.U32 R2, R20.reuse, 0x40, RZ ;  /* 0x0000004014027824 */ /* 0x040fe200078e00ff */
[----:B------:R-:W-:Y:S01]  /*2fc0*/  LOP3.LUT R16, R20, 0x1, RZ, 0xc0, !PT ;  /* 0x0000000114107812 */ /* 0x000fe200078ec0ff */
[----:B------:R-:W-:Y:S01]  /*2fd0*/  IMAD.MOV.U32 R18, RZ, RZ, 0x20fd8164 ;  /* 0x20fd8164ff127424 */ /* 0x000fe200078e00ff */
[----:B------:R-:W1:Y:S02]  /*2fe0*/  LDCU UR4, c[0x0][0x3dc] ;  /* 0x00007b80ff0477ac */ /* 0x000e640008000800 */
[----:B------:R-:W-:-:S04]  /*2ff0*/  LOP3.LUT R2, R2, 0x40, RZ, 0xc0, !PT ;  /* 0x0000004002027812 */ /* 0x000fc800078ec0ff */
[----:B0-----:R-:W-:-:S05]  /*3000*/  IADD3 R2, P0, PT, R2, UR8, RZ ;  /* 0x0000000802027c10 */ /* 0x001fca000ff1e0ff */
[----:B------:R-:W-:-:S05]  /*3010*/  IMAD.X R3, RZ, RZ, UR9, P0 ;  /* 0x00000009ff037e24 */ /* 0x000fca00080e06ff */
[----:B------:R-:W2:Y:S04]  /*3020*/  LDG.E.128.CONSTANT R12, desc[UR12][R2.64] ;  /* 0x0000000c020c7981 */ /* 0x000ea8000c1e9d00 */
[----:B------:R-:W3:Y:S04]  /*3030*/  LDG.E.128.CONSTANT R8, desc[UR12][R2.64+0x10] ;  /* 0x0000100c02087981 */ /* 0x000ee8000c1e9d00 */
[----:B------:R-:W4:Y:S01]  /*3040*/  LDG.E.128.CONSTANT R4, desc[UR12][R2.64+0x20] ;  /* 0x0000200c02047981 */ /* 0x000f22000c1e9d00 */
[----:B------:R-:W-:Y:S01]  /*3050*/  IMAD.MOV.U32 R19, RZ, RZ, 0x3da8ff83 ;  /* 0x3da8ff83ff137424 */ /* 0x000fe200078e00ff */
[----:B------:R-:W-:Y:S01]  /*3060*/  ISETP.NE.U32.AND P0, PT, R16, 0x1, PT ;  /* 0x000000011000780c */ /* 0x000fe20003f05070 */
[----:B------:R-:W-:Y:S01]  /*3070*/  DMUL R16, R24, R24 ;  /* 0x0000001818107228 */ /* 0x000fe20000000000 */
[----:B-1----:R-:W-:-:S02]  /*3080*/  UISETP.GE.AND UP0, UPT, UR4, 0x1, UPT ;  /* 0x000000010400788c */ /* 0x002fc4000bf06270 */
        /* <DEDUP_REMOVED lines=12> */
[----:B------:R-:W0:Y:S01]  /*3150*/  LDC.64 R4, c[0x0][0x3b0] ;  /* 0x0000ec00ff047b82 */ /* 0x000e220000000a00 */
[----:B------:R-:W-:-:S03]  /*3160*/  LOP3.LUT P0, RZ, R20, 0x2, RZ, 0xc0, !PT ;  /* 0x0000000214ff7812 */ /* 0x000fc6000780c0ff */
[----:B------:R-:W-:-:S10]  /*3170*/  DADD R2, RZ, -R6 ;  /* 0x00000000ff027229 */ /* 0x000fd40000000806 */
[----:B------:R-:W-:Y:S02]  /*3180*/  FSEL R12, R6, R2, !P0 ;  /* 0x00000002060c7208 */ /* 0x000fe40004000000 */
[----:B------:R-:W-:-:S06]  /*3190*/  FSEL R13, R7, R3, !P0 ;  /* 0x00000003070d7208 */ /* 0x000fcc0004000000 */
[----:B------:R-:W-:Y:S01]  /*31a0*/  DADD R2, -RZ, -R12 ;  /* 0x00000000ff027229 */ /* 0x000fe2000000090c */
[----:B0-----:R0:W-:Y:S06]  /*31b0*/  STG.E.64 desc[UR12][R4.64], R34 ;  /* 0x0000002204007986 */ /* 0x0011ec000c101b0c */
[----:B------:R0:W-:Y:S01]  /*31c0*/  STG.E.64 desc[UR12][R4.64+0x8], R2 ;  /* 0x0000080204007986 */ /* 0x0001e2000c101b0c */
[----:B------:R-:W-:Y:S05]  /*31d0*/  BRA.U !UP0, `(.L_x_863) ;  /* 0x0000000d08a47547 */ /* 0x000fea000b800000 */
[----:B0-----:R-:W0:Y:S02]  /*31e0*/  LDC.64 R2, c[0x0][0x3c8] ;  /* 0x0000f200ff027b82 */ /* 0x001e240000000a00 */
[----:B0-----:R-:W2:Y:S01]  /*31f0*/  LDG.E.64 R2, desc[UR12][R2.64+0x8] ;  /* 0x0000080c02027981 */ /* 0x001ea2000c1e1b00 */
[----:B------:R-:W-:Y:S01]  /*3200*/  MOV R6, 0x1 ;  /* 0x0000000100067802 */ /* 0x000fe20000000f00 */
[C---:B--2---:R-:W-:Y:S02]  /*3210*/  DMUL R4, R2.reuse, UR10 ;  /* 0x0000000a02047c28 */ /* 0x044fe40008000000 */
[----:B------:R-:W-:-:S04]  /*3220*/  DMUL R22, R2, 3 ;  /* 0x4008000002167828 */ /* 0x000fc80000000000 */
        /* <DEDUP_REMOVED lines=18> */
.L_x_864:
        /* <DEDUP_REMOVED lines=21> */
[----:B------:R-:W-:Y:S05]  /*34a0*/  CALL.REL.NOINC `($__internal_11_$__cuda_sm20_dsqrt_rn_f64_mediumpath_v1) ;  /* 0x0000009000ac7944 */ /* 0x000fea0003c00000 */
[----:B------:R-:W-:Y:S02]  /*34b0*/  IMAD.MOV.U32 R6, RZ, RZ, R24 ;  /* 0x000000ffff067224 */ /* 0x000fe400078e0018 */
[----:B------:R-:W-:-:S07]  /*34c0*/  IMAD.MOV.U32 R7, RZ, RZ, R25 ;  /* 0x000000ffff077224 */ /* 0x000fce00078e0019 */
.L_x_866:
[----:B------:R-:W-:Y:S05]  /*34d0*/  BSYNC.RECONVERGENT B0 ;  /* 0x0000000000007941 */ /* 0x000fea0003800200 */
.L_x_865:
[----:B------:R-:W-:Y:S01]  /*34e0*/  DMUL R6, R34, R6 ;  /* 0x0000000622067228 */ /* 0x000fe20000000000 */
[----:B------:R-:W-:-:S10]  /*34f0*/  IMAD.MOV.U32 R2, RZ, RZ, RZ ;  /* 0x000000ffff027224 */ /* 0x000fd400078e00ff */
.L_x_877:
[----:B-1----:R-:W0:Y:S01]  /*3500*/  LDC.64 R8, c[0x0][0x3a8] ;  /* 0x0000ea00ff087b82 */ /* 0x002e220000000a00 */
[----:B------:R-:W-:-:S04]  /*3510*/  IMAD R3, R2, UR5, RZ ;  /* 0x0000000502037c24 */ /* 0x000fc8000f8e02ff */
[----:B0-----:R-:W-:-:S05]  /*3520*/  IMAD.WIDE R8, R3, 0x8, R8 ;  /* 0x0000000803087825 */ /* 0x001fca00078e0208 */
[----:B------:R-:W2:Y:S01]  /*3530*/  LDG.E.64 R4, desc[UR12][R8.64+0x8] ;  /* 0x0000080c08047981 */ /* 0x000ea2000c1e1b00 */
[----:B------:R-:W-:Y:S01]  /*3540*/  BSSY.RECONVERGENT B2, `(.L_x_867) ;  /* 0x000001d000027945 */ /* 0x000fe20003800200 */
[----:B--2---:R-:W-:-:S08]  /*3550*/  DMUL R4, R4, R38 ;  /* 0x0000002604047228 */ /* 0x004fd00000000000 */
[----:B------:R-:W-:-:S14]  /*3560*/  DSETP.NEU.AND P0, PT, |R4|, +INF , PT ;  /* 0x7ff000000400742a */ /* 0x000fdc0003f0d200 */
[----:B------:R-:W-:Y:S01]  /*3570*/  @!P0 DMUL R24, RZ, R4 ;  /* 0x00000004ff188228 */ /* 0x000fe20000000000 */
[----:B------:R-:W-:Y:S01]  /*3580*/  @!P0 MOV R3, 0x1 ;  /* 0x0000000100038802 */ /* 0x000fe20000000f00 */
        /* <DEDUP_REMOVED lines=22> */
.L_x_870:
[----:B------:R-:W-:Y:S05]  /*36f0*/  BSYNC.RECONVERGENT B3 ;  /* 0x0000000000037941 */ /* 0x000fea0003800200 */
.L_x_869:
[----:B------:R-:W-:-:S07]  /*3700*/  VIADD R3, R20, 0x1 ;  /* 0x0000000114037836 */ /* 0x000fce0000000000 */
.L_x_868:
[----:B------:R-:W-:Y:S05]  /*3710*/  BSYNC.RECONVERGENT B2 ;  /* 0x0000000000027941 */ /* 0x000fea0003800200 */
.L_x_867:
        /* <DEDUP_REMOVED lines=17> */
[----:B--2---:R-:W-:-:S08]  /*3830*/  DFMA R20, R26, R28, R20 ;  /* 0x0000001c1a14722b */ /* 0x004fd00000000014 */
[----:B------:R-:W-:-:S08]  /*3840*/  DFMA R20, R26, R20, R22 ;  /* 0x000000141a14722b */ /* 0x000fd00000000016 */
[----:B---3--:R-:W-:-:S08]  /*3850*/  DFMA R8, R26, R20, R8 ;  /* 0x000000141a08722b */ /* 0x008fd00000000008 */
[----:B------:R-:W-:Y:S02]  /*3860*/  DFMA R8, R26, R8, R10 ;  /* 0x000000081a08722b */ /* 0x000fe4000000000a */
[----:B------:R-:W-:-:S06]  /*3870*/  @!P1 DMUL R10, RZ, R4 ;  /* 0x00000004ff0a9228 */ /* 0x000fcc0000000000 */
        /* <DEDUP_REMOVED lines=33> */
[----:B------:R-:W-:Y:S02]  /*3a90*/  IMAD.MOV.U32 R10, RZ, RZ, R24 ;  /* 0x000000ffff0a7224 */ /* 0x000fe400078e0018 */
[----:B------:R-:W-:-:S07]  /*3aa0*/  IMAD.MOV.U32 R11, RZ, RZ, R25 ;  /* 0x000000ffff0b7224 */ /* 0x000fce00078e0019 */
.L_x_872:
[----:B------:R-:W-:Y:S05]  /*3ab0*/  BSYNC.RECONVERGENT B2 ;  /* 0x0000000000027941 */ /* 0x000fea0003800200 */
.L_x_871:
[----:B------:R-:W0:Y:S01]  /*3ac0*/  LDCU.64 UR8, c[0x4][0x10] ;  /* 0x01000200ff0877ac */ /* 0x000e220008000a00 */
[----:B------:R-:W-:-:S05]  /*3ad0*/  IMAD.SHL.U32 R14, R3, 0x40, RZ ;  /* 0x00000040030e7824 */ /* 0x000fca00078e00ff */
        /* <DEDUP_REMOVED lines=8> */
[----:B------:R-:W-:Y:S01]  /*3b60*/  BSSY.RECONVERGENT B1, `(.L_x_873) ;  /* 0x0000029000017945 */ /* 0x000fe20003800200 */
[----:B------:R-:W-:Y:S01]  /*3b70*/  IMAD.MOV.U32 R31, RZ, RZ, 0x3da8ff83 ;  /* 0x3da8ff83ff1f7424 */ /* 0x000fe200078e00ff */
        /* <DEDUP_REMOVED lines=37> */
[----:B------:R-:W-:Y:S02]  /*3dd0*/  IMAD.MOV.U32 R10, RZ, RZ, R20 ;  /* 0x000000ffff0a7224 */ /* 0x000fe400078e0014 */
[----:B------:R-:W-:-:S07]  /*3de0*/  IMAD.MOV.U32 R11, RZ, RZ, R21 ;  /* 0x000000ffff0b7224 */ /* 0x000fce00078e0015 */
.L_x_874:
[----:B------:R-:W-:Y:S05]  /*3df0*/  BSYNC.RECONVERGENT B1 ;  /* 0x0000000000017941 */ /* 0x000fea0003800200 */
.L_x_873:
[----:B------:R-:W-:Y:S01]  /*3e00*/  DMUL R16, R4, R4 ;  /* 0x0000000404107228 */ /* 0x000fe20000000000 */
[----:B------:R-:W-:Y:S01]  /*3e10*/  FSETP.GEU.AND P1, PT, |R9|, 6.5827683646048100446e-37, PT ;  /* 0x036000000900780b */ /* 0x000fe20003f2e200 */
[----:B------:R-:W-:Y:S01]  /*3e20*/  IMAD.MOV.U32 R4, RZ, RZ, 0x1 ;  /* 0x00000001ff047424 */ /* 0x000fe200078e00ff */
[----:B------:R-:W-:Y:S03]  /*3e30*/  BSSY.RECONVERGENT B1, `(.L_x_875) ;  /* 0x0000013000017945 */ /* 0x000fe60003800200 */
[----:B------:R-:W0:Y:S02]  /*3e40*/  MUFU.RCP64H R5, R17 ;  /* 0x0000001100057308 */ /* 0x000e240000001800 */
        /* <DEDUP_REMOVED lines=16> */
[----:B------:R-:W-:Y:S05]  /*3f50*/  CALL.REL.NOINC `($__internal_10_$__cuda_sm20_div_rn_f64_full) ;  /* 0x00000080006c7944 */ /* 0x000fea0003c00000 */
.L_x_876:
[----:B------:R-:W-:Y:S05]  /*3f60*/  BSYNC.RECONVERGENT B1 ;  /* 0x0000000000017941 */ /* 0x000fea0003800200 */
.L_x_875:
[----:B------:R-:W0:Y:S01]  /*3f70*/  LDC R17, c[0x0][0x3dc] ;  /* 0x0000f700ff117b82 */ /* 0x000e220000000800 */
[----:B------:R-:W1:Y:S01]  /*3f80*/  LDCU UR4, c[0x0][0x3e0] ;  /* 0x00007c00ff0477ac */ /* 0x000e620008000800 */
[----:B------:R-:W-:-:S06]  /*3f90*/  DADD R10, R20, R10 ;  /* 0x00000000140a7229 */ /* 0x000fcc000000000a */
[----:B------:R-:W2:Y:S02]  /*3fa0*/  LDC.64 R8, c[0x0][0x380] ;  /* 0x0000e000ff087b82 */ /* 0x000ea40000000a00 */
[-C--:B------:R-:W-:Y:S02]  /*3fb0*/  DMUL R4, R6, R10.reuse ;  /* 0x0000000a06047228 */ /* 0x080fe40000000000 */
[----:B------:R-:W-:-:S04]  /*3fc0*/  DMUL R10, RZ, R10 ;  /* 0x0000000aff0a7228 */ /* 0x000fc80000000000 */
[----:B------:R-:W3:Y:S01]  /*3fd0*/  LDC.64 R14, c[0x0][0x388] ;  /* 0x0000e200ff0e7b82 */ /* 0x000ee20000000a00 */
[----:B0-----:R-:W-:Y:S01]  /*3fe0*/  IMAD R3, R17, 0x2, R2 ;  /* 0x0000000211037824 */ /* 0x001fe200078e0202 */
[----:B------:R-:W-:-:S03]  /*3ff0*/  IADD3 R2, PT, PT, R2, 0x1, RZ ;  /* 0x0000000102027810 */ /* 0x000fc60007ffe0ff */
[----:B-1----:R-:W-:Y:S01]  /*4000*/  IMAD R3, R3, UR4, R0 ;  /* 0x0000000403037c24 */ /* 0x002fe2000f8e0200 */
[----:B------:R-:W-:-:S03]  /*4010*/  ISETP.NE.AND P0, PT, R2, R17, PT ;  /* 0x000000110200720c */ /* 0x000fc60003f05270 */
[----:B--2---:R-:W-:-:S05]  /*4020*/  IMAD.WIDE R8, R3, 0x8, R8 ;  /* 0x0000000803087825 */ /* 0x004fca00078e0208 */
[----:B------:R1:W-:Y:S01]  /*4030*/  STG.E.64 desc[UR12][R8.64], R4 ;  /* 0x0000000408007986 */ /* 0x0003e2000c101b0c */
[----:B---3--:R-:W-:-:S05]  /*4040*/  IMAD.WIDE R14, R3, 0x8, R14 ;  /* 0x00000008030e7825 */ /* 0x008fca00078e020e */
[----:B------:R1:W-:Y:S01]  /*4050*/  STG.E.64 desc[UR12][R14.64], R10 ;  /* 0x0000000a0e007986 */ /* 0x0003e2000c101b0c */
[----:B------:R-:W-:Y:S05]  /*4060*/  @P0 BRA `(.L_x_877) ;  /* 0xfffffff400240947 */ /* 0x000fea000383ffff */
.L_x_863:
[----:B-1----:R-:W0:Y:S02]  /*4070*/  LDC.64 R10, c[0x0][0x3c8] ;  /* 0x0000f200ff0a7b82 */ /* 0x002e240000000a00 */
[----:B0-----:R-:W2:Y:S04]  /*4080*/  LDG.E.64 R4, desc[UR12][R10.64+0x10] ;  /* 0x0000100c0a047981 */ /* 0x001ea8000c1e1b00 */
[----:B------:R-:W3:Y:S01]  /*4090*/  LDG.E.64 R2, desc[UR12][R10.64] ;  /* 0x0000000c0a027981 */ /* 0x000ee2000c1e1b00 */
[----:B------:R-:W-:Y:S01]  /*40a0*/  IMAD.MOV.U32 R6, RZ, RZ, 0x1 ;  /* 0x00000001ff067424 */ /* 0x000fe200078e00ff */
[----:B--2---:R-:W-:Y:S02]  /*40b0*/  DMUL R4, R4, UR10 ;  /* 0x0000000a04047c28 */ /* 0x004fe40008000000 */
[----:B---3--:R-:W-:-:S04]  /*40c0*/  DMUL R22, R2, 3 ;  /* 0x4008000002167828 */ /* 0x008fc80000000000 */
        /* <DEDUP_REMOVED lines=18> */
.L_x_878:
[----:B------:R-:W0:Y:S01]  /*41f0*/  MUFU.RSQ64H R5, R21 ;  /* 0x0000001500057308 */ /* 0x000e220000001c00 */
[----:B------:R-:W-:Y:S01]  /*4200*/  IADD3 R4, PT, PT, R21, -0x3500000, RZ ;  /* 0xfcb0000015047810 */ /* 0x000fe20007ffe0ff */
[----:B------:R-:W-:Y:S01]  /*4210*/  IMAD.MOV.U32 R6, RZ, RZ, 0x0 ;  /* 0x00000000ff067424 */ /* 0x000fe200078e00ff */
[----:B------:R-:W-:Y:S01]  /*4220*/  BSSY.RECONVERGENT B0, `(.L_x_879) ;  /* 0x0000015000007945 */ /* 0x000fe20003800200 */
        /* <DEDUP_REMOVED lines=20> */
.L_x_880:
[----:B------:R-:W-:Y:S05]  /*4370*/  BSYNC.RECONVERGENT B0 ;  /* 0x0000000000007941 */ /* 0x000fea0003800200 */
.L_x_879:
        /* <DEDUP_REMOVED lines=26> */
.L_x_884:
[----:B------:R-:W-:Y:S05]  /*4520*/  BSYNC.RECONVERGENT B3 ;  /* 0x0000000000037941 */ /* 0x000fea0003800200 */
.L_x_883:
[----:B------:R-:W-:-:S07]  /*4530*/  VIADD R28, R20, 0x1 ;  /* 0x00000001141c7836 */ /* 0x000fce0000000000 */
.L_x_882:
[----:B------:R-:W-:Y:S05]  /*4540*/  BSYNC.RECONVERGENT B2 ;  /* 0x0000000000027941 */ /* 0x000fea0003800200 */
.L_x_881:
        /* <DEDUP_REMOVED lines=8> */
[----:B------:R-:W1:Y:S03]  /*45d0*/  LDC.64 R8, c[0x0][0x3b0] ;  /* 0x0000ec00ff087b82 */ /* 0x000e660000000a00 */
[----:B-1----:R-:W5:Y:S01]  /*45e0*/  LDG.E.64 R8, desc[UR12][R8.64+0x8] ;  /* 0x0000080c08087981 */ /* 0x002f62000c1e1b00 */
        /* <DEDUP_REMOVED lines=9> */
[----:B0-----:R-:W-:Y:S02]  /*4680*/  @!P1 DMUL R10, RZ, R36 ;  /* 0x00000024ff0a9228 */ /* 0x001fe40000000000 */
        /* <DEDUP_REMOVED lines=12> */
[----:B------:R-:W-:Y:S01]  /*4750*/  FSEL R6, R6, R4, !P0 ;  /* 0x0000000406067208 */ /* 0x000fe20004000000 */
[----:B------:R-:W-:Y:S01]  /*4760*/  @!P1 IMAD.MOV.U32 R4, RZ, RZ, RZ ;  /* 0x000000ffff049224 */ /* 0x000fe200078e00ff */
[----:B------:R-:W-:-:S06]  /*4770*/  FSEL R7, R7, R5, !P0 ;  /* 0x0000000507077208 */ /* 0x000fcc0004000000 */
[----:B------:R-:W-:Y:S01]  /*4780*/  DMUL R6, R2, R6 ;  /* 0x0000000602067228 */ /* 0x000fe20000000000 */
[----:B------:R-:W-:Y:S10]  /*4790*/  @!P1 BRA `(.L_x_886) ;  /* 0x00000000005c9947 */ /* 0x000ff40003800000 */
[----:B------:R-:W-:Y:S01]  /*47a0*/  UMOV UR8, 0x6dc9c883 ;  /* 0x6dc9c88300087882 */ /* 0x000fe20000000000 */
[----:B------:R-:W-:Y:S01]  /*47b0*/  UMOV UR9, 0x3fe45f30 ;  /* 0x3fe45f3000097882 */ /* 0x000fe20000000000 */
[C---:B------:R-:W-:Y:S02]  /*47c0*/  DSETP.GE.AND P0, PT, |R36|.reuse, 2.14748364800000000000e+09, PT ;  /* 0x41e000002400742a */ /* 0x040fe40003f06200 */
        /* <DEDUP_REMOVED lines=16> */
[----:B-----5:R-:W-:Y:S05]  /*48d0*/  CALL.REL.NOINC `($_Z33gpuKernelSphericalHarmonicsBesselIdEvPT_S1_S1_S1_S1_S1_S1_S1_S1_S1_S0_iii$__internal_trig_reduction_slowpathd) ;  /* 0x0000008000407944 */ /* 0x020fea0003c00000 */
[----:B------:R-:W-:Y:S02]  /*48e0*/  IMAD.MOV.U32 R4, RZ, RZ, R20 ;  /* 0x000000ffff047224 */ /* 0x000fe400078e0014 */
[----:B------:R-:W-:Y:S02]  /*48f0*/  IMAD.MOV.U32 R10, RZ, RZ, R24 ;  /* 0x000000ffff0a7224 */ /* 0x000fe400078e0018 */
[----:B------:R-:W-:-:S07]  /*4900*/  IMAD.MOV.U32 R11, RZ, RZ, R25 ;  /* 0x000000ffff0b7224 */ /* 0x000fce00078e0019 */
.L_x_886:
[----:B------:R-:W-:Y:S05]  /*4910*/  BSYNC.RECONVERGENT B2 ;  /* 0x0000000000027941 */ /* 0x000fea0003800200 */
.L_x_885:
[----:B------:R-:W0:Y:S02]  /*4920*/  LDCU UR4, c[0x0][0x3dc] ;  /* 0x00007b80ff0477ac */ /* 0x000e240008000800 */
[----:B0-----:R-:W-:-:S09]  /*4930*/  UISETP.GE.AND UP0, UPT, UR4, 0x1, UPT ;  /* 0x000000010400788c */ /* 0x001fd2000bf06270 */
[----:B------:R-:W-:Y:S05]  /*4940*/  BRA.U !UP0, `(.L_x_887) ;  /* 0x0000000d08907547 */ /* 0x000fea000b800000 */
        /* <DEDUP_REMOVED lines=10> */
[----:B------:R-:W-:-:S02]  /*49f0*/  DMUL R28, R10, R10 ;  /* 0x0000000a0a1c7228 */ /* 0x000fc40000000000 */
[----:B------:R-:W-:Y:S01]  /*4a00*/  ISETP.NE.U32.AND P0, PT, R5, 0x1, PT ;  /* 0x000000010500780c */ /* 0x000fe20003f05070 */
[----:B------:R-:W-:Y:S01]  /*4a10*/  IMAD.MOV.U32 R5, RZ, RZ, 0x3da8ff83 ;  /* 0x3da8ff83ff057424 */ /* 0x000fe200078e00ff */
[----:B-----5:R-:W-:Y:S02]  /*4a20*/  DMUL R6, R6, R8 ;  /* 0x0000000806067228 */ /* 0x020fe40000000000 */
        /* <DEDUP_REMOVED lines=16> */
[----:B------:R-:W-:-:S08]  /*4b30*/  DMUL R2, R2, R4 ;  /* 0x0000000402027228 */ /* 0x000fd00000000000 */
[----:B------:R-:W-:Y:S01]  /*4b40*/  DMUL R8, R8, R2 ;  /* 0x0000000208087228 */ /* 0x000fe20000000000 */
[----:B------:R-:W-:-:S10]  /*4b50*/  IMAD.MOV.U32 R2, RZ, RZ, RZ ;  /* 0x000000ffff027224 */ /* 0x000fd400078e00ff */
.L_x_898:
[----:B0-----:R-:W0:Y:S01]  /*4b60*/  LDC.64 R10, c[0x0][0x3a8] ;  /* 0x0000ea00ff0a7b82 */ /* 0x001e220000000a00 */
[----:B------:R-:W-:-:S04]  /*4b70*/  IMAD R3, R2, UR5, RZ ;  /* 0x0000000502037c24 */ /* 0x000fc8000f8e02ff */
        /* <DEDUP_REMOVED lines=28> */
[----:B------:R-:W-:Y:S05]  /*4d40*/  CALL.REL.NOINC `($_Z33gpuKernelSphericalHarmonicsBesselIdEvPT_S1_S1_S1_S1_S1_S1_S1_S1_S1_S0_iii$__internal_trig_reduction_slowpathd) ;  /* 0x0000007c00247944 */ /* 0x000fea0003c00000 */
[----:B------:R-:W-:Y:S02]  /*4d50*/  IMAD.MOV.U32 R14, RZ, RZ, R24 ;  /* 0x000000ffff0e7224 */ /* 0x000fe400078e0018 */
[----:B------:R-:W-:-:S07]  /*4d60*/  IMAD.MOV.U32 R15, RZ, RZ, R25 ;  /* 0x000000ffff0f7224 */ /* 0x000fce00078e0019 */
.L_x_891:
[----:B------:R-:W-:Y:S05]  /*4d70*/  BSYNC.RECONVERGENT B3 ;  /* 0x0000000000037941 */ /* 0x000fea0003800200 */
.L_x_890:
[----:B------:R-:W-:-:S07]  /*4d80*/  VIADD R3, R20, 0x1 ;  /* 0x0000000114037836 */ /* 0x000fce0000000000 */
.L_x_889:
[----:B------:R-:W-:Y:S05]  /*4d90*/  BSYNC.RECONVERGENT B2 ;  /* 0x0000000000027941 */ /* 0x000fea0003800200 */
.L_x_888:
[----:B------:R-:W0:Y:S01]  /*4da0*/  LDCU.64 UR8, c[0x4][0x10] ;  /* 0x01000200ff0877ac */ /* 0x000e220008000a00 */
[----:B------:R-:W-:-:S04]  /*4db0*/  SHF.L.U32 R10, R3, 0x6, RZ ;  /* 0x00000006030a7819 */ /* 0x000fc800000006ff */
        /* <DEDUP_REMOVED lines=53> */
[----:B------:R-:W-:Y:S02]  /*5110*/  IMAD.MOV.U32 R14, RZ, RZ, R24 ;  /* 0x000000ffff0e7224 */ /* 0x000fe400078e0018 */
[----:B------:R-:W-:-:S07]  /*5120*/  IMAD.MOV.U32 R15, RZ, RZ, R25 ;  /* 0x000000ffff0f7224 */ /* 0x000fce00078e0019 */
.L_x_893:
[----:B------:R-:W-:Y:S05]  /*5130*/  BSYNC.RECONVERGENT B2 ;  /* 0x0000000000027941 */ /* 0x000fea0003800200 */
.L_x_892:
        /* <DEDUP_REMOVED lines=10> */
[----:B------:R-:W-:Y:S01]  /*51e0*/  BSSY.RECONVERGENT B1, `(.L_x_894) ;  /* 0x0000029000017945 */ /* 0x000fe20003800200 */
[----:B------:R-:W-:Y:S01]  /*51f0*/  IMAD.MOV.U32 R33, RZ, RZ, 0x3da8ff83 ;  /* 0x3da8ff83ff217424 */ /* 0x000fe200078e00ff */
[----:B------:R-:W-:Y:S01]  /*5200*/  ISETP.NE.U32.AND P0, PT, R30, 0x1, PT ;  /* 0x000000011e00780c */ /* 0x000fe20003f05070 */
[----:B------:R-:W-:-:S03]  /*5210*/  DMUL R30, R14, R14 ;  /* 0x0000000e0e1e7228 */ /* 0x000fc60000000000 */
        /* <DEDUP_REMOVED lines=35> */
[----:B------:R-:W-:Y:S02]  /*5450*/  IMAD.MOV.U32 R14, RZ, RZ, R20 ;  /* 0x000000ffff0e7224 */ /* 0x000fe400078e0014 */
[----:B------:R-:W-:-:S07]  /*5460*/  IMAD.MOV.U32 R15, RZ, RZ, R21 ;  /* 0x000000ffff0f7224 */ /* 0x000fce00078e0015 */
.L_x_895:
[----:B------:R-:W-:Y:S05]  /*5470*/  BSYNC.RECONVERGENT B1 ;  /* 0x0000000000017941 */ /* 0x000fea0003800200 */
.L_x_894:
[----:B------:R-:W-:Y:S01]  /*5480*/  DMUL R18, R4, R4 ;  /* 0x0000000404127228 */ /* 0x000fe20000000000 */
[----:B------:R-:W-:Y:S01]  /*5490*/  FSETP.GEU.AND P1, PT, |R11|, 6.5827683646048100446e-37, PT ;  /* 0x036000000b00780b */ /* 0x000fe20003f2e200 */
[----:B------:R-:W-:Y:S01]  /*54a0*/  BSSY.RECONVERGENT B1, `(.L_x_896) ;  /* 0x0000014000017945 */ /* 0x000fe20003800200 */
[----:B------:R-:W-:-:S03]  /*54b0*/  MOV R4, 0x1 ;  /* 0x0000000100047802 */ /* 0x000fc60000000f00 */
[----:B------:R-:W0:Y:S03]  /*54c0*/  MUFU.RCP64H R5, R19 ;  /* 0x0000001300057308 */ /* 0x000e260000001800 */
        /* <DEDUP_REMOVED lines=14> */
[----:B------:R-:W-:Y:S02]  /*55b0*/  IMAD.MOV.U32 R24, RZ, RZ, R10 ;  /* 0x000000ffff187224 */ /* 0x000fe400078e000a */
[----:B------:R-:W-:-:S07]  /*55c0*/  IMAD.MOV.U32 R23, RZ, RZ, R11 ;  /* 0x000000ffff177224 */ /* 0x000fce00078e000b */
[----:B------:R-:W-:Y:S05]  /*55d0*/  CALL.REL.NOINC `($__internal_10_$__cuda_sm20_div_rn_f64_full) ;  /* 0x0000006800cc7944 */ /* 0x000fea0003c00000 */
.L_x_897:
[----:B------:R-:W-:Y:S05]  /*55e0*/  BSYNC.RECONVERGENT B1 ;  /* 0x0000000000017941 */ /* 0x000fea0003800200 */
.L_x_896:
[----:B------:R-:W0:Y:S01]  /*55f0*/  LDC R29, c[0x0][0x3dc] ;  /* 0x0000f700ff1d7b82 */ /* 0x000e220000000800 */
[----:B------:R-:W1:Y:S01]  /*5600*/  LDCU UR4, c[0x0][0x3e0] ;  /* 0x00007c00ff0477ac */ /* 0x000e620008000800 */
[----:B------:R-:W-:-:S06]  /*5610*/  DADD R14, R20, R14 ;  /* 0x00000000140e7229 */ /* 0x000fcc000000000e */
[----:B------:R-:W2:Y:S02]  /*5620*/  LDC.64 R22, c[0x0][0x380] ;  /* 0x0000e000ff167b82 */ /* 0x000ea40000000a00 */
[-C--:B------:R-:W-:Y:S02]  /*5630*/  DMUL R4, R6, R14.reuse ;  /* 0x0000000e06047228 */ /* 0x080fe40000000000 */
[----:B------:R-:W-:-:S04]  /*5640*/  DMUL R14, R8, R14 ;  /* 0x0000000e080e7228 */ /* 0x000fc80000000000 */
[----:B------:R-:W3:Y:S01]  /*5650*/  LDC.64 R26, c[0x0][0x388] ;  /* 0x0000e200ff1a7b82 */ /* 0x000ee20000000a00 */
[----:B0-----:R-:W-:-:S04]  /*5660*/  IMAD R3, R29, 0x3, R2 ;  /* 0x000000031d037824 */ /* 0x001fc800078e0202 */
[----:B-1----:R-:W-:-:S04]  /*5670*/  IMAD R17, R3, UR4, R0 ;  /* 0x0000000403117c24 */ /* 0x002fc8000f8e0200 */
[----:B--2---:R-:W-:-:S05]  /*5680*/  IMAD.WIDE R10, R17, 0x8, R22 ;  /* 0x00000008110a7825 */ /* 0x004fca00078e0216 */
[----:B------:R0:W-:Y:S01]  /*5690*/  STG.E.64 desc[UR12][R10.64], R4 ;  /* 0x000000040a007986 */ /* 0x0001e2000c101b0c */
[----:B---3--:R-:W-:-:S05]  /*56a0*/  IMAD.WIDE R16, R17, 0x8, R26 ;  /* 0x0000000811107825 */ /* 0x008fca00078e021a */
[----:B------:R0:W-:Y:S04]  /*56b0*/  STG.E.64 desc[UR12][R16.64], R14 ;  /* 0x0000000e10007986 */ /* 0x0001e8000c101b0c */
[----:B------:R-:W2:Y:S01]  /*56c0*/  LDG.E.64 R18, desc[UR12][R10.64] ;  /* 0x0000000c0a127981 */ /* 0x000ea2000c1e1b00 */
[----:B------:R-:W-:-:S05]  /*56d0*/  IADD3 R20, PT, PT, -R29, RZ, RZ ;  /* 0x000000ff1d147210 */ /* 0x000fca0007ffe1ff */
[----:B------:R-:W-:-:S04]  /*56e0*/  IMAD R3, R20, 0x2, R3 ;  /* 0x0000000214037824 */ /* 0x000fc800078e0203 */
[----:B------:R-:W-:Y:S01]  /*56f0*/  IMAD R3, R3, UR4, R0 ;  /* 0x0000000403037c24 */ /* 0x000fe2000f8e0200 */
[----:B--2---:R-:W-:-:S03]  /*5700*/  DADD R24, -RZ, -R18 ;  /* 0x00000000ff187229 */ /* 0x004fc60000000912 */
[----:B------:R-:W-:-:S05]  /*5710*/  IMAD.WIDE R18, R3, 0x8, R22 ;  /* 0x0000000803127825 */ /* 0x000fca00078e0216 */
[----:B------:R0:W-:Y:S04]  /*5720*/  STG.E.64 desc[UR12][R18.64], R24 ;  /* 0x0000001812007986 */ /* 0x0001e8000c101b0c */
[----:B------:R-:W2:Y:S01]  /*5730*/  LDG.E.64 R20, desc[UR12][R16.64] ;  /* 0x0000000c10147981 */ /* 0x000ea2000c1e1b00 */
[----:B------:R-:W-:-:S04]  /*5740*/  IMAD.WIDE R22, R3, 0x8, R26 ;  /* 0x0000000803167825 */ /* 0x000fc800078e021a */
[----:B------:R-:W-:-:S05]  /*5750*/  VIADD R2, R2, 0x1 ;  /* 0x0000000102027836 */ /* 0x000fca0000000000 */
[----:B------:R-:W-:Y:S01]  /*5760*/  ISETP.NE.AND P0, PT, R2, R29, PT ;  /* 0x0000001d0200720c */ /* 0x000fe20003f05270 */
[----:B--2---:R0:W-:-:S12]  /*5770*/  STG.E.64 desc[UR12][R22.64], R20 ;  /* 0x0000001416007986 */ /* 0x0041d8000c101b0c */
[----:B------:R-:W-:Y:S05]  /*5780*/  @P0 BRA `(.L_x_898) ;  /* 0xfffffff000f40947 */ /* 0x000fea000383ffff */
.L_x_887:
[----:B------:R-:W1:Y:S02]  /*5790*/  LDCU UR4, c[0x0][0x3d8] ;  /* 0x00007b00ff0477ac */ /* 0x000e640008000800 */
[----:B-1----:R-:W-:-:S09]  /*57a0*/  UISETP.GE.AND UP0, UPT, UR4, 0x2, UPT ;  /* 0x000000020400788c */ /* 0x002fd2000bf06270 */
[----:B------:R-:W-:Y:S05]  /*57b0*/  BRA.U !UP0, `(.L_x_899) ;  /* 0x0000006508647547 */ /* 0x000fea000b800000 */
[----:B------:R-:W-:Y:S01]  /*57c0*/  IMAD.MOV.U32 R2, RZ, RZ, 0x2 ;  /* 0x00000002ff027424 */ /* 0x000fe200078e00ff */
[----:B0-----:R-:W-:Y:S01]  /*57d0*/  MOV R4, 0x3 ;  /* 0x0000000300047802 */ /* 0x001fe20000000f00 */
[----:B------:R-:W-:Y:S01]  /*57e0*/  IMAD.MOV.U32 R3, RZ, RZ, 0x1 ;  /* 0x00000001ff037424 */ /* 0x000fe200078e00ff */
[----:B------:R-:W-:Y:S01]  /*57f0*/  PRMT R6, RZ, 0x7610, R6 ;  /* 0x00007610ff067816 */ /* 0x000fe20000000006 */
[----:B------:R-:W-:Y:S01]  /*5800*/  IMAD.MOV.U32 R5, RZ, RZ, RZ ;  /* 0x000000ffff057224 */ /* 0x000fe200078e00ff */
[----:B------:R-:W-:-:S07]  /*5810*/  PRMT R7, RZ, 0x7610, R7 ;  /* 0x00007610ff077816 */ /* 0x000fce0000000007 */
.L_x_1001:
[----:B0123--:R-:W0:Y:S01]  /*5820*/  LDC.64 R16, c[0x0][0x3b0] ;  /* 0x0000ec00ff107b82 */ /* 0x00fe220000000a00 */
[----:B-----5:R-:W-:-:S07]  /*5830*/  VIADD R9, R5, 0x1 ;  /* 0x0000000105097836 */ /* 0x020fce0000000000 */
[----:B----4-:R-:W1:Y:S01]  /*5840*/  LDC.64 R22, c[0x0][0x3b8] ;  /* 0x0000ee00ff167b82 */ /* 0x010e620000000a00 */
[----:B0-----:R-:W-:-:S05]  /*5850*/  IMAD.WIDE R16, R2, 0x8, R16 ;  /* 0x0000000802107825 */ /* 0x001fca00078e0210 */
[----:B------:R-:W2:Y:S01]  /*5860*/  LDG.E.64 R20, desc[UR12][R16.64+-0x8] ;  /* 0xfffff80c10147981 */ /* 0x000ea2000c1e1b00 */
[----:B------:R-:W-:Y:S01]  /*5870*/  IMAD.IADD R8, R9, 0x1, R2 ;  /* 0x0000000109087824 */ /* 0x000fe200078e0202 */
[----:B------:R-:W-:Y:S01]  /*5880*/  ISETP.GE.U32.AND P0, PT, R5, 0x7, PT ;  /* 0x000000070500780c */ /* 0x000fe20003f06070 */
[----:B-1----:R-:W-:Y:S02]  /*5890*/  IMAD.WIDE R22, R2, 0x8, R22 ;  /* 0x0000000802167825 */ /* 0x002fe400078e0216 */
[----:B------:R-:W0:Y:S02]  /*58a0*/  I2F.F64 R26, R8 ;  /* 0x00000008001a7312 */ /* 0x000e240000201c00 */
[----:B------:R-:W-:Y:S02]  /*58b0*/  VIADD R7, R7, 0x1 ;  /* 0x0000000107077836 */ /* 0x000fe40000000000 */
[----:B------:R-:W-:Y:S01]  /*58c0*/  IMAD.MOV.U32 R19, RZ, RZ, RZ ;  /* 0x000000ffff137224 */ /* 0x000fe200078e00ff */
[-C--:B--2---:R-:W-:Y:S01]  /*58d0*/  DMUL R10, R34, R20.reuse ;  /* 0x00000014220a7228 */ /* 0x084fe20000000000 */
[----:B------:R1:W-:Y:S01]  /*58e0*/  STG.E.64 desc[UR12][R22.64+-0x8], R20 ;  /* 0xfffff81416007986 */ /* 0x0003e2000c101b0c */
[----:B------:R-:W-:-:S06]  /*58f0*/  DMUL R14, R12, -R20 ;  /* 0x800000140c0e7228 */ /* 0x000fcc0000000000 */
[C---:B0-----:R-:W-:Y:S02]  /*5900*/  DMUL R24, R26.reuse, R10 ;  /* 0x0000000a1a187228 */ /* 0x041fe40000000000 */
[----:B------:R-:W-:Y:S01]  /*5910*/  DMUL R28, R26, R14 ;  /* 0x0000000e1a1c7228 */ /* 0x000fe20000000000 */
[----:B------:R-:W-:Y:S02]  /*5920*/  LOP3.LUT R10, R7, 0x7, RZ, 0xc0, !PT ;  /* 0x00000007070a7812 */ /* 0x000fe400078ec0ff */
[----:B------:R-:W-:Y:S02]  /*5930*/  IADD3 R14, PT, PT, R2, -0x1, RZ ;  /* 0xffffffff020e7810 */ /* 0x000fe40007ffe0ff */
[----:B------:R1:W-:Y:S01]  /*5940*/  STG.E.64 desc[UR12][R16.64+-0x8], R24 ;  /* 0xfffff81810007986 */ /* 0x0003e2000c101b0c */
[----:B------:R-:W-:-:S03]  /*5950*/  VIADD R11, R10, 0xffffffff ;  /* 0xffffffff0a0b7836 */ /* 0x000fc60000000000 */
[----:B------:R1:W-:Y:S01]  /*5960*/  STG.E.64 desc[UR12][R16.64], R28 ;  /* 0x0000001c10007986 */ /* 0x0003e2000c101b0c */
[----:B------:R-:W-:Y:S05]  /*5970*/  @!P0 BRA `(.L_x_900) ;  /* 0x00000010002c8947 */ /* 0x000fea0003800000 */
[----:B------:R-:W-:Y:S01]  /*5980*/  LOP3.LUT R19, R3, 0x7ffffff8, RZ, 0xc0, !PT ;  /* 0x7ffffff803137812 */ /* 0x000fe200078ec0ff */
[----:B-1----:R-:W-:-:S07]  /*5990*/  IMAD.MOV.U32 R17, RZ, RZ, RZ ;  /* 0x000000ffff117224 */ /* 0x002fce00078e00ff */
.L_x_917:
        /* <DEDUP_REMOVED lines=33> */
.L_x_902:
[----:B------:R-:W-:Y:S05]  /*5bb0*/  BSYNC.RECONVERGENT B1 ;  /* 0x0000000000017941 */ /* 0x000fea0003800200 */
.L_x_901:
[----:B------:R0:W-:Y:S04]  /*5bc0*/  STG.E.64 desc[UR12][R42.64], R20 ;  /* 0x000000142a007986 */ /* 0x0001e8000c101b0c */
[----:B------:R1:W-:Y:S04]  /*5bd0*/  STG.E.64 desc[UR12][R32.64], R44 ;  /* 0x0000002c20007986 */ /* 0x0003e8000c101b0c */
[----:B------:R-:W2:Y:S04]  /*5be0*/  LDG.E.64 R22, desc[UR12][R32.64+0x8] ;  /* 0x0000080c20167981 */ /* 0x000ea8000c1e1b00 */
[----:B------:R-:W3:Y:S01]  /*5bf0*/  LDG.E.64 R28, desc[UR12][R42.64+0x8] ;  /* 0x0000080c2a1c7981 */ /* 0x000ee2000c1e1b00 */
[----:B------:R-:W-:Y:S01]  /*5c00*/  LOP3.LUT R25, RZ, R17, RZ, 0x33, !PT ;  /* 0x00000011ff197212 */ /* 0x000fe200078e33ff */
[----:B------:R-:W-:Y:S01]  /*5c10*/  IMAD.MOV.U32 R24, RZ, RZ, 0x1 ;  /* 0x00000001ff187424 */ /* 0x000fe200078e00ff */
[----:B------:R-:W-:Y:S01]  /*5c20*/  BSSY.RECONVERGENT B1, `(.L_x_903) ;  /* 0x000001a000017945 */ /* 0x000fe20003800200 */
[----:B------:R-:W-:Y:S01]  /*5c30*/  IMAD.IADD R18, R17, 0x1, R2 ;  /* 0x0000000111127824 */ /* 0x000fe200078e0202 */
[----:B------:R-:W-:-:S03]  /*5c40*/  IADD3 R30, PT, PT, R25, R2, RZ ;  /* 0x00000002191e7210 */ /* 0x000fc60007ffe0ff */
[----:B0-----:R-:W-:Y:S08]  /*5c50*/  I2F.F64 R20, R18 ;  /* 0x0000001200147312 */ /* 0x001ff00000201c00 */
[----:B------:R-:W0:Y:S08]  /*5c60*/  I2F.F64 R30, R30 ;  /* 0x0000001e001e7312 */ /* 0x000e300000201c00 */
[----:B0-----:R-:W0:Y:S02]  /*5c70*/  MUFU.RCP64H R25, R31 ;  /* 0x0000001f00197308 */ /* 0x001e240000001800 */
[----:B0-----:R-:W-:-:S08]  /*5c80*/  DFMA R46, -R30, R24, 1 ;  /* 0x3ff000001e2e742b */ /* 0x001fd00000000118 */
[----:B------:R-:W-:-:S08]  /*5c90*/  DFMA R46, R46, R46, R46 ;  /* 0x0000002e2e2e722b */ /* 0x000fd0000000002e */
[----:B------:R-:W-:-:S08]  /*5ca0*/  DFMA R46, R24, R46, R24 ;  /* 0x0000002e182e722b */ /* 0x000fd00000000018 */
[----:B------:R-:W-:-:S08]  /*5cb0*/  DFMA R24, -R30, R46, 1 ;  /* 0x3ff000001e18742b */ /* 0x000fd0000000012e */
[----:B------:R-:W-:Y:S02]  /*5cc0*/  DFMA R24, R46, R24, R46 ;  /* 0x000000182e18722b */ /* 0x000fe4000000002e */
[----:B--2---:R-:W-:Y:S02]  /*5cd0*/  DMUL R20, R20, R22 ;  /* 0x0000001614147228 */ /* 0x004fe40000000000 */
[----:B---3--:R-:W-:-:S08]  /*5ce0*/  DMUL R22, R34, R28 ;  /* 0x0000001c22167228 */ /* 0x008fd00000000000 */
[----:B------:R-:W-:-:S08]  /*5cf0*/  DFMA R22, R26, R22, -R20 ;  /* 0x000000161a16722b */ /* 0x000fd00000000814 */
[----:B------:R-:W-:Y:S02]  /*5d00*/  DMUL R20, R22, R24 ;  /* 0x0000001816147228 */ /* 0x000fe40000000000 */
[----:B------:R-:W-:-:S06]  /*5d10*/  FSETP.GEU.AND P1, PT, |R23|, 6.5827683646048100446e-37, PT ;  /* 0x036000001700780b */ /* 0x000fcc0003f2e200 */
[----:B-1----:R-:W-:-:S08]  /*5d20*/  DFMA R44, -R30, R20, R22 ;  /* 0x000000141e2c722b */ /* 0x002fd00000000116 */
        /* <DEDUP_REMOVED lines=9> */
.L_x_904:
[----:B------:R-:W-:Y:S05]  /*5dc0*/  BSYNC.RECONVERGENT B1 ;  /* 0x0000000000017941 */ /* 0x000fea0003800200 */
.L_x_903:
[----:B------:R0:W-:Y:S04]  /*5dd0*/  STG.E.64 desc[UR12][R42.64+0x8], R20 ;  /* 0x000008142a007986 */ /* 0x0001e8000c101b0c */
[----:B------:R1:W-:Y:S04]  /*5de0*/  STG.E.64 desc[UR12][R32.64+0x8], R28 ;  /* 0x0000081c20007986 */ /* 0x0003e8000c101b0c */
[----:B------:R-:W2:Y:S04]  /*5df0*/  LDG.E.64 R24, desc[UR12][R32.64+0x10] ;  /* 0x0000100c20187981 */ /* 0x000ea8000c1e1b00 */
[----:B------:R-:W3:Y:S01]  /*5e00*/  LDG.E.64 R44, desc[UR12][R42.64+0x10] ;  /* 0x0000100c2a2c7981 */ /* 0x000ee2000c1e1b00 */
[----:B------:R-:W-:Y:S01]  /*5e10*/  VIADD R30, R15, 0xfffffffe ;  /* 0xfffffffe0f1e7836 */ /* 0x000fe20000000000 */
[----:B------:R-:W-:Y:S01]  /*5e20*/  BSSY.RECONVERGENT B1, `(.L_x_905) ;  /* 0x000001a000017945 */ /* 0x000fe20003800200 */
[----:B------:R-:W-:-:S02]  /*5e30*/  IMAD.MOV.U32 R46, RZ, RZ, 0x1 ;  /* 0x00000001ff2e7424 */ /* 0x000fc400078e00ff */
[----:B------:R-:W-:Y:S02]  /*5e40*/  VIADD R18, R16, 0x2 ;  /* 0x0000000210127836 */ /* 0x000fe40000000000 */
[----:B------:R-:W4:Y:S08]  /*5e50*/  I2F.F64 R30, R30 ;  /* 0x0000001e001e7312 */ /* 0x000f300000201c00 */
[----:B------:R-:W2:Y:S08]  /*5e60*/  I2F.F64 R22, R18 ;  /* 0x0000001200167312 */ /* 0x000eb00000201c00 */
[----:B----4-:R-:W4:Y:S02]  /*5e70*/  MUFU.RCP64H R47, R31 ;  /* 0x0000001f002f7308 */ /* 0x010f240000001800 */
[----:B----4-:R-:W-:-:S08]  /*5e80*/  DFMA R48, -R30, R46, 1 ;  /* 0x3ff000001e30742b */ /* 0x010fd0000000012e */
[----:B------:R-:W-:-:S08]  /*5e90*/  DFMA R48, R48, R48, R48 ;  /* 0x000000303030722b */ /* 0x000fd00000000030 */
[----:B------:R-:W-:-:S08]  /*5ea0*/  DFMA R48, R46, R48, R46 ;  /* 0x000000302e30722b */ /* 0x000fd0000000002e */
[----:B0-----:R-:W-:-:S08]  /*5eb0*/  DFMA R20, -R30, R48, 1 ;  /* 0x3ff000001e14742b */ /* 0x001fd00000000130 */
        /* <DEDUP_REMOVED lines=16> */
.L_x_906:
[----:B------:R-:W-:Y:S05]  /*5fc0*/  BSYNC.RECONVERGENT B1 ;  /* 0x0000000000017941 */ /* 0x000fea0003800200 */
.L_x_905:
        /* <DEDUP_REMOVED lines=31> */
.L_x_908:
[----:B------:R-:W-:Y:S05]  /*61c0*/  BSYNC.RECONVERGENT B1 ;  /* 0x0000000000017941 */ /* 0x000fea0003800200 */
.L_x_907:
[----:B------:R0:W-:Y:S04]  /*61d0*/  STG.E.64 desc[UR12][R42.64+0x18], R20 ;  /* 0x000018142a007986 */ /* 0x0001e8000c101b0c */
[----:B------:R1:W-:Y:S04]  /*61e0*/  STG.E.64 desc[UR12][R32.64+0x18], R28 ;  /* 0x0000181c20007986 */ /* 0x0003e8000c101b0c */
[----:B------:R-:W2:Y:S04]  /*61f0*/  LDG.E.64 R24, desc[UR12][R32.64+0x20] ;  /* 0x0000200c20187981 */ /* 0x000ea8000c1e1b00 */
[----:B------:R-:W3:Y:S01]  /*6200*/  LDG.E.64 R44, desc[UR12][R42.64+0x20] ;  /* 0x0000200c2a2c7981 */ /* 0x000ee2000c1e1b00 */
[----:B------:R-:W-:Y:S01]  /*6210*/  VIADD R30, R15, 0xfffffffc ;  /* 0xfffffffc0f1e7836 */ /* 0x000fe20000000000 */
[----:B------:R-:W-:Y:S01]  /*6220*/  IADD3 R18, PT, PT, R16, 0x4, RZ ;  /* 0x0000000410127810 */ /* 0x000fe20007ffe0ff */
[----:B------:R-:W-:Y:S01]  /*6230*/  IMAD.MOV.U32 R46, RZ, RZ, 0x1 ;  /* 0x00000001ff2e7424 */ /* 0x000fe200078e00ff */
[----:B------:R-:W-:Y:S02]  /*6240*/  BSSY.RECONVERGENT B1, `(.L_x_909) ;  /* 0x0000018000017945 */ /* 0x000fe40003800200 */
[----:B------:R-:W-:Y:S08]  /*6250*/  I2F.F64 R22, R18 ;  /* 0x0000001200167312 */ /* 0x000ff00000201c00 */
[----:B------:R-:W4:Y:S08]  /*6260*/  I2F.F64 R30, R30 ;  /* 0x0000001e001e7312 */ /* 0x000f300000201c00 */
        /* <DEDUP_REMOVED lines=21> */
.L_x_910:
[----:B------:R-:W-:Y:S05]  /*63c0*/  BSYNC.RECONVERGENT B1 ;  /* 0x0000000000017941 */ /* 0x000fea0003800200 */
.L_x_909:
[----:B------:R0:W-:Y:S04]  /*63d0*/  STG.E.64 desc[UR12][R42.64+0x20], R20 ;  /* 0x000020142a007986 */ /* 0x0001e8000c101b0c */
[----:B------:R1:W-:Y:S04]  /*63e0*/  STG.E.64 desc[UR12][R32.64+0x20], R44 ;  /* 0x0000202c20007986 */ /* 0x0003e8000c101b0c */
[----:B------:R-:W2:Y:S04]  /*63f0*/  LDG.E.64 R24, desc[UR12][R32.64+0x28] ;  /* 0x0000280c20187981 */ /* 0x000ea8000c1e1b00 */
[----:B------:R-:W3:Y:S01]  /*6400*/  LDG.E.64 R28, desc[UR12][R42.64+0x28] ;  /* 0x0000280c2a1c7981 */ /* 0x000ee2000c1e1b00 */
[----:B------:R-:W-:Y:S01]  /*6410*/  VIADD R30, R15, 0xfffffffb ;  /* 0xfffffffb0f1e7836 */ /* 0x000fe20000000000 */
[----:B------:R-:W-:Y:S01]  /*6420*/  MOV R46, 0x1 ;  /* 0x00000001002e7802 */ /* 0x000fe20000000f00 */
[----:B------:R-:W-:Y:S01]  /*6430*/  VIADD R18, R16, 0x5 ;  /* 0x0000000510127836 */ /* 0x000fe20000000000 */
[----:B------:R-:W-:Y:S03]  /*6440*/  BSSY.RECONVERGENT B1, `(.L_x_911) ;  /* 0x0000018000017945 */ /* 0x000fe60003800200 */
        /* <DEDUP_REMOVED lines=23> */
.L_x_912:
[----:B------:R-:W-:Y:S05]  /*65c0*/  BSYNC.RECONVERGENT B1 ;  /* 0x0000000000017941 */ /* 0x000fea0003800200 */
.L_x_911:
[----:B------:R0:W-:Y:S04]  /*65d0*/  STG.E.64 desc[UR12][R42.64+0x28], R20 ;  /* 0x000028142a007986 */ /* 0x0001e8000c101b0c */
[----:B------:R1:W-:Y:S04]  /*65e0*/  STG.E.64 desc[UR12][R32.64+0x28], R28 ;  /* 0x0000281c20007986 */ /* 0x0003e8000c101b0c */
[----:B------:R-:W2:Y:S04]  /*65f0*/  LDG.E.64 R24, desc[UR12][R32.64+0x30] ;  /* 0x0000300c20187981 */ /* 0x000ea8000c1e1b00 */
[----:B------:R-:W3:Y:S01]  /*6600*/  LDG.E.64 R44, desc[UR12][R42.64+0x30] ;  /* 0x0000300c2a2c7981 */ /* 0x000ee2000c1e1b00 */
[----:B------:R-:W-:Y:S01]  /*6610*/  IADD3 R30, PT, PT, R15, -0x6, RZ ;  /* 0xfffffffa0f1e7810 */ /* 0x000fe20007ffe0ff */
[----:B------:R-:W-:Y:S01]  /*6620*/  IMAD.MOV.U32 R46, RZ, RZ, 0x1 ;  /* 0x00000001ff2e7424 */ /* 0x000fe200078e00ff */
[----:B------:R-:W-:Y:S01]  /*6630*/  BSSY.RECONVERGENT B1, `(.L_x_913) ;  /* 0x0000019000017945 */ /* 0x000fe20003800200 */
[----:B------:R-:W-:-:S03]  /*6640*/  VIADD R18, R16, 0x6 ;  /* 0x0000000610127836 */ /* 0x000fc60000000000 */
        /* <DEDUP_REMOVED lines=23> */
.L_x_914:
[----:B------:R-:W-:Y:S05]  /*67c0*/  BSYNC.RECONVERGENT B1 ;  /* 0x0000000000017941 */ /* 0x000fea0003800200 */
.L_x_913:
[----:B------:R0:W-:Y:S04]  /*67d0*/  STG.E.64 desc[UR12][R42.64+0x30], R20 ;  /* 0x000030142a007986 */ /* 0x0001e8000c101b0c */
[----:B------:R1:W-:Y:S04]  /*67e0*/  STG.E.64 desc[UR12][R32.64+0x30], R44 ;  /* 0x0000302c20007986 */ /* 0x0003e8000c101b0c */
[----:B------:R-:W2:Y:S04]  /*67f0*/  LDG.E.64 R24, desc[UR12][R32.64+0x38] ;  /* 0x0000380c20187981 */ /* 0x000ea8000c1e1b00 */
[----:B------:R-:W0:Y:S01]  /*6800*/  LDG.E.64 R28, desc[UR12][R42.64+0x38] ;  /* 0x0000380c2a1c7981 */ /* 0x000e22000c1e1b00 */
[----:B------:R-:W-:Y:S01]  /*6810*/  VIADD R30, R15, 0xfffffff9 ;  /* 0xfffffff90f1e7836 */ /* 0x000fe20000000000 */
[----:B------:R-:W-:Y:S01]  /*6820*/  BSSY.RECONVERGENT B1, `(.L_x_915) ;  /* 0x000001b000017945 */ /* 0x000fe20003800200 */
[----:B------:R-:W-:-:S02]  /*6830*/  IMAD.MOV.U32 R46, RZ, RZ, 0x1 ;  /* 0x00000001ff2e7424 */ /* 0x000fc400078e00ff */
[----:B------:R-:W-:Y:S02]  /*6840*/  VIADD R16, R16, 0x7 ;  /* 0x0000000710107836 */ /* 0x000fe40000000000 */
[----:B------:R-:W3:Y:S08]  /*6850*/  I2F.F64 R30, R30 ;  /* 0x0000001e001e7312 */ /* 0x000ef00000201c00 */
[----:B------:R-:W2:Y:S08]  /*6860*/  I2F.F64 R22, R16 ;  /* 0x0000001000167312 */ /* 0x000eb00000201c00 */
[----:B---3--:R-:W3:Y:S02]  /*6870*/  MUFU.RCP64H R47, R31 ;  /* 0x0000001f002f7308 */ /* 0x008ee40000001800 */
[----:B---3--:R-:W-:-:S08]  /*6880*/  DFMA R48, -R30, R46, 1 ;  /* 0x3ff000001e30742b */ /* 0x008fd0000000012e */
[----:B------:R-:W-:-:S08]  /*6890*/  DFMA R48, R48, R48, R48 ;  /* 0x000000303030722b */ /* 0x000fd00000000030 */
[----:B------:R-:W-:Y:S02]  /*68a0*/  DFMA R48, R46, R48, R46 ;  /* 0x000000302e30722b */ /* 0x000fe4000000002e */
[----:B--2---:R-:W-:-:S06]  /*68b0*/  DMUL R22, R22, R24 ;  /* 0x0000001816167228 */ /* 0x004fcc0000000000 */
[----:B------:R-:W-:Y:S02]  /*68c0*/  DFMA R24, -R30, R48, 1 ;  /* 0x3ff000001e18742b */ /* 0x000fe40000000130 */
[----:B0-----:R-:W-:-:S06]  /*68d0*/  DMUL R20, R34, R28 ;  /* 0x0000001c22147228 */ /* 0x001fcc0000000000 */
[----:B------:R-:W-:Y:S02]  /*68e0*/  DFMA R24, R48, R24, R48 ;  /* 0x000000183018722b */ /* 0x000fe40000000030 */
[----:B-1----:R-:W-:-:S08]  /*68f0*/  DFMA R44, R26, R20, -R22 ;  /* 0x000000141a2c722b */ /* 0x002fd00000000816 */
[----:B------:R-:W-:Y:S02]  /*6900*/  DMUL R20, R44, R24 ;  /* 0x000000182c147228 */ /* 0x000fe40000000000 */
[----:B------:R-:W-:-:S06]  /*6910*/  FSETP.GEU.AND P1, PT, |R45|, 6.5827683646048100446e-37, PT ;  /* 0x036000002d00780b */ /* 0x000fcc0003f2e200 */
        /* <DEDUP_REMOVED lines=10> */
[----:B------:R-:W-:Y:S05]  /*69c0*/  CALL.REL.NOINC `($__internal_10_$__cuda_sm20_div_rn_f64_full) ;  /* 0x0000005400d07944 */ /* 0x000fea0003c00000 */
.L_x_916:
[----:B------:R-:W-:Y:S05]  /*69d0*/  BSYNC.RECONVERGENT B1 ;  /* 0x0000000000017941 */ /* 0x000fea0003800200 */
.L_x_915:
[----:B------:R0:W-:Y:S01]  /*69e0*/  STG.E.64 desc[UR12][R42.64+0x38], R20 ;  /* 0x000038142a007986 */ /* 0x0001e2000c101b0c */
[----:B------:R-:W-:-:S03]  /*69f0*/  VIADD R17, R17, 0x8 ;  /* 0x0000000811117836 */ /* 0x000fc60000000000 */
[----:B------:R0:W-:Y:S02]  /*6a00*/  STG.E.64 desc[UR12][R32.64+0x38], R28 ;  /* 0x0000381c20007986 */ /* 0x0001e4000c101b0c */
[----:B------:R-:W-:-:S13]  /*6a10*/  ISETP.NE.AND P0, PT, R17, R19, PT ;  /* 0x000000131100720c */ /* 0x000fda0003f05270 */
[----:B0-----:R-:W-:Y:S05]  /*6a20*/  @P0 BRA `(.L_x_917) ;  /* 0xffffffec00dc0947 */ /* 0x001fea000383ffff */
.L_x_900:
[----:B------:R-:W-:-:S13]  /*6a30*/  LOP3.LUT P0, RZ, R3, 0x7, RZ, 0xc0, !PT ;  /* 0x0000000703ff7812 */ /* 0x000fda000780c0ff */
[----:B------:R-:W-:Y:S05]  /*6a40*/  @!P0 BRA `(.L_x_918) ;  /* 0x0000000c00f88947 */ /* 0x000fea0003800000 */
[----:B------:R-:W-:-:S13]  /*6a50*/  ISETP.GE.U32.AND P0, PT, R11, 0x3, PT ;  /* 0x000000030b00780c */ /* 0x000fda0003f06070 */
[----:B------:R-:W-:Y:S05]  /*6a60*/  @!P0 BRA `(.L_x_919) ;  /* 0x0000000800248947 */ /* 0x000fea0003800000 */
[----:B------:R-:W0:Y:S08]  /*6a70*/  LDC.64 R32, c[0x0][0x3b8] ;  /* 0x0000ee00ff207b82 */ /* 0x000e300000000a00 */
[----:B------:R-:W2:Y:S01]  /*6a80*/  LDC.64 R42, c[0x0][0x3b0] ;  /* 0x0000ec00ff2a7b82 */ /* 0x000ea20000000a00 */
[----:B0-----:R-:W-:-:S05]  /*6a90*/  IMAD.WIDE.U32 R32, R19, 0x8, R32 ;  /* 0x0000000813207825 */ /* 0x001fca00078e0020 */
[----:B-1----:R-:W3:Y:S01]  /*6aa0*/  LDG.E.64 R22, desc[UR12][R32.64] ;  /* 0x0000000c20167981 */ /* 0x002ee2000c1e1b00 */
[----:B--2---:R-:W-:-:S05]  /*6ab0*/  IMAD.WIDE.U32 R42, R19, 0x8, R42 ;  /* 0x00000008132a7825 */ /* 0x004fca00078e002a */
[----:B------:R-:W2:Y:S01]  /*6ac0*/  LDG.E.64 R44, desc[UR12][R42.64] ;  /* 0x0000000c2a2c7981 */ /* 0x000ea2000c1e1b00 */
[----:B------:R-:W-:-:S04]  /*6ad0*/  IMAD.IADD R15, R2, 0x1, -R19 ;  /* 0x00000001020f7824 */ /* 0x000fc800078e0a13 */
[----:B------:R-:W0:Y:S01]  /*6ae0*/  I2F.F64 R28, R15 ;  /* 0x0000000f001c7312 */ /* 0x000e220000201c00 */
[----:B------:R-:W-:-:S07]  /*6af0*/  MOV R24, 0x1 ;  /* 0x0000000100187802 */ /* 0x000fce0000000f00 */
[----:B0-----:R-:W0:Y:S01]  /*6b00*/  MUFU.RCP64H R25, R29 ;  /* 0x0000001d00197308 */ /* 0x001e220000001800 */
[----:B------:R-:W-:-:S07]  /*6b10*/  IMAD.IADD R16, R14, 0x1, R19 ;  /* 0x000000010e107824 */ /* 0x000fce00078e0213 */
[----:B------:R-:W3:Y:S01]  /*6b20*/  I2F.F64 R20, R16 ;  /* 0x0000001000147312 */ /* 0x000ee20000201c00 */
[----:B0-----:R-:W-:-:S08]  /*6b30*/  DFMA R30, -R28, R24, 1 ;  /* 0x3ff000001c1e742b */ /* 0x001fd00000000118 */
[----:B------:R-:W-:-:S08]  /*6b40*/  DFMA R30, R30, R30, R30 ;  /* 0x0000001e1e1e722b */ /* 0x000fd0000000001e */
[----:B------:R-:W-:-:S08]  /*6b50*/  DFMA R30, R24, R30, R24 ;  /* 0x0000001e181e722b */ /* 0x000fd00000000018 */
[----:B------:R-:W-:-:S08]  /*6b60*/  DFMA R24, -R28, R30, 1 ;  /* 0x3ff000001c18742b */ /* 0x000fd0000000011e */
[----:B------:R-:W-:Y:S01]  /*6b70*/  DFMA R24, R30, R24, R30 ;  /* 0x000000181e18722b */ /* 0x000fe2000000001e */
[----:B------:R-:W-:Y:S01]  /*6b80*/  BSSY.RECONVERGENT B1, `(.L_x_920) ;  /* 0x0000011000017945 */ /* 0x000fe20003800200 */
[----:B---3--:R-:W-:Y:S02]  /*6b90*/  DMUL R22, R20, R22 ;  /* 0x0000001614167228 */ /* 0x008fe40000000000 */
[----:B--2---:R-:W-:-:S08]  /*6ba0*/  DMUL R20, R34, R44 ;  /* 0x0000002c22147228 */ /* 0x004fd00000000000 */
        /* <DEDUP_REMOVED lines=14> */
.L_x_921:
[----:B------:R-:W-:Y:S05]  /*6c90*/  BSYNC.RECONVERGENT B1 ;  /* 0x0000000000017941 */ /* 0x000fea0003800200 */
.L_x_920:
[----:B------:R0:W-:Y:S04]  /*6ca0*/  STG.E.64 desc[UR12][R42.64], R20 ;  /* 0x000000142a007986 */ /* 0x0001e8000c101b0c */
[----:B------:R1:W-:Y:S04]  /*6cb0*/  STG.E.64 desc[UR12][R32.64], R44 ;  /* 0x0000002c20007986 */ /* 0x0003e8000c101b0c */
[----:B------:R-:W2:Y:S04]  /*6cc0*/  LDG.E.64 R22, desc[UR12][R32.64+0x8] ;  /* 0x0000080c20167981 */ /* 0x000ea8000c1e1b00 */
[----:B------:R-:W3:Y:S01]  /*6cd0*/  LDG.E.64 R28, desc[UR12][R42.64+0x8] ;  /* 0x0000080c2a1c7981 */ /* 0x000ee2000c1e1b00 */
[----:B------:R-:W-:Y:S01]  /*6ce0*/  LOP3.LUT R17, RZ, R19, RZ, 0x33, !PT ;  /* 0x00000013ff117212 */ /* 0x000fe200078e33ff */
[----:B------:R-:W-:Y:S01]  /*6cf0*/  IMAD.MOV.U32 R24, RZ, RZ, 0x1 ;  /* 0x00000001ff187424 */ /* 0x000fe200078e00ff */
[----:B------:R-:W-:Y:S03]  /*6d00*/  BSSY.RECONVERGENT B1, `(.L_x_922) ;  /* 0x000001b000017945 */ /* 0x000fe60003800200 */
[----:B------:R-:W-:-:S02]  /*6d10*/  IMAD.IADD R30, R17, 0x1, R2 ;  /* 0x00000001111e7824 */ /* 0x000fc400078e0202 */
[----:B------:R-:W-:-:S04]  /*6d20*/  IMAD.IADD R17, R19, 0x1, R2 ;  /* 0x0000000113117824 */ /* 0x000fc800078e0202 */
[----:B------:R-:W4:Y:S08]  /*6d30*/  I2F.F64 R30, R30 ;  /* 0x0000001e001e7312 */ /* 0x000f300000201c00 */
[----:B0-----:R-:W2:Y:S08]  /*6d40*/  I2F.F64 R20, R17 ;  /* 0x0000001100147312 */ /* 0x001eb00000201c00 */
[----:B----4-:R-:W0:Y:S02]  /*6d50*/  MUFU.RCP64H R25, R31 ;  /* 0x0000001f00197308 */ /* 0x010e240000001800 */
[----:B0-----:R-:W-:-:S08]  /*6d60*/  DFMA R46, -R30, R24, 1 ;  /* 0x3ff000001e2e742b */ /* 0x001fd00000000118 */
[----:B------:R-:W-:-:S08]  /*6d70*/  DFMA R46, R46, R46, R46 ;  /* 0x0000002e2e2e722b */ /* 0x000fd0000000002e */
[----:B------:R-:W-:-:S08]  /*6d80*/  DFMA R46, R24, R46, R24 ;  /* 0x0000002e182e722b */ /* 0x000fd00000000018 */
[----:B------:R-:W-:-:S08]  /*6d90*/  DFMA R24, -R30, R46, 1 ;  /* 0x3ff000001e18742b */ /* 0x000fd0000000012e */
[----:B------:R-:W-:Y:S02]  /*6da0*/  DFMA R24, R46, R24, R46 ;  /* 0x000000182e18722b */ /* 0x000fe4000000002e */
[----:B--2---:R-:W-:Y:S02]  /*6db0*/  DMUL R22, R20, R22 ;  /* 0x0000001614167228 */ /* 0x004fe40000000000 */
[----:B---3--:R-:W-:-:S08]  /*6dc0*/  DMUL R20, R34, R28 ;  /* 0x0000001c22147228 */ /* 0x008fd00000000000 */
        /* <DEDUP_REMOVED lines=14> */
.L_x_923:
[----:B------:R-:W-:Y:S05]  /*6eb0*/  BSYNC.RECONVERGENT B1 ;  /* 0x0000000000017941 */ /* 0x000fea0003800200 */
.L_x_922:
[----:B------:R0:W-:Y:S04]  /*6ec0*/  STG.E.64 desc[UR12][R42.64+0x8], R20 ;  /* 0x000008142a007986 */ /* 0x0001e8000c101b0c */
[----:B------:R1:W-:Y:S04]  /*6ed0*/  STG.E.64 desc[UR12][R32.64+0x8], R28 ;  /* 0x0000081c20007986 */ /* 0x0003e8000c101b0c */
[----:B------:R-:W2:Y:S04]  /*6ee0*/  LDG.E.64 R24, desc[UR12][R32.64+0x10] ;  /* 0x0000100c20187981 */ /* 0x000ea8000c1e1b00 */
[----:B------:R-:W0:Y:S01]  /*6ef0*/  LDG.E.64 R44, desc[UR12][R42.64+0x10] ;  /* 0x0000100c2a2c7981 */ /* 0x000e22000c1e1b00 */
[----:B------:R-:W-:Y:S01]  /*6f00*/  VIADD R30, R15, 0xfffffffe ;  /* 0xfffffffe0f1e7836 */ /* 0x000fe20000000000 */
[----:B------:R-:W-:Y:S01]  /*6f10*/  IADD3 R17, PT, PT, R16, 0x2, RZ ;  /* 0x0000000210117810 */ /* 0x000fe20007ffe0ff */
[----:B------:R-:W-:Y:S01]  /*6f20*/  IMAD.MOV.U32 R46, RZ, RZ, 0x1 ;  /* 0x00000001ff2e7424 */ /* 0x000fe200078e00ff */
[----:B------:R-:W-:Y:S02]  /*6f30*/  BSSY.RECONVERGENT B1, `(.L_x_924) ;  /* 0x0000019000017945 */ /* 0x000fe40003800200 */
[----:B------:R-:W-:Y:S08]  /*6f40*/  I2F.F64 R22, R17 ;  /* 0x0000001100167312 */ /* 0x000ff00000201c00 */
[----:B------:R-:W3:Y:S08]  /*6f50*/  I2F.F64 R30, R30 ;  /* 0x0000001e001e7312 */ /* 0x000ef00000201c00 */
        /* <DEDUP_REMOVED lines=22> */
.L_x_925:
[----:B------:R-:W-:Y:S05]  /*70c0*/  BSYNC.RECONVERGENT B1 ;  /* 0x0000000000017941 */ /* 0x000fea0003800200 */
.L_x_924:
        /* <DEDUP_REMOVED lines=29> */
[----:B------:R-:W-:-:S07]  /*72a0*/  MOV R22, 0x72c0 ;  /* 0x000072c000167802 */ /* 0x000fce0000000f00 */
[----:B------:R-:W-:Y:S05]  /*72b0*/  CALL.REL.NOINC `($__internal_10_$__cuda_sm20_div_rn_f64_full) ;  /* 0x0000004c00947944 */ /* 0x000fea0003c00000 */
.L_x_927:
[----:B------:R-:W-:Y:S05]  /*72c0*/  BSYNC.RECONVERGENT B1 ;  /* 0x0000000000017941 */ /* 0x000fea0003800200 */
.L_x_926:
[----:B------:R0:W-:Y:S01]  /*72d0*/  STG.E.64 desc[UR12][R42.64+0x18], R20 ;  /* 0x000018142a007986 */ /* 0x0001e2000c101b0c */
[----:B------:R-:W-:-:S03]  /*72e0*/  VIADD R19, R19, 0x4 ;  /* 0x0000000413137836 */ /* 0x000fc60000000000 */
[----:B------:R0:W-:Y:S04]  /*72f0*/  STG.E.64 desc[UR12][R32.64+0x18], R28 ;  /* 0x0000181c20007986 */ /* 0x0001e8000c101b0c */
.L_x_919:
[----:B------:R-:W-:-:S13]  /*7300*/  LOP3.LUT P0, RZ, R10, 0x3, RZ, 0xc0, !PT ;  /* 0x000000030aff7812 */ /* 0x000fda000780c0ff */
[----:B------:R-:W-:Y:S05]  /*7310*/  @!P0 BRA `(.L_x_918) ;  /* 0x0000000400c48947 */ /* 0x000fea0003800000 */
[----:B------:R-:W-:-:S13]  /*7320*/  LOP3.LUT P0, RZ, R6, 0x3, RZ, 0xc0, !PT ;  /* 0x0000000306ff7812 */ /* 0x000fda000780c0ff */
[----:B------:R-:W-:Y:S05]  /*7330*/  @!P0 BRA `(.L_x_928) ;  /* 0x0000000400208947 */ /* 0x000fea0003800000 */
[----:B-1----:R-:W1:Y:S08]  /*7340*/  LDC.64 R16, c[0x0][0x3b8] ;  /* 0x0000ee00ff107b82 */ /* 0x002e700000000a00 */
[----:B0-----:R-:W0:Y:S01]  /*7350*/  LDC.64 R28, c[0x0][0x3b0] ;  /* 0x0000ec00ff1c7b82 */ /* 0x001e220000000a00 */
[----:B-1----:R-:W-:-:S05]  /*7360*/  IMAD.WIDE.U32 R16, R19, 0x8, R16 ;  /* 0x0000000813107825 */ /* 0x002fca00078e0010 */
[----:B------:R-:W2:Y:S01]  /*7370*/  LDG.E.64 R22, desc[UR12][R16.64] ;  /* 0x0000000c10167981 */ /* 0x000ea2000c1e1b00 */
[----:B0-----:R-:W-:-:S05]  /*7380*/  IMAD.WIDE.U32 R28, R19, 0x8, R28 ;  /* 0x00000008131c7825 */ /* 0x001fca00078e001c */
        /* <DEDUP_REMOVED lines=29> */
.L_x_930:
[----:B------:R-:W-:Y:S05]  /*7560*/  BSYNC.RECONVERGENT B1 ;  /* 0x0000000000017941 */ /* 0x000fea0003800200 */
.L_x_929:
[----:B------:R0:W-:Y:S04]  /*7570*/  STG.E.64 desc[UR12][R28.64], R20 ;  /* 0x000000141c007986 */ /* 0x0001e8000c101b0c */
[----:B------:R1:W-:Y:S04]  /*7580*/  STG.E.64 desc[UR12][R16.64], R42 ;  /* 0x0000002a10007986 */ /* 0x0003e8000c101b0c */
[----:B------:R-:W2:Y:S04]  /*7590*/  LDG.E.64 R22, desc[UR12][R16.64+0x8] ;  /* 0x0000080c10167981 */ /* 0x000ea8000c1e1b00 */
[----:B------:R-:W3:Y:S01]  /*75a0*/  LDG.E.64 R32, desc[UR12][R28.64+0x8] ;  /* 0x0000080c1c207981 */ /* 0x000ee2000c1e1b00 */
[----:B------:R-:W-:Y:S01]  /*75b0*/  LOP3.LUT R15, RZ, R19, RZ, 0x33, !PT ;  /* 0x00000013ff0f7212 */ /* 0x000fe200078e33ff */
[----:B------:R-:W-:Y:S01]  /*75c0*/  BSSY.RECONVERGENT B1, `(.L_x_931) ;  /* 0x000001c000017945 */ /* 0x000fe20003800200 */
[----:B------:R-:W-:-:S03]  /*75d0*/  MOV R24, 0x1 ;  /* 0x0000000100187802 */ /* 0x000fc60000000f00 */
[--C-:B------:R-:W-:Y:S02]  /*75e0*/  IMAD.IADD R30, R15, 0x1, R2.reuse ;  /* 0x000000010f1e7824 */ /* 0x100fe400078e0202 */
        /* <DEDUP_REMOVED lines=25> */
.L_x_932:
[----:B------:R-:W-:Y:S05]  /*7780*/  BSYNC.RECONVERGENT B1 ;  /* 0x0000000000017941 */ /* 0x000fea0003800200 */
.L_x_931:
[----:B------:R2:W-:Y:S01]  /*7790*/  STG.E.64 desc[UR12][R28.64+0x8], R20 ;  /* 0x000008141c007986 */ /* 0x0005e2000c101b0c */
[----:B------:R-:W-:-:S03]  /*77a0*/  VIADD R19, R19, 0x2 ;  /* 0x0000000213137836 */ /* 0x000fc60000000000 */
[----:B------:R2:W-:Y:S04]  /*77b0*/  STG.E.64 desc[UR12][R16.64+0x8], R32 ;  /* 0x0000082010007986 */ /* 0x0005e8000c101b0c */
.L_x_928:
[----:B------:R-:W-:-:S04]  /*77c0*/  LOP3.LUT R15, R6, 0x1, RZ, 0xc0, !PT ;  /* 0x00000001060f7812 */ /* 0x000fc800078ec0ff */
[----:B------:R-:W-:-:S13]  /*77d0*/  ISETP.NE.U32.AND P0, PT, R15, 0x1, PT ;  /* 0x000000010f00780c */ /* 0x000fda0003f05070 */
[----:B------:R-:W-:Y:S05]  /*77e0*/  @!P0 BRA `(.L_x_918) ;  /* 0x0000000000908947 */ /* 0x000fea0003800000 */
[----:B-12---:R-:W1:Y:S08]  /*77f0*/  LDC.64 R16, c[0x0][0x3b8] ;  /* 0x0000ee00ff107b82 */ /* 0x006e700000000a00 */
        /* <DEDUP_REMOVED lines=32> */
.L_x_934:
[----:B------:R-:W-:Y:S05]  /*7a00*/  BSYNC.RECONVERGENT B1 ;  /* 0x0000000000017941 */ /* 0x000fea0003800200 */
.L_x_933:
[----:B------:R3:W-:Y:S04]  /*7a10*/  STG.E.64 desc[UR12][R32.64], R20 ;  /* 0x0000001420007986 */ /* 0x0007e8000c101b0c */
[----:B------:R3:W-:Y:S02]  /*7a20*/  STG.E.64 desc[UR12][R16.64], R28 ;  /* 0x0000001c10007986 */ /* 0x0007e4000c101b0c */
.L_x_918:
[----:B-123--:R-:W1:Y:S01]  /*7a30*/  LDC.64 R16, c[0x0][0x3c0] ;  /* 0x0000f000ff107b82 */ /* 0x00ee620000000a00 */
[----:B------:R-:W-:Y:S01]  /*7a40*/  VIADD R14, R8, 0x2 ;  /* 0x00000002080e7836 */ /* 0x000fe20000000000 */
[----:B------:R-:W-:Y:S01]  /*7a50*/  LOP3.LUT R18, R9, 0xfffffff8, RZ, 0xc0, !PT ;  /* 0xfffffff809127812 */ /* 0x000fe200078ec0ff */
[C---:B------:R-:W-:Y:S02]  /*7a60*/  IMAD R19, R2.reuse, R2, RZ ;  /* 0x0000000202137224 */ /* 0x040fe400078e02ff */
[----:B0-----:R-:W-:Y:S02]  /*7a70*/  IMAD.MOV.U32 R33, RZ, RZ, RZ ;  /* 0x000000ffff217224 */ /* 0x001fe400078e00ff */
[----:B------:R-:W0:Y:S02]  /*7a80*/  I2F.F64.U32 R14, R14 ;  /* 0x0000000e000e7312 */ /* 0x000e240000201800 */
[----:B01----:R-:W-:-:S07]  /*7a90*/  IMAD.WIDE.U32 R16, R2, 0x8, R16 ;  /* 0x0000000802107825 */ /* 0x003fce00078e0010 */
.L_x_993:
[----:B0-----:R-:W0:Y:S01]  /*7aa0*/  LDC.64 R20, c[0x0][0x3c8] ;  /* 0x0000f200ff147b82 */ /* 0x001e220000000a00 */
[----:B------:R-:W-:-:S05]  /*7ab0*/  IADD3 R32, PT, PT, R33, R2, RZ ;  /* 0x0000000221207210 */ /* 0x000fca0007ffe0ff */
[----:B0-----:R-:W-:-:S06]  /*7ac0*/  IMAD.WIDE.U32 R22, R32, 0x8, R20 ;  /* 0x0000000820167825 */ /* 0x001fcc00078e0014 */
[----:B------:R-:W2:Y:S01]  /*7ad0*/  LDG.E.64 R22, desc[UR12][R22.64] ;  /* 0x0000000c16167981 */ /* 0x000ea2000c1e1b00 */
[----:B------:R-:W-:-:S04]  /*7ae0*/  IMAD.IADD R25, R2, 0x1, -R33 ;  /* 0x0000000102197824 */ /* 0x000fc800078e0a21 */
[----:B------:R-:W-:-:S06]  /*7af0*/  IMAD.WIDE.U32 R20, R25, 0x8, R20 ;  /* 0x0000000819147825 */ /* 0x000fcc00078e0014 */
[----:B------:R-:W3:Y:S01]  /*7b00*/  LDG.E.64 R20, desc[UR12][R20.64] ;  /* 0x0000000c14147981 */ /* 0x000ee2000c1e1b00 */
[----:B------:R-:W-:Y:S01]  /*7b10*/  IMAD.MOV.U32 R24, RZ, RZ, 0x1 ;  /* 0x00000001ff187424 */ /* 0x000fe200078e00ff */
[----:B--2---:R-:W-:-:S06]  /*7b20*/  DMUL R26, R22, UR10 ;  /* 0x0000000a161a7c28 */ /* 0x004fcc0008000000 */
[----:B------:R-:W0:Y:S01]  /*7b30*/  MUFU.RCP64H R25, R27 ;  /* 0x0000001b00197308 */ /* 0x000e220000001800 */
[----:B---3--:R-:W-:-:S10]  /*7b40*/  DMUL R30, R14, R20 ;  /* 0x000000140e1e7228 */ /* 0x008fd40000000000 */
        /* <DEDUP_REMOVED lines=18> */
.L_x_935:
        /* <DEDUP_REMOVED lines=17> */
[----:B------:R-:W-:Y:S02]  /*7d80*/  IMAD.MOV.U32 R24, RZ, RZ, R26 ;  /* 0x000000ffff187224 */ /* 0x000fe400078e001a */
[----:B------:R-:W-:Y:S01]  /*7d90*/  IMAD.MOV.U32 R26, RZ, RZ, R20 ;  /* 0x000000ffff1a7224 */ /* 0x000fe200078e0014 */
[----:B------:R-:W-:Y:S01]  /*7da0*/  MOV R20, 0x7dd0 ;  /* 0x00007dd000147802 */ /* 0x000fe20000000f00 */
[----:B------:R-:W-:-:S07]  /*7db0*/  IMAD.MOV.U32 R27, RZ, RZ, R22 ;  /* 0x000000ffff1b7224 */ /* 0x000fce00078e0016 */
[----:B------:R-:W-:Y:S05]  /*7dc0*/  CALL.REL.NOINC `($__internal_11_$__cuda_sm20_dsqrt_rn_f64_mediumpath_v1) ;  /* 0x0000004800647944 */ /* 0x000fea0003c00000 */
[----:B------:R-:W-:Y:S01]  /*7dd0*/  MOV R46, R24 ;  /* 0x00000018002e7202 */ /* 0x000fe20000000f00 */
[----:B------:R-:W-:-:S07]  /*7de0*/  IMAD.MOV.U32 R47, RZ, RZ, R25 ;  /* 0x000000ffff2f7224 */ /* 0x000fce00078e0019 */
.L_x_937:
[----:B------:R-:W-:Y:S05]  /*7df0*/  BSYNC.RECONVERGENT B0 ;  /* 0x0000000000007941 */ /* 0x000fea0003800200 */
.L_x_936:
        /* <DEDUP_REMOVED lines=30> */
.L_x_941:
[----:B------:R-:W-:Y:S05]  /*7fe0*/  BSYNC.RECONVERGENT B3 ;  /* 0x0000000000037941 */ /* 0x000fea0003800200 */
.L_x_940:
[----:B------:R-:W-:-:S07]  /*7ff0*/  VIADD R54, R20, 0x1 ;  /* 0x0000000114367836 */ /* 0x000fce0000000000 */
.L_x_939:
[----:B------:R-:W-:Y:S05]  /*8000*/  BSYNC.RECONVERGENT B2 ;  /* 0x0000000000027941 */ /* 0x000fea0003800200 */
.L_x_938:
        /* <DEDUP_REMOVED lines=11> */
[----:B------:R-:W-:Y:S01]  /*80c0*/  HFMA2 R52, -RZ, RZ, 0.00974273681640625, -2.12192535400390625e-05 ;  /* 0x20fd8164ff347431 */ /* 0x000fe200000001ff */
[----:B------:R-:W-:Y:S01]  /*80d0*/  LOP3.LUT R50, R54, 0x1, RZ, 0xc0, !PT ;  /* 0x0000000136327812 */ /* 0x000fe200078ec0ff */
[----:B------:R-:W-:Y:S01]  /*80e0*/  IMAD.MOV.U32 R53, RZ, RZ, 0x3da8ff83 ;  /* 0x3da8ff83ff357424 */ /* 0x000fe200078e00ff */
[----:B------:R-:W-:Y:S02]  /*80f0*/  BSSY.RECONVERGENT B2, `(.L_x_942) ;  /* 0x000002e000027945 */ /* 0x000fe40003800200 */
[----:B------:R-:W-:Y:S01]  /*8100*/  ISETP.NE.U32.AND P0, PT, R50, 0x1, PT ;  /* 0x000000013200780c */ /* 0x000fe20003f05070 */
[----:B------:R-:W-:-:S03]  /*8110*/  DMUL R50, R48, R48 ;  /* 0x0000003030327228 */ /* 0x000fc60000000000 */
[----:B------:R-:W-:Y:S02]  /*8120*/  FSEL R53, -R53, 0.11223486810922622681, !P0 ;  /* 0x3de5db6535357808 */ /* 0x000fe40004000100 */
[----:B------:R-:W-:-:S06]  /*8130*/  FSEL R52, R52, -8.06006814911005101289e+34, !P0 ;  /* 0xf9785eba34347808 */ /* 0x000fcc0004000000 */
        /* <DEDUP_REMOVED lines=15> */
[----:B------:R-:W-:-:S06]  /*8230*/  FSEL R49, R23, R21, !P0 ;  /* 0x0000001517317208 */ /* 0x000fcc0004000000 */
[----:B-----5:R-:W-:Y:S01]  /*8240*/  DMUL R48, R42, R48 ;  /* 0x000000302a307228 */ /* 0x020fe20000000000 */
        /* <DEDUP_REMOVED lines=22> */
[----:B------:R-:W-:Y:S02]  /*83b0*/  IMAD.MOV.U32 R50, RZ, RZ, R24 ;  /* 0x000000ffff327224 */ /* 0x000fe400078e0018 */
[----:B------:R-:W-:-:S07]  /*83c0*/  IMAD.MOV.U32 R51, RZ, RZ, R25 ;  /* 0x000000ffff337224 */ /* 0x000fce00078e0019 */
.L_x_943:
[----:B------:R-:W-:Y:S05]  /*83d0*/  BSYNC.RECONVERGENT B2 ;  /* 0x0000000000027941 */ /* 0x000fea0003800200 */
.L_x_942:
[----:B------:R-:W0:Y:S02]  /*83e0*/  LDCU UR4, c[0x0][0x3dc] ;  /* 0x00007b80ff0477ac */ /* 0x000e240008000800 */
[----:B0-----:R-:W-:-:S05]  /*83f0*/  IMAD.U32 R30, RZ, RZ, UR4 ;  /* 0x00000004ff1e7e24 */ /* 0x001fca000f8e00ff */
[----:B------:R-:W-:-:S13]  /*8400*/  ISETP.GE.AND P0, PT, R30, 0x1, PT ;  /* 0x000000011e00780c */ /* 0x000fda0003f06270 */
[----:B------:R-:W-:Y:S05]  /*8410*/  @!P0 BRA `(.L_x_944) ;  /* 0x0000002800c88947 */ /* 0x000fea0003800000 */
        /* <DEDUP_REMOVED lines=9> */
[----:B------:R-:W-:-:S02]  /*84b0*/  IMAD.MOV.U32 R52, RZ, RZ, 0x20fd8164 ;  /* 0x20fd8164ff347424 */ /* 0x000fc400078e00ff */
[----:B------:R-:W-:Y:S01]  /*84c0*/  IMAD.MOV.U32 R53, RZ, RZ, 0x3da8ff83 ;  /* 0x3da8ff83ff357424 */ /* 0x000fe200078e00ff */
[----:B------:R-:W-:Y:S01]  /*84d0*/  ISETP.NE.U32.AND P0, PT, R44, 0x1, PT ;  /* 0x000000012c00780c */ /* 0x000fe20003f05070 */
[----:B------:R-:W-:Y:S01]  /*84e0*/  DMUL R44, R50, R50 ;  /* 0x00000032322c7228 */ /* 0x000fe20000000000 */
[----:B------:R-:W-:Y:S02]  /*84f0*/  IMAD.IADD R32, R19, 0x1, R32 ;  /* 0x0000000113207824 */ /* 0x000fe400078e0220 */
        /* <DEDUP_REMOVED lines=10> */
[----:B------:R-:W-:-:S08]  /*85a0*/  DMUL R44, R48, R46 ;  /* 0x0000002e302c7228 */ /* 0x000fd00000000000 */
[----:B------:R-:W-:Y:S02]  /*85b0*/  FSEL R22, R20, R50, !P0 ;  /* 0x0000003214167208 */ /* 0x000fe40004000000 */
[----:B------:R-:W-:Y:S01]  /*85c0*/  FSEL R23, R21, R51, !P0 ;  /* 0x0000003315177208 */ /* 0x000fe20004000000 */
[----:B------:R-:W-:Y:S01]  /*85d0*/  IMAD.MOV.U32 R51, RZ, RZ, RZ ;  /* 0x000000ffff337224 */ /* 0x000fe200078e00ff */
[----:B------:R-:W-:-:S04]  /*85e0*/  LOP3.LUT P0, RZ, R54, 0x2, RZ, 0xc0, !PT ;  /* 0x0000000236ff7812 */ /* 0x000fc8000780c0ff */
[----:B------:R-:W-:-:S10]  /*85f0*/  DADD R20, RZ, -R22 ;  /* 0x00000000ff147229 */ /* 0x000fd40000000816 */
[----:B------:R-:W-:Y:S02]  /*8600*/  FSEL R20, R22, R20, !P0 ;  /* 0x0000001416147208 */ /* 0x000fe40004000000 */
[----:B------:R-:W-:-:S06]  /*8610*/  FSEL R21, R23, R21, !P0 ;  /* 0x0000001517157208 */ /* 0x000fcc0004000000 */
[----:B------:R-:W-:-:S08]  /*8620*/  DMUL R42, R42, R20 ;  /* 0x000000142a2a7228 */ /* 0x000fd00000000000 */
[----:B------:R-:W-:-:S11]  /*8630*/  DMUL R46, R42, R46 ;  /* 0x0000002e2a2e7228 */ /* 0x000fd60000000000 */
.L_x_992:
[----:B0-----:R-:W0:Y:S01]  /*8640*/  LDC.64 R20, c[0x0][0x3a8] ;  /* 0x0000ea00ff147b82 */ /* 0x001e220000000a00 */
[----:B------:R-:W-:-:S04]  /*8650*/  IMAD R23, R51, UR5, R2 ;  /* 0x0000000533177c24 */ /* 0x000fc8000f8e0202 */
[----:B0-----:R-:W-:-:S06]  /*8660*/  IMAD.WIDE.U32 R20, R23, 0x8, R20 ;  /* 0x0000000817147825 */ /* 0x001fcc00078e0014 */
        /* <DEDUP_REMOVED lines=30> */
.L_x_948:
[----:B------:R-:W-:Y:S05]  /*8850*/  BSYNC.RECONVERGENT B3 ;  /* 0x0000000000037941 */ /* 0x000fea0003800200 */
.L_x_947:
[----:B------:R-:W-:-:S07]  /*8860*/  IADD3 R50, PT, PT, R20, 0x1, RZ ;  /* 0x0000000114327810 */ /* 0x000fce0007ffe0ff */
.L_x_946:
[----:B------:R-:W-:Y:S05]  /*8870*/  BSYNC.RECONVERGENT B2 ;  /* 0x0000000000027941 */ /* 0x000fea0003800200 */
.L_x_945:
        /* <DEDUP_REMOVED lines=17> */
[----:B------:R-:W-:-:S08]  /*8990*/  DFMA R20, R48, R20, R22 ;  /* 0x000000143014722b */ /* 0x000fd00000000016 */
[----:B---3--:R-:W-:-:S08]  /*89a0*/  DFMA R20, R48, R20, R24 ;  /* 0x000000143014722b */ /* 0x008fd00000000018 */
[----:B------:R-:W-:Y:S02]  /*89b0*/  DFMA R26, R48, R20, R26 ;  /* 0x00000014301a722b */ /* 0x000fe4000000001a */
[----:B------:R-:W0:Y:S01]  /*89c0*/  MUFU.RCP64H R21, R43 ;  /* 0x0000002b00157308 */ /* 0x000e220000001800 */
[----:B------:R-:W-:-:S05]  /*89d0*/  MOV R20, 0x1 ;  /* 0x0000000100147802 */ /* 0x000fca0000000f00 */
        /* <DEDUP_REMOVED lines=25> */
[----:B------:R-:W-:Y:S02]  /*8b70*/  IMAD.MOV.U32 R20, RZ, RZ, R42 ;  /* 0x000000ffff147224 */ /* 0x000fe400078e002a */
[----:B------:R-:W-:-:S07]  /*8b80*/  IMAD.MOV.U32 R21, RZ, RZ, R43 ;  /* 0x000000ffff157224 */ /* 0x000fce00078e002b */
[----:B------:R-:W-:Y:S05]  /*8b90*/  CALL.REL.NOINC `($__internal_10_$__cuda_sm20_div_rn_f64_full) ;  /* 0x00000034005c7944 */ /* 0x000fea0003c00000 */
.L_x_950:
[----:B------:R-:W-:Y:S05]  /*8ba0*/  BSYNC.RECONVERGENT B1 ;  /* 0x0000000000017941 */ /* 0x000fea0003800200 */
.L_x_949:
[----:B------:R-:W0:Y:S01]  /*8bb0*/  LDC.64 R22, c[0x0][0x3c0] ;  /* 0x0000f000ff167b82 */ /* 0x000e220000000a00 */
[----:B------:R-:W-:Y:S01]  /*8bc0*/  BSSY.RECONVERGENT B2, `(.L_x_951) ;  /* 0x000001c000027945 */ /* 0x000fe20003800200 */
[----:B------:R-:W-:Y:S01]  /*8bd0*/  @!P2 DMUL R56, RZ, R42 ;  /* 0x0000002aff38a228 */ /* 0x000fe20000000000 */
[----:B------:R-:W-:Y:S01]  /*8be0*/  @!P2 IMAD.MOV.U32 R50, RZ, RZ, RZ ;  /* 0x000000ffff32a224 */ /* 0x000fe200078e00ff */
[----:B0-----:R0:W-:Y:S01]  /*8bf0*/  STG.E.64 desc[UR12][R22.64], R20 ;  /* 0x0000001416007986 */ /* 0x0011e2000c101b0c */
[----:B------:R-:W-:Y:S08]  /*8c00*/  @!P2 BRA `(.L_x_952) ;  /* 0x00000000005ca947 */ /* 0x000ff00003800000 */
        /* <DEDUP_REMOVED lines=23> */
.L_x_952:
[----:B------:R-:W-:Y:S05]  /*8d80*/  BSYNC.RECONVERGENT B2 ;  /* 0x0000000000027941 */ /* 0x000fea0003800200 */
.L_x_951:
[----:B------:R-:W1:Y:S01]  /*8d90*/  LDCU.64 UR8, c[0x4][0x10] ;  /* 0x01000200ff0877ac */ /* 0x000e620008000a00 */
[----:B0-----:R-:W-:-:S04]  /*8da0*/  SHF.L.U32 R20, R50, 0x6, RZ ;  /* 0x0000000632147819 */ /* 0x001fc800000006ff */
[----:B------:R-:W-:-:S04]  /*8db0*/  LOP3.LUT R20, R20, 0x40, RZ, 0xc0, !PT ;  /* 0x0000004014147812 */ /* 0x000fc800078ec0ff */
[----:B-1----:R-:W-:-:S05]  /*8dc0*/  IADD3 R58, P0, PT, R20, UR8, RZ ;  /* 0x00000008143a7c10 */ /* 0x002fca000ff1e0ff */
[----:B------:R-:W-:-:S05]  /*8dd0*/  IMAD.X R59, RZ, RZ, UR9, P0 ;  /* 0x00000009ff3b7e24 */ /* 0x000fca00080e06ff */
        /* <DEDUP_REMOVED lines=8> */
[----:B------:R-:W-:Y:S01]  /*8e60*/  IMAD.MOV.U32 R52, RZ, RZ, 0x20fd8164 ;  /* 0x20fd8164ff347424 */ /* 0x000fe200078e00ff */
[----:B------:R-:W-:-:S02]  /*8e70*/  ISETP.GE.U32.AND P1, PT, R5, 0x7, PT ;  /* 0x000000070500780c */ /* 0x000fc40003f26070 */
[----:B------:R-:W-:Y:S02]  /*8e80*/  FSEL R53, -R53, 0.11223486810922622681, !P0 ;  /* 0x3de5db6535357808 */ /* 0x000fe40004000100 */
[----:B------:R-:W-:-:S06]  /*8e90*/  FSEL R52, R52, -8.06006814911005101289e+34, !P0 ;  /* 0xf9785eba34347808 */ /* 0x000fcc0004000000 */
[----:B--2---:R-:W-:-:S08]  /*8ea0*/  DFMA R20, R54, R52, R20 ;  /* 0x000000343614722b */ /* 0x004fd00000000014 */
[----:B------:R-:W-:-:S08]  /*8eb0*/  DFMA R20, R54, R20, R22 ;  /* 0x000000143614722b */ /* 0x000fd00000000016 */
[----:B---3--:R-:W-:-:S08]  /*8ec0*/  DFMA R20, R54, R20, R24 ;  /* 0x000000143614722b */ /* 0x008fd00000000018 */
[----:B------:R-:W-:Y:S02]  /*8ed0*/  DFMA R26, R54, R20, R26 ;  /* 0x00000014361a722b */ /* 0x000fe4000000001a */
[----:B------:R-:W0:Y:S01]  /*8ee0*/  MUFU.RCP64H R21, R43 ;  /* 0x0000002b00157308 */ /* 0x000e220000001800 */
[----:B------:R-:W-:-:S05]  /*8ef0*/  IMAD.MOV.U32 R20, RZ, RZ, 0x1 ;  /* 0x00000001ff147424 */ /* 0x000fca00078e00ff */
        /* <DEDUP_REMOVED lines=29> */
.L_x_954:
[----:B------:R-:W-:Y:S05]  /*90d0*/  BSYNC.RECONVERGENT B1 ;  /* 0x0000000000017941 */ /* 0x000fea0003800200 */
.L_x_953:
[----:B------:R-:W-:Y:S01]  /*90e0*/  DMUL R28, R42, R42 ;  /* 0x0000002a2a1c7228 */ /* 0x000fe20000000000 */
[----:B------:R-:W-:Y:S01]  /*90f0*/  MOV R20, 0x1 ;  /* 0x0000000100147802 */ /* 0x000fe20000000f00 */
        /* <DEDUP_REMOVED lines=20> */
.L_x_956:
[----:B------:R-:W-:Y:S05]  /*9240*/  BSYNC.RECONVERGENT B1 ;  /* 0x0000000000017941 */ /* 0x000fea0003800200 */
.L_x_955:
[----:B------:R-:W0:Y:S01]  /*9250*/  LDC.64 R22, c[0x0][0x3c0] ;  /* 0x0000f000ff167b82 */ /* 0x000e220000000a00 */
[----:B------:R-:W-:Y:S01]  /*9260*/  DADD R20, R20, -R26 ;  /* 0x0000000014147229 */ /* 0x000fe2000000081a */
[----:B------:R-:W-:-:S06]  /*9270*/  IMAD.MOV.U32 R28, RZ, RZ, 0x2 ;  /* 0x00000002ff1c7424 */ /* 0x000fcc00078e00ff */
[----:B0-----:R0:W-:Y:S01]  /*9280*/  STG.E.64 desc[UR12][R22.64+0x8], R20 ;  /* 0x0000081416007986 */ /* 0x0011e2000c101b0c */
[----:B------:R-:W-:Y:S05]  /*9290*/  @!P1 BRA `(.L_x_957) ;  /* 0x0000000c00889947 */ /* 0x000fea0003800000 */
[----:B------:R-:W-:-:S07]  /*92a0*/  MOV R28, 0x2 ;  /* 0x00000002001c7802 */ /* 0x000fce0000000f00 */
.L_x_974:
[----:B01----:R-:W0:Y:S01]  /*92b0*/  MUFU.RCP64H R21, R43 ;  /* 0x0000002b00157308 */ /* 0x003e220000001800 */
[----:B------:R-:W-:Y:S01]  /*92c0*/  IMAD.MOV.U32 R20, RZ, RZ, 0x1 ;  /* 0x00000001ff147424 */ /* 0x000fe200078e00ff */
[----:B------:R-:W-:Y:S05]  /*92d0*/  BSSY.RECONVERGENT B1, `(.L_x_958) ;  /* 0x0000016000017945 */ /* 0x000fea0003800200 */
[----:B0-----:R-:W-:-:S08]  /*92e0*/  DFMA R22, -R42, R20, 1 ;  /* 0x3ff000002a16742b */ /* 0x001fd00000000114 */
[----:B------:R-:W-:-:S08]  /*92f0*/  DFMA R22, R22, R22, R22 ;  /* 0x000000161616722b */ /* 0x000fd00000000016 */
[----:B------:R-:W-:Y:S01]  /*9300*/  DFMA R20, R20, R22, R20 ;  /* 0x000000161414722b */ /* 0x000fe20000000014 */
[----:B------:R-:W-:-:S07]  /*9310*/  LEA R22, R28, 0xffffffff, 0x1 ;  /* 0xffffffff1c167811 */ /* 0x000fce00078e08ff */
[----:B------:R-:W-:Y:S01]  /*9320*/  DFMA R24, -R42, R20, 1 ;  /* 0x3ff000002a18742b */ /* 0x000fe20000000114 */
[----:B------:R-:W0:Y:S07]  /*9330*/  I2F.F64 R22, R22 ;  /* 0x0000001600167312 */ /* 0x000e2e0000201c00 */
[----:B------:R-:W-:-:S08]  /*9340*/  DFMA R24, R20, R24, R20 ;  /* 0x000000181418722b */ /* 0x000fd00000000014 */
[----:B0-----:R-:W-:Y:S01]  /*9350*/  DMUL R30, R24, R22 ;  /* 0x00000016181e7228 */ /* 0x001fe20000000000 */
[----:B------:R-:W-:-:S07]  /*9360*/  FSETP.GEU.AND P1, PT, |R23|, 6.5827683646048100446e-37, PT ;  /* 0x036000001700780b */ /* 0x000fce0003f2e200 */
        /* <DEDUP_REMOVED lines=10> */
[----:B------:R-:W-:Y:S01]  /*9410*/  MOV R30, R20 ;  /* 0x00000014001e7202 */ /* 0x000fe20000000f00 */
[----:B------:R-:W-:-:S07]  /*9420*/  IMAD.MOV.U32 R31, RZ, RZ, R21 ;  /* 0x000000ffff1f7224 */ /* 0x000fce00078e0015 */
.L_x_959:
[----:B------:R-:W-:Y:S05]  /*9430*/  BSYNC.RECONVERGENT B1 ;  /* 0x0000000000017941 */ /* 0x000fea0003800200 */
.L_x_958:
[----:B------:R-:W0:Y:S02]  /*9440*/  LDC.64 R64, c[0x0][0x3c0] ;  /* 0x0000f000ff407b82 */ /* 0x000e240000000a00 */
[----:B0-----:R-:W-:-:S05]  /*9450*/  IMAD.WIDE R24, R28, 0x8, R64 ;  /* 0x000000081c187825 */ /* 0x001fca00078e0240 */
[----:B------:R-:W2:Y:S04]  /*9460*/  LDG.E.64 R62, desc[UR12][R24.64+-0x8] ;  /* 0xfffff80c183e7981 */ /* 0x000ea8000c1e1b00 */
[----:B------:R0:W2:Y:S01]  /*9470*/  LDG.E.64 R48, desc[UR12][R24.64+-0x10] ;  /* 0xfffff00c18307981 */ /* 0x0000a2000c1e1b00 */
[----:B------:R-:W1:Y:S01]  /*9480*/  MUFU.RCP64H R27, R43 ;  /* 0x0000002b001b7308 */ /* 0x000e620000001800 */
[----:B------:R-:W-:Y:S01]  /*9490*/  IMAD.MOV.U32 R26, RZ, RZ, 0x1 ;  /* 0x00000001ff1a7424 */ /* 0x000fe200078e00ff */
[C---:B------:R-:W-:Y:S01]  /*94a0*/  LEA R22, R28.reuse, 0x1, 0x1 ;  /* 0x000000011c167811 */ /* 0x040fe200078e08ff */
[----:B------:R-:W-:Y:S01]  /*94b0*/  IMAD.WIDE.U32 R64, R28, 0x8, R64 ;  /* 0x000000081c407825 */ /* 0x000fe200078e0040 */
[----:B------:R-:W-:Y:S04]  /*94c0*/  BSSY.RECONVERGENT B1, `(.L_x_960) ;  /* 0x0000017000017945 */ /* 0x000fe80003800200 */
[----:B------:R-:W3:Y:S01]  /*94d0*/  I2F.F64 R22, R22 ;  /* 0x0000001600167312 */ /* 0x000ee20000201c00 */
[----:B-1----:R-:W-:Y:S01]  /*94e0*/  DFMA R20, -R42, R26, 1 ;  /* 0x3ff000002a14742b */ /* 0x002fe2000000011a */
[----:B---3--:R-:W-:-:S07]  /*94f0*/  FSETP.GEU.AND P1, PT, |R23|, 6.5827683646048100446e-37, PT ;  /* 0x036000001700780b */ /* 0x008fce0003f2e200 */
[----:B------:R-:W-:-:S08]  /*9500*/  DFMA R20, R20, R20, R20 ;  /* 0x000000141414722b */ /* 0x000fd00000000014 */
[----:B------:R-:W-:-:S08]  /*9510*/  DFMA R26, R26, R20, R26 ;  /* 0x000000141a1a722b */ /* 0x000fd0000000001a */
[----:B------:R-:W-:-:S08]  /*9520*/  DFMA R20, -R42, R26, 1 ;  /* 0x3ff000002a14742b */ /* 0x000fd0000000011a */
[----:B------:R-:W-:-:S08]  /*9530*/  DFMA R26, R26, R20, R26 ;  /* 0x000000141a1a722b */ /* 0x000fd0000000001a */
[----:B------:R-:W-:-:S08]  /*9540*/  DMUL R20, R26, R22 ;  /* 0x000000161a147228 */ /* 0x000fd00000000000 */
[----:B0-----:R-:W-:-:S08]  /*9550*/  DFMA R24, -R42, R20, R22 ;  /* 0x000000142a18722b */ /* 0x001fd00000000116 */
[----:B------:R-:W-:-:S10]  /*9560*/  DFMA R26, R26, R24, R20 ;  /* 0x000000181a1a722b */ /* 0x000fd40000000014 */
[----:B------:R-:W-:-:S05]  /*9570*/  FFMA R20, RZ, R43, R27 ;  /* 0x0000002bff147223 */ /* 0x000fca000000001b */
[----:B------:R-:W-:Y:S01]  /*9580*/  FSETP.GT.AND P0, PT, |R20|, 1.469367938527859385e-39, PT ;  /* 0x001000001400780b */ /* 0x000fe20003f04200 */
[----:B--2---:R-:W-:-:S07]  /*9590*/  DFMA R48, R62, R30, -R48 ;  /* 0x0000001e3e30722b */ /* 0x004fce0000000830 */
[----:B------:R0:W-:Y:S05]  /*95a0*/  STG.E.64 desc[UR12][R64.64], R48 ;  /* 0x0000003040007986 */ /* 0x0001ea000c101b0c */
[----:B------:R-:W-:Y:S05]  /*95b0*/  @P0 BRA P1, `(.L_x_961) ;  /* 0x00000000001c0947 */ /* 0x000fea0000800000 */
[----:B------:R-:W-:Y:S01]  /*95c0*/  IMAD.MOV.U32 R24, RZ, RZ, R22 ;  /* 0x000000ffff187224 */ /* 0x000fe200078e0016 */
[----:B------:R-:W-:Y:S01]  /*95d0*/  MOV R21, R43 ;  /* 0x0000002b00157202 */ /* 0x000fe20000000f00 */
[----:B------:R-:W-:Y:S01]  /*95e0*/  IMAD.MOV.U32 R20, RZ, RZ, R42 ;  /* 0x000000ffff147224 */ /* 0x000fe200078e002a */
[----:B------:R-:W-:-:S07]  /*95f0*/  MOV R22, 0x9610 ;  /* 0x0000961000167802 */ /* 0x000fce0000000f00 */
[----:B0-----:R-:W-:Y:S05]  /*9600*/  CALL.REL.NOINC `($__internal_10_$__cuda_sm20_div_rn_f64_full) ;  /* 0x0000002800c07944 */ /* 0x001fea0003c00000 */
[----:B------:R-:W-:Y:S02]  /*9610*/  IMAD.MOV.U32 R26, RZ, RZ, R20 ;  /* 0x000000ffff1a7224 */ /* 0x000fe400078e0014 */
[----:B------:R-:W-:-:S07]  /*9620*/  IMAD.MOV.U32 R27, RZ, RZ, R21 ;  /* 0x000000ffff1b7224 */ /* 0x000fce00078e0015 */
.L_x_961:
[----:B------:R-:W-:Y:S05]  /*9630*/  BSYNC.RECONVERGENT B1 ;  /* 0x0000000000017941 */ /* 0x000fea0003800200 */
.L_x_960:
[----:B------:R-:W1:Y:S01]  /*9640*/  MUFU.RCP64H R31, R43 ;  /* 0x0000002b001f7308 */ /* 0x000e620000001800 */
[----:B------:R-:W-:Y:S01]  /*9650*/  IMAD.MOV.U32 R30, RZ, RZ, 0x1 ;  /* 0x00000001ff1e7424 */ /* 0x000fe200078e00ff */
[----:B------:R-:W-:Y:S01]  /*9660*/  LEA R22, R28, 0x3, 0x1 ;  /* 0x000000031c167811 */ /* 0x000fe200078e08ff */
[----:B------:R-:W-:Y:S01]  /*9670*/  DFMA R62, R48, R26, -R62 ;  /* 0x0000001a303e722b */ /* 0x000fe2000000083e */
[----:B------:R-:W-:Y:S04]  /*9680*/  BSSY.RECONVERGENT B1, `(.L_x_962) ;  /* 0x0000016000017945 */ /* 0x000fe80003800200 */
[----:B------:R-:W2:Y:S02]  /*9690*/  I2F.F64 R22, R22 ;  /* 0x0000001600167312 */ /* 0x000ea40000201c00 */
[----:B------:R3:W-:Y:S01]  /*96a0*/  STG.E.64 desc[UR12][R64.64+0x8], R62 ;  /* 0x0000083e40007986 */ /* 0x0007e2000c101b0c */
[----:B-1----:R-:W-:Y:S01]  /*96b0*/  DFMA R20, -R42, R30, 1 ;  /* 0x3ff000002a14742b */ /* 0x002fe2000000011e */
        /* <DEDUP_REMOVED lines=10> */
[----:B---3--:R-:W-:Y:S05]  /*9760*/  @P0 BRA P1, `(.L_x_963) ;  /* 0x00000000001c0947 */ /* 0x008fea0000800000 */
[----:B------:R-:W-:Y:S01]  /*9770*/  IMAD.MOV.U32 R24, RZ, RZ, R22 ;  /* 0x000000ffff187224 */ /* 0x000fe200078e0016 */
[----:B------:R-:W-:Y:S01]  /*9780*/  MOV R20, R42 ;  /* 0x0000002a00147202 */ /* 0x000fe20000000f00 */
[----:B------:R-:W-:Y:S01]  /*9790*/  IMAD.MOV.U32 R21, RZ, RZ, R43 ;  /* 0x000000ffff157224 */ /* 0x000fe200078e002b */
[----:B------:R-:W-:-:S07]  /*97a0*/  MOV R22, 0x97c0 ;  /* 0x000097c000167802 */ /* 0x000fce0000000f00 */
[----:B0-----:R-:W-:Y:S05]  /*97b0*/  CALL.REL.NOINC `($__internal_10_$__cuda_sm20_div_rn_f64_full) ;  /* 0x0000002800547944 */ /* 0x001fea0003c00000 */
[----:B------:R-:W-:Y:S02]  /*97c0*/  IMAD.MOV.U32 R30, RZ, RZ, R20 ;  /* 0x000000ffff1e7224 */ /* 0x000fe400078e0014 */
[----:B------:R-:W-:-:S07]  /*97d0*/  IMAD.MOV.U32 R31, RZ, RZ, R21 ;  /* 0x000000ffff1f7224 */ /* 0x000fce00078e0015 */
.L_x_963:
[----:B------:R-:W-:Y:S05]  /*97e0*/  BSYNC.RECONVERGENT B1 ;  /* 0x0000000000017941 */ /* 0x000fea0003800200 */
.L_x_962:
[----:B------:R-:W1:Y:S01]  /*97f0*/  MUFU.RCP64H R27, R43 ;  /* 0x0000002b001b7308 */ /* 0x000e620000001800 */
[----:B------:R-:W-:Y:S01]  /*9800*/  IMAD.MOV.U32 R26, RZ, RZ, 0x1 ;  /* 0x00000001ff1a7424 */ /* 0x000fe200078e00ff */
[----:B------:R-:W-:Y:S01]  /*9810*/  LEA R22, R28, 0x5, 0x1 ;  /* 0x000000051c167811 */ /* 0x000fe200078e08ff */
[----:B0-----:R-:W-:Y:S01]  /*9820*/  DFMA R48, R62, R30, -R48 ;  /* 0x0000001e3e30722b */ /* 0x001fe20000000830 */
[----:B------:R-:W-:Y:S04]  /*9830*/  BSSY.RECONVERGENT B1, `(.L_x_964) ;  /* 0x0000016000017945 */ /* 0x000fe80003800200 */
[----:B------:R-:W0:Y:S02]  /*9840*/  I2F.F64 R22, R22 ;  /* 0x0000001600167312 */ /* 0x000e240000201c00 */
[----:B------:R2:W-:Y:S01]  /*9850*/  STG.E.64 desc[UR12][R64.64+0x10], R48 ;  /* 0x0000103040007986 */ /* 0x0005e2000c101b0c */
[----:B-1----:R-:W-:Y:S01]  /*9860*/  DFMA R20, -R42, R26, 1 ;  /* 0x3ff000002a14742b */ /* 0x002fe2000000011a */
[----:B0-----:R-:W-:-:S07]  /*9870*/  FSETP.GEU.AND P1, PT, |R23|, 6.5827683646048100446e-37, PT ;  /* 0x036000001700780b */ /* 0x001fce0003f2e200 */
        /* <DEDUP_REMOVED lines=9> */
[----:B--2---:R-:W-:Y:S05]  /*9910*/  @P0 BRA P1, `(.L_x_965) ;  /* 0x00000000001c0947 */ /* 0x004fea0000800000 */
[----:B------:R-:W-:Y:S01]  /*9920*/  MOV R24, R22 ;  /* 0x0000001600187202 */ /* 0x000fe20000000f00 */
[----:B------:R-:W-:Y:S01]  /*9930*/  IMAD.MOV.U32 R20, RZ, RZ, R42 ;  /* 0x000000ffff147224 */ /* 0x000fe200078e002a */
[----:B------:R-:W-:Y:S01]  /*9940*/  MOV R22, 0x9970 ;  /* 0x0000997000167802 */ /* 0x000fe20000000f00 */
[----:B------:R-:W-:-:S07]  /*9950*/  IMAD.MOV.U32 R21, RZ, RZ, R43 ;  /* 0x000000ffff157224 */ /* 0x000fce00078e002b */
[----:B------:R-:W-:Y:S05]  /*9960*/  CALL.REL.NOINC `($__internal_10_$__cuda_sm20_div_rn_f64_full) ;  /* 0x0000002400e87944 */ /* 0x000fea0003c00000 */
[----:B------:R-:W-:Y:S02]  /*9970*/  IMAD.MOV.U32 R26, RZ, RZ, R20 ;  /* 0x000000ffff1a7224 */ /* 0x000fe400078e0014 */
[----:B------:R-:W-:-:S07]  /*9980*/  IMAD.MOV.U32 R27, RZ, RZ, R21 ;  /* 0x000000ffff1b7224 */ /* 0x000fce00078e0015 */
.L_x_965:
[----:B------:R-:W-:Y:S05]  /*9990*/  BSYNC.RECONVERGENT B1 ;  /* 0x0000000000017941 */ /* 0x000fea0003800200 */
.L_x_964:
[----:B------:R-:W0:Y:S01]  /*99a0*/  MUFU.RCP64H R31, R43 ;  /* 0x0000002b001f7308 */ /* 0x000e220000001800 */
[----:B------:R-:W-:Y:S01]  /*99b0*/  MOV R30, 0x1 ;  /* 0x00000001001e7802 */ /* 0x000fe20000000f00 */
[----:B------:R-:W-:Y:S01]  /*99c0*/  DFMA R62, R48, R26, -R62 ;  /* 0x0000001a303e722b */ /* 0x000fe2000000083e */
[----:B------:R-:W-:Y:S01]  /*99d0*/  LEA R22, R28, 0x7, 0x1 ;  /* 0x000000071c167811 */ /* 0x000fe200078e08ff */
[----:B------:R-:W-:Y:S05]  /*99e0*/  BSSY.RECONVERGENT B1, `(.L_x_966) ;  /* 0x0000016000017945 */ /* 0x000fea0003800200 */
[----:B------:R-:W1:Y:S01]  /*99f0*/  I2F.F64 R22, R22 ;  /* 0x0000001600167312 */ /* 0x000e620000201c00 */
[----:B------:R2:W-:Y:S01]  /*9a00*/  STG.E.64 desc[UR12][R64.64+0x18], R62 ;  /* 0x0000183e40007986 */ /* 0x0005e2000c101b0c */
        /* <DEDUP_REMOVED lines=12> */
[----:B------:R-:W-:Y:S01]  /*9ad0*/  IMAD.MOV.U32 R24, RZ, RZ, R22 ;  /* 0x000000ffff187224 */ /* 0x000fe200078e0016 */
[----:B------:R-:W-:Y:S01]  /*9ae0*/  MOV R22, 0x9b20 ;  /* 0x00009b2000167802 */ /* 0x000fe20000000f00 */
[----:B------:R-:W-:Y:S02]  /*9af0*/  IMAD.MOV.U32 R20, RZ, RZ, R42 ;  /* 0x000000ffff147224 */ /* 0x000fe400078e002a */
[----:B------:R-:W-:-:S07]  /*9b00*/  IMAD.MOV.U32 R21, RZ, RZ, R43 ;  /* 0x000000ffff157224 */ /* 0x000fce00078e002b */
[----:B------:R-:W-:Y:S05]  /*9b10*/  CALL.REL.NOINC `($__internal_10_$__cuda_sm20_div_rn_f64_full) ;  /* 0x00000024007c7944 */ /* 0x000fea0003c00000 */
[----:B------:R-:W-:Y:S01]  /*9b20*/  IMAD.MOV.U32 R30, RZ, RZ, R20 ;  /* 0x000000ffff1e7224 */ /* 0x000fe200078e0014 */
[----:B------:R-:W-:-:S07]  /*9b30*/  MOV R31, R21 ;  /* 0x00000015001f7202 */ /* 0x000fce0000000f00 */
.L_x_967:
[----:B------:R-:W-:Y:S05]  /*9b40*/  BSYNC.RECONVERGENT B1 ;  /* 0x0000000000017941 */ /* 0x000fea0003800200 */
.L_x_966:
[----:B------:R-:W0:Y:S01]  /*9b50*/  MUFU.RCP64H R27, R43 ;  /* 0x0000002b001b7308 */ /* 0x000e220000001800 */
[----:B------:R-:W-:Y:S01]  /*9b60*/  IMAD.MOV.U32 R26, RZ, RZ, 0x1 ;  /* 0x00000001ff1a7424 */ /* 0x000fe200078e00ff */
[----:B------:R-:W-:Y:S01]  /*9b70*/  LEA R22, R28, 0x9, 0x1 ;  /* 0x000000091c167811 */ /* 0x000fe200078e08ff */
[----:B------:R-:W-:Y:S01]  /*9b80*/  DFMA R48, R62, R30, -R48 ;  /* 0x0000001e3e30722b */ /* 0x000fe20000000830 */
[----:B------:R-:W-:Y:S04]  /*9b90*/  BSSY.RECONVERGENT B1, `(.L_x_968) ;  /* 0x0000016000017945 */ /* 0x000fe80003800200 */
[----:B------:R-:W1:Y:S02]  /*9ba0*/  I2F.F64 R22, R22 ;  /* 0x0000001600167312 */ /* 0x000e640000201c00 */
        /* <DEDUP_REMOVED lines=18> */
[----:B------:R-:W-:Y:S01]  /*9cd0*/  MOV R26, R20 ;  /* 0x00000014001a7202 */ /* 0x000fe20000000f00 */
[----:B------:R-:W-:-:S07]  /*9ce0*/  IMAD.MOV.U32 R27, RZ, RZ, R21 ;  /* 0x000000ffff1b7224 */ /* 0x000fce00078e0015 */
.L_x_969:
[----:B------:R-:W-:Y:S05]  /*9cf0*/  BSYNC.RECONVERGENT B1 ;  /* 0x0000000000017941 */ /* 0x000fea0003800200 */
.L_x_968:
[----:B------:R-:W0:Y:S01]  /*9d00*/  MUFU.RCP64H R55, R43 ;  /* 0x0000002b00377308 */ /* 0x000e220000001800 */
[----:B------:R-:W-:Y:S01]  /*9d10*/  IMAD.MOV.U32 R54, RZ, RZ, 0x1 ;  /* 0x00000001ff367424 */ /* 0x000fe200078e00ff */
[C---:B------:R-:W-:Y:S01]  /*9d20*/  LEA R22, R28.reuse, 0xb, 0x1 ;  /* 0x0000000b1c167811 */ /* 0x040fe200078e08ff */
[----:B------:R-:W-:Y:S01]  /*9d30*/  DFMA R62, R48, R26, -R62 ;  /* 0x0000001a303e722b */ /* 0x000fe2000000083e */
[----:B------:R-:W-:Y:S01]  /*9d40*/  BSSY.RECONVERGENT B1, `(.L_x_970) ;  /* 0x0000017000017945 */ /* 0x000fe20003800200 */
[----:B------:R-:W-:-:S03]  /*9d50*/  VIADD R27, R28, 0x6 ;  /* 0x000000061c1b7836 */ /* 0x000fc60000000000 */
        /* <DEDUP_REMOVED lines=15> */
[----:B------:R-:W-:Y:S01]  /*9e50*/  MOV R20, R42 ;  /* 0x0000002a00147202 */ /* 0x000fe20000000f00 */
[----:B------:R-:W-:Y:S01]  /*9e60*/  IMAD.MOV.U32 R21, RZ, RZ, R43 ;  /* 0x000000ffff157224 */ /* 0x000fe200078e002b */
[----:B------:R-:W-:-:S07]  /*9e70*/  MOV R22, 0x9e90 ;  /* 0x00009e9000167802 */ /* 0x000fce0000000f00 */
[----:B------:R-:W-:Y:S05]  /*9e80*/  CALL.REL.NOINC `($__internal_10_$__cuda_sm20_div_rn_f64_full) ;  /* 0x0000002000a07944 */ /* 0x000fea0003c00000 */
[----:B------:R-:W-:Y:S02]  /*9e90*/  IMAD.MOV.U32 R54, RZ, RZ, R20 ;  /* 0x000000ffff367224 */ /* 0x000fe400078e0014 */
[----:B------:R-:W-:-:S07]  /*9ea0*/  IMAD.MOV.U32 R55, RZ, RZ, R21 ;  /* 0x000000ffff377224 */ /* 0x000fce00078e0015 */
.L_x_971:
[----:B------:R-:W-:Y:S05]  /*9eb0*/  BSYNC.RECONVERGENT B1 ;  /* 0x0000000000017941 */ /* 0x000fea0003800200 */
.L_x_970:
[----:B------:R-:W0:Y:S01]  /*9ec0*/  MUFU.RCP64H R31, R43 ;  /* 0x0000002b001f7308 */ /* 0x000e220000001800 */
[----:B------:R-:W-:Y:S01]  /*9ed0*/  IMAD.MOV.U32 R30, RZ, RZ, 0x1 ;  /* 0x00000001ff1e7424 */ /* 0x000fe200078e00ff */
[----:B------:R-:W-:Y:S01]  /*9ee0*/  LEA R22, R28, 0xd, 0x1 ;  /* 0x0000000d1c167811 */ /* 0x000fe200078e08ff */
[----:B------:R-:W1:Y:S01]  /*9ef0*/  LDC.64 R24, c[0x0][0x3c0] ;  /* 0x0000f000ff187b82 */ /* 0x000e620000000a00 */
[----:B------:R-:W-:Y:S01]  /*9f00*/  DFMA R48, R62, R54, -R48 ;  /* 0x000000363e30722b */ /* 0x000fe20000000830 */
[----:B------:R-:W-:Y:S03]  /*9f10*/  BSSY.RECONVERGENT B1, `(.L_x_972) ;  /* 0x0000015000017945 */ /* 0x000fe60003800200 */
[----:B------:R-:W2:Y:S01]  /*9f20*/  I2F.F64 R22, R22 ;  /* 0x0000001600167312 */ /* 0x000ea20000201c00 */
[----:B0-----:R-:W-:Y:S01]  /*9f30*/  DFMA R20, -R42, R30, 1 ;  /* 0x3ff000002a14742b */ /* 0x001fe2000000011e */
[----:B--2---:R-:W-:-:S07]  /*9f40*/  FSETP.GEU.AND P1, PT, |R23|, 6.5827683646048100446e-37, PT ;  /* 0x036000001700780b */ /* 0x004fce0003f2e200 */
[----:B------:R-:W-:Y:S01]  /*9f50*/  DFMA R20, R20, R20, R20 ;  /* 0x000000141414722b */ /* 0x000fe20000000014 */
[----:B-1----:R-:W-:-:S05]  /*9f60*/  IMAD.WIDE.U32 R24, R27, 0x8, R24 ;  /* 0x000000081b187825 */ /* 0x002fca00078e0018 */
[----:B------:R0:W-:Y:S02]  /*9f70*/  STG.E.64 desc[UR12][R24.64], R48 ;  /* 0x0000003018007986 */ /* 0x0001e4000c101b0c */
        /* <DEDUP_REMOVED lines=8> */
[----:B0-----:R-:W-:Y:S05]  /*a000*/  @P0 BRA P1, `(.L_x_973) ;  /* 0x0000000000140947 */ /* 0x001fea0000800000 */
[----:B------:R-:W-:Y:S01]  /*a010*/  MOV R24, R22 ;  /* 0x0000001600187202 */ /* 0x000fe20000000f00 */
[----:B------:R-:W-:Y:S01]  /*a020*/  IMAD.MOV.U32 R20, RZ, RZ, R42 ;  /* 0x000000ffff147224 */ /* 0x000fe200078e002a */
[----:B------:R-:W-:Y:S01]  /*a030*/  MOV R22, 0xa060 ;  /* 0x0000a06000167802 */ /* 0x000fe20000000f00 */
[----:B------:R-:W-:-:S07]  /*a040*/  IMAD.MOV.U32 R21, RZ, RZ, R43 ;  /* 0x000000ffff157224 */ /* 0x000fce00078e002b */
[----:B------:R-:W-:Y:S05]  /*a050*/  CALL.REL.NOINC `($__internal_10_$__cuda_sm20_div_rn_f64_full) ;  /* 0x00000020002c7944 */ /* 0x000fea0003c00000 */
.L_x_973:
[----:B------:R-:W-:Y:S05]  /*a060*/  BSYNC.RECONVERGENT B1 ;  /* 0x0000000000017941 */ /* 0x000fea0003800200 */
.L_x_972:
[----:B------:R-:W-:Y:S01]  /*a070*/  DFMA R20, R48, R20, -R62 ;  /* 0x000000143014722b */ /* 0x000fe2000000083e */
[----:B------:R-:W-:Y:S01]  /*a080*/  ISETP.NE.AND P0, PT, R27, R18, PT ;  /* 0x000000121b00720c */ /* 0x000fe20003f05270 */
[----:B------:R-:W-:-:S05]  /*a090*/  VIADD R28, R28, 0x8 ;  /* 0x000000081c1c7836 */ /* 0x000fca0000000000 */
[----:B------:R1:W-:Y:S07]  /*a0a0*/  STG.E.64 desc[UR12][R64.64+0x38], R20 ;  /* 0x0000381440007986 */ /* 0x0003ee000c101b0c */
[----:B------:R-:W-:Y:S05]  /*a0b0*/  @P0 BRA `(.L_x_974) ;  /* 0xfffffff0007c0947 */ /* 0x000fea000383ffff */
.L_x_957:
[----:B------:R-:W-:-:S13]  /*a0c0*/  LOP3.LUT P0, RZ, R9, 0x7, RZ, 0xc0, !PT ;  /* 0x0000000709ff7812 */ /* 0x000fda000780c0ff */
[----:B------:R-:W-:Y:S05]  /*a0d0*/  @!P0 BRA `(.L_x_975) ;  /* 0x0000000c00548947 */ /* 0x000fea0003800000 */
[----:B------:R-:W-:-:S13]  /*a0e0*/  ISETP.GE.U32.AND P0, PT, R11, 0x3, PT ;  /* 0x000000030b00780c */ /* 0x000fda0003f06070 */
[----:B------:R-:W-:Y:S05]  /*a0f0*/  @!P0 BRA `(.L_x_976) ;  /* 0x0000000400d08947 */ /* 0x000fea0003800000 */
[----:B01----:R-:W0:Y:S01]  /*a100*/  MUFU.RCP64H R21, R43 ;  /* 0x0000002b00157308 */ /* 0x003e220000001800 */
[----:B------:R-:W-:Y:S01]  /*a110*/  IMAD.MOV.U32 R20, RZ, RZ, 0x1 ;  /* 0x00000001ff147424 */ /* 0x000fe200078e00ff */
[----:B------:R-:W-:Y:S01]  /*a120*/  LEA R27, R28, 0xffffffff, 0x1 ;  /* 0xffffffff1c1b7811 */ /* 0x000fe200078e08ff */
[----:B------:R-:W-:Y:S04]  /*a130*/  BSSY.RECONVERGENT B1, `(.L_x_977) ;  /* 0x0000015000017945 */ /* 0x000fe80003800200 */
[----:B0-----:R-:W-:-:S08]  /*a140*/  DFMA R22, -R42, R20, 1 ;  /* 0x3ff000002a16742b */ /* 0x001fd00000000114 */
[----:B------:R-:W-:-:S08]  /*a150*/  DFMA R22, R22, R22, R22 ;  /* 0x000000161616722b */ /* 0x000fd00000000016 */
[----:B------:R-:W-:Y:S02]  /*a160*/  DFMA R20, R20, R22, R20 ;  /* 0x000000161414722b */ /* 0x000fe40000000014 */
[----:B------:R-:W0:Y:S06]  /*a170*/  I2F.F64 R22, R27 ;  /* 0x0000001b00167312 */ /* 0x000e2c0000201c00 */
[----:B------:R-:W-:-:S08]  /*a180*/  DFMA R24, -R42, R20, 1 ;  /* 0x3ff000002a18742b */ /* 0x000fd00000000114 */
[----:B------:R-:W-:Y:S01]  /*a190*/  DFMA R24, R20, R24, R20 ;  /* 0x000000181418722b */ /* 0x000fe20000000014 */
[----:B0-----:R-:W-:-:S07]  /*a1a0*/  FSETP.GEU.AND P1, PT, |R23|, 6.5827683646048100446e-37, PT ;  /* 0x036000001700780b */ /* 0x001fce0003f2e200 */
        /* <DEDUP_REMOVED lines=13> */
.L_x_978:
[----:B------:R-:W-:Y:S05]  /*a280*/  BSYNC.RECONVERGENT B1 ;  /* 0x0000000000017941 */ /* 0x000fea0003800200 */
.L_x_977:
[----:B------:R-:W0:Y:S01]  /*a290*/  LDC.64 R62, c[0x0][0x3c0] ;  /* 0x0000f000ff3e7b82 */ /* 0x000e220000000a00 */
[----:B------:R-:W-:-:S05]  /*a2a0*/  IADD3 R27, PT, PT, -R28, R27, RZ ;  /* 0x0000001b1c1b7210 */ /* 0x000fca0007ffe1ff */
[----:B0-----:R-:W-:-:S05]  /*a2b0*/  IMAD.WIDE R54, R27, 0x8, R62 ;  /* 0x000000081b367825 */ /* 0x001fca00078e023e */
[----:B------:R-:W2:Y:S04]  /*a2c0*/  LDG.E.64 R48, desc[UR12][R54.64] ;  /* 0x0000000c36307981 */ /* 0x000ea8000c1e1b00 */
[----:B------:R-:W2:Y:S01]  /*a2d0*/  LDG.E.64 R52, desc[UR12][R54.64+-0x8] ;  /* 0xfffff80c36347981 */ /* 0x000ea2000c1e1b00 */
[----:B------:R-:W0:Y:S01]  /*a2e0*/  MUFU.RCP64H R21, R43 ;  /* 0x0000002b00157308 */ /* 0x000e220000001800 */
[----:B------:R-:W-:Y:S01]  /*a2f0*/  IMAD.MOV.U32 R20, RZ, RZ, 0x1 ;  /* 0x00000001ff147424 */ /* 0x000fe200078e00ff */
[----:B------:R-:W-:Y:S01]  /*a300*/  BSSY.RECONVERGENT B1, `(.L_x_979) ;  /* 0x0000019000017945 */ /* 0x000fe20003800200 */
[----:B------:R-:W-:-:S04]  /*a310*/  IMAD.WIDE.U32 R62, R28, 0x8, R62 ;  /* 0x000000081c3e7825 */ /* 0x000fc800078e003e */
        /* <DEDUP_REMOVED lines=12> */
[----:B------:R-:W-:Y:S01]  /*a3e0*/  FSETP.GT.AND P0, PT, |R20|, 1.469367938527859385e-39, PT ;  /* 0x001000001400780b */ /* 0x000fe20003f04200 */
[----:B--2---:R-:W-:-:S07]  /*a3f0*/  DFMA R64, R48, R64, -R52 ;  /* 0x000000403040722b */ /* 0x004fce0000000834 */
[----:B------:R0:W-:Y:S05]  /*a400*/  STG.E.64 desc[UR12][R62.64], R64 ;  /* 0x000000403e007986 */ /* 0x0001ea000c101b0c */
[----:B------:R-:W-:Y:S05]  /*a410*/  @P0 BRA P1, `(.L_x_980) ;  /* 0x00000000001c0947 */ /* 0x000fea0000800000 */
[----:B------:R-:W-:Y:S01]  /*a420*/  IMAD.MOV.U32 R24, RZ, RZ, R22 ;  /* 0x000000ffff187224 */ /* 0x000fe200078e0016 */
[----:B------:R-:W-:Y:S01]  /*a430*/  MOV R22, 0xa470 ;  /* 0x0000a47000167802 */ /* 0x000fe20000000f00 */
[----:B------:R-:W-:Y:S02]  /*a440*/  IMAD.MOV.U32 R20, RZ, RZ, R42 ;  /* 0x000000ffff147224 */ /* 0x000fe400078e002a */
[----:B------:R-:W-:-:S07]  /*a450*/  IMAD.MOV.U32 R21, RZ, RZ, R43 ;  /* 0x000000ffff157224 */ /* 0x000fce00078e002b */
[----:B0-----:R-:W-:Y:S05]  /*a460*/  CALL.REL.NOINC `($__internal_10_$__cuda_sm20_div_rn_f64_full) ;  /* 0x0000001c00287944 */ /* 0x001fea0003c00000 */
[----:B------:R-:W-:Y:S01]  /*a470*/  MOV R30, R20 ;  /* 0x00000014001e7202 */ /* 0x000fe20000000f00 */
[----:B------:R-:W-:-:S07]  /*a480*/  IMAD.MOV.U32 R31, RZ, RZ, R21 ;  /* 0x000000ffff1f7224 */ /* 0x000fce00078e0015 */
.L_x_980:
[----:B------:R-:W-:Y:S05]  /*a490*/  BSYNC.RECONVERGENT B1 ;  /* 0x0000000000017941 */ /* 0x000fea0003800200 */
.L_x_979:
[----:B------:R-:W1:Y:S01]  /*a4a0*/  MUFU.RCP64H R21, R43 ;  /* 0x0000002b00157308 */ /* 0x000e620000001800 */
[----:B------:R-:W-:Y:S01]  /*a4b0*/  IMAD.MOV.U32 R20, RZ, RZ, 0x1 ;  /* 0x00000001ff147424 */ /* 0x000fe200078e00ff */
[----:B------:R-:W-:Y:S01]  /*a4c0*/  DFMA R48, R64, R30, -R48 ;  /* 0x0000001e4030722b */ /* 0x000fe20000000830 */
[----:B------:R-:W-:Y:S01]  /*a4d0*/  BSSY.RECONVERGENT B1, `(.L_x_981) ;  /* 0x0000018000017945 */ /* 0x000fe20003800200 */
[----:B------:R-:W-:-:S05]  /*a4e0*/  VIADD R26, R27, 0x3 ;  /* 0x000000031b1a7836 */ /* 0x000fca0000000000 */
[----:B------:R2:W-:Y:S01]  /*a4f0*/  STG.E.64 desc[UR12][R62.64+0x8], R48 ;  /* 0x000008303e007986 */ /* 0x0005e2000c101b0c */
[----:B-1----:R-:W-:-:S08]  /*a500*/  DFMA R22, -R42, R20, 1 ;  /* 0x3ff000002a16742b */ /* 0x002fd00000000114 */
[----:B------:R-:W-:-:S08]  /*a510*/  DFMA R22, R22, R22, R22 ;  /* 0x000000161616722b */ /* 0x000fd00000000016 */
[----:B------:R-:W-:Y:S01]  /*a520*/  DFMA R20, R20, R22, R20 ;  /* 0x000000161414722b */ /* 0x000fe20000000014 */
[----:B------:R-:W-:-:S07]  /*a530*/  LEA R22, R28, 0x3, 0x1 ;  /* 0x000000031c167811 */ /* 0x000fce00078e08ff */
[----:B------:R-:W-:Y:S01]  /*a540*/  DFMA R52, -R42, R20, 1 ;  /* 0x3ff000002a34742b */ /* 0x000fe20000000114 */
[----:B------:R-:W1:Y:S07]  /*a550*/  I2F.F64 R22, R22 ;  /* 0x0000001600167312 */ /* 0x000e6e0000201c00 */
[----:B------:R-:W-:-:S08]  /*a560*/  DFMA R52, R20, R52, R20 ;  /* 0x000000341434722b */ /* 0x000fd00000000014 */
[----:B-1----:R-:W-:Y:S01]  /*a570*/  DMUL R24, R52, R22 ;  /* 0x0000001634187228 */ /* 0x002fe20000000000 */
[----:B------:R-:W-:-:S07]  /*a580*/  FSETP.GEU.AND P1, PT, |R23|, 6.5827683646048100446e-37, PT ;  /* 0x036000001700780b */ /* 0x000fce0003f2e200 */
        /* <DEDUP_REMOVED lines=9> */
[----:B0-----:R-:W-:Y:S05]  /*a620*/  CALL.REL.NOINC `($__internal_10_$__cuda_sm20_div_rn_f64_full) ;  /* 0x0000001800b87944 */ /* 0x001fea0003c00000 */
[----:B------:R-:W-:Y:S02]  /*a630*/  IMAD.MOV.U32 R52, RZ, RZ, R20 ;  /* 0x000000ffff347224 */ /* 0x000fe400078e0014 */
[----:B------:R-:W-:-:S07]  /*a640*/  IMAD.MOV.U32 R53, RZ, RZ, R21 ;  /* 0x000000ffff357224 */ /* 0x000fce00078e0015 */
.L_x_982:
[----:B------:R-:W-:Y:S05]  /*a650*/  BSYNC.RECONVERGENT B1 ;  /* 0x0000000000017941 */ /* 0x000fea0003800200 */
.L_x_981:
[----:B------:R-:W1:Y:S01]  /*a660*/  MUFU.RCP64H R23, R43 ;  /* 0x0000002b00177308 */ /* 0x000e620000001800 */
[----:B------:R-:W-:Y:S01]  /*a670*/  IMAD.MOV.U32 R22, RZ, RZ, 0x1 ;  /* 0x00000001ff167424 */ /* 0x000fe200078e00ff */
[----:B------:R-:W2:Y:S01]  /*a680*/  LDC.64 R24, c[0x0][0x3c0] ;  /* 0x0000f000ff187b82 */ /* 0x000ea20000000a00 */
[----:B0-----:R-:W-:Y:S01]  /*a690*/  DFMA R64, R48, R52, -R64 ;  /* 0x000000343040722b */ /* 0x001fe20000000840 */
[----:B------:R-:W-:Y:S03]  /*a6a0*/  BSSY.RECONVERGENT B1, `(.L_x_983) ;  /* 0x0000016000017945 */ /* 0x000fe60003800200 */
[----:B-1----:R-:W-:-:S08]  /*a6b0*/  DFMA R20, -R42, R22, 1 ;  /* 0x3ff000002a14742b */ /* 0x002fd00000000116 */
[----:B------:R-:W-:Y:S01]  /*a6c0*/  DFMA R20, R20, R20, R20 ;  /* 0x000000141414722b */ /* 0x000fe20000000014 */
[----:B--2---:R-:W-:-:S05]  /*a6d0*/  IMAD.WIDE.U32 R24, R26, 0x8, R24 ;  /* 0x000000081a187825 */ /* 0x004fca00078e0018 */
[----:B------:R0:W-:Y:S02]  /*a6e0*/  STG.E.64 desc[UR12][R24.64], R64 ;  /* 0x0000004018007986 */ /* 0x0001e4000c101b0c */
        /* <DEDUP_REMOVED lines=17> */
.L_x_984:
[----:B------:R-:W-:Y:S05]  /*a800*/  BSYNC.RECONVERGENT B1 ;  /* 0x0000000000017941 */ /* 0x000fea0003800200 */
.L_x_983:
[----:B------:R-:W-:Y:S01]  /*a810*/  DFMA R20, R64, R20, -R48 ;  /* 0x000000144014722b */ /* 0x000fe20000000830 */
[----:B------:R-:W-:-:S06]  /*a820*/  VIADD R28, R27, 0x5 ;  /* 0x000000051b1c7836 */ /* 0x000fcc0000000000 */
[----:B------:R2:W-:Y:S04]  /*a830*/  STG.E.64 desc[UR12][R62.64+0x18], R20 ;  /* 0x000018143e007986 */ /* 0x0005e8000c101b0c */
.L_x_976:
[----:B------:R-:W-:-:S13]  /*a840*/  LOP3.LUT P0, RZ, R10, 0x3, RZ, 0xc0, !PT ;  /* 0x000000030aff7812 */ /* 0x000fda000780c0ff */
[----:B------:R-:W-:Y:S05]  /*a850*/  @!P0 BRA `(.L_x_975) ;  /* 0x0000000400748947 */ /* 0x000fea0003800000 */
[----:B------:R-:W-:-:S13]  /*a860*/  LOP3.LUT P0, RZ, R6, 0x3, RZ, 0xc0, !PT ;  /* 0x0000000306ff7812 */ /* 0x000fda000780c0ff */
[----:B------:R-:W-:Y:S05]  /*a870*/  @!P0 BRA `(.L_x_985) ;  /* 0x0000000000ec8947 */ /* 0x000fea0003800000 */
[----:B012---:R-:W0:Y:S01]  /*a880*/  MUFU.RCP64H R21, R43 ;  /* 0x0000002b00157308 */ /* 0x007e220000001800 */
        /* <DEDUP_REMOVED lines=21> */
[----:B------:R-:W-:Y:S01]  /*a9e0*/  IMAD.MOV.U32 R48, RZ, RZ, R20 ;  /* 0x000000ffff307224 */ /* 0x000fe200078e0014 */
[----:B------:R-:W-:-:S07]  /*a9f0*/  MOV R49, R21 ;  /* 0x0000001500317202 */ /* 0x000fce0000000f00 */
.L_x_987:
[----:B------:R-:W-:Y:S05]  /*aa00*/  BSYNC.RECONVERGENT B1 ;  /* 0x0000000000017941 */ /* 0x000fea0003800200 */
.L_x_986:
[----:B------:R-:W0:Y:S01]  /*aa10*/  LDC.64 R64, c[0x0][0x3c0] ;  /* 0x0000f000ff407b82 */ /* 0x000e220000000a00 */
[----:B------:R-:W-:-:S04]  /*aa20*/  IMAD.IADD R27, R27, 0x1, -R28 ;  /* 0x000000011b1b7824 */ /* 0x000fc800078e0a1c */
[----:B0-----:R-:W-:-:S05]  /*aa30*/  IMAD.WIDE R54, R27, 0x8, R64 ;  /* 0x000000081b367825 */ /* 0x001fca00078e0240 */
[----:B------:R-:W2:Y:S04]  /*aa40*/  LDG.E.64 R62, desc[UR12][R54.64] ;  /* 0x0000000c363e7981 */ /* 0x000ea8000c1e1b00 */
[----:B------:R-:W2:Y:S01]  /*aa50*/  LDG.E.64 R52, desc[UR12][R54.64+-0x8] ;  /* 0xfffff80c36347981 */ /* 0x000ea2000c1e1b00 */
[----:B------:R-:W0:Y:S01]  /*aa60*/  MUFU.RCP64H R25, R43 ;  /* 0x0000002b00197308 */ /* 0x000e220000001800 */
[----:B------:R-:W-:Y:S01]  /*aa70*/  IMAD.MOV.U32 R24, RZ, RZ, 0x1 ;  /* 0x00000001ff187424 */ /* 0x000fe200078e00ff */
[C---:B------:R-:W-:Y:S01]  /*aa80*/  LEA R22, R28.reuse, 0x1, 0x1 ;  /* 0x000000011c167811 */ /* 0x040fe200078e08ff */
[----:B------:R-:W-:Y:S01]  /*aa90*/  IMAD.WIDE.U32 R64, R28, 0x8, R64 ;  /* 0x000000081c407825 */ /* 0x000fe200078e0040 */
[----:B------:R-:W-:Y:S04]  /*aaa0*/  BSSY.RECONVERGENT B1, `(.L_x_988) ;  /* 0x0000015000017945 */ /* 0x000fe80003800200 */
[----:B------:R-:W1:Y:S01]  /*aab0*/  I2F.F64 R22, R22 ;  /* 0x0000001600167312 */ /* 0x000e620000201c00 */
        /* <DEDUP_REMOVED lines=19> */
.L_x_989:
[----:B------:R-:W-:Y:S05]  /*abf0*/  BSYNC.RECONVERGENT B1 ;  /* 0x0000000000017941 */ /* 0x000fea0003800200 */
.L_x_988:
[----:B------:R-:W-:Y:S01]  /*ac00*/  DFMA R20, R48, R20, -R62 ;  /* 0x000000143014722b */ /* 0x000fe2000000083e */
[----:B------:R-:W-:-:S06]  /*ac10*/  VIADD R28, R27, 0x3 ;  /* 0x000000031b1c7836 */ /* 0x000fcc0000000000 */
[----:B------:R3:W-:Y:S04]  /*ac20*/  STG.E.64 desc[UR12][R64.64+0x8], R20 ;  /* 0x0000081440007986 */ /* 0x0007e8000c101b0c */
.L_x_985:
[----:B------:R-:W-:-:S13]  /*ac30*/  LOP3.LUT P0, RZ, R6, 0x1, RZ, 0xc0, !PT ;  /* 0x0000000106ff7812 */ /* 0x000fda000780c0ff */
[----:B------:R-:W-:Y:S05]  /*ac40*/  @P0 BRA `(.L_x_975) ;  /* 0x0000000000780947 */ /* 0x000fea0003800000 */
[----:B0123--:R-:W0:Y:S01]  /*ac50*/  MUFU.RCP64H R21, R43 ;  /* 0x0000002b00157308 */ /* 0x00fe220000001800 */
        /* <DEDUP_REMOVED lines=21> */
.L_x_991:
[----:B------:R-:W-:Y:S05]  /*adb0*/  BSYNC.RECONVERGENT B1 ;  /* 0x0000000000017941 */ /* 0x000fea0003800200 */
.L_x_990:
[----:B------:R-:W0:Y:S02]  /*adc0*/  LDC.64 R30, c[0x0][0x3c0] ;  /* 0x0000f000ff1e7b82 */ /* 0x000e240000000a00 */
[----:B0-----:R-:W-:-:S05]  /*add0*/  IMAD.WIDE R22, R28, 0x8, R30 ;  /* 0x000000081c167825 */ /* 0x001fca00078e021e */
[----:B------:R-:W2:Y:S04]  /*ade0*/  LDG.E.64 R24, desc[UR12][R22.64+-0x8] ;  /* 0xfffff80c16187981 */ /* 0x000ea8000c1e1b00 */
[----:B------:R-:W2:Y:S01]  /*adf0*/  LDG.E.64 R26, desc[UR12][R22.64+-0x10] ;  /* 0xfffff00c161a7981 */ /* 0x000ea2000c1e1b00 */
[----:B------:R-:W-:Y:S01]  /*ae00*/  IMAD.WIDE.U32 R28, R28, 0x8, R30 ;  /* 0x000000081c1c7825 */ /* 0x000fe200078e001e */
[----:B--2---:R-:W-:-:S07]  /*ae10*/  DFMA R24, R24, R20, -R26 ;  /* 0x000000141818722b */ /* 0x004fce000000081a */
[----:B------:R4:W-:Y:S04]  /*ae20*/  STG.E.64 desc[UR12][R28.64], R24 ;  /* 0x000000181c007986 */ /* 0x0009e8000c101b0c */
.L_x_975:
[----:B0123--:R-:W2:Y:S01]  /*ae30*/  LDG.E.64 R20, desc[UR12][R16.64] ;  /* 0x0000000c10147981 */ /* 0x00fea2000c1e1b00 */
[----:B------:R-:W0:Y:S01]  /*ae40*/  LDCU UR7, c[0x0][0x3dc] ;  /* 0x00007b80ff0777ac */ /* 0x000e220008000800 */
[----:B------:R-:W1:Y:S01]  /*ae50*/  LDC.64 R26, c[0x0][0x380] ;  /* 0x0000e000ff1a7b82 */ /* 0x000e620000000a00 */
[----:B------:R-:W3:Y:S07]  /*ae60*/  LDCU UR4, c[0x0][0x3e0] ;  /* 0x00007c00ff0477ac */ /* 0x000eee0008000800 */
[----:B----4-:R-:W4:Y:S01]  /*ae70*/  LDC.64 R28, c[0x0][0x388] ;  /* 0x0000e200ff1c7b82 */ /* 0x010f220000000a00 */
[----:B0-----:R-:W-:-:S04]  /*ae80*/  IMAD.U32 R30, RZ, RZ, UR7 ;  /* 0x00000007ff1e7e24 */ /* 0x001fc8000f8e00ff */
[----:B------:R-:W-:Y:S01]  /*ae90*/  IMAD R23, R32, R30, R51 ;  /* 0x0000001e20177224 */ /* 0x000fe200078e0233 */
[----:B------:R-:W-:-:S03]  /*aea0*/  IADD3 R51, PT, PT, R51, 0x1, RZ ;  /* 0x0000000133337810 */ /* 0x000fc60007ffe0ff */
[----:B---3--:R-:W-:Y:S01]  /*aeb0*/  IMAD R31, R23, UR4, R0 ;  /* 0x00000004171f7c24 */ /* 0x008fe2000f8e0200 */
[----:B------:R-:W-:Y:S01]  /*aec0*/  ISETP.NE.AND P0, PT, R51, R30, PT ;  /* 0x0000001e3300720c */ /* 0x000fe20003f05270 */
[-C--:B--2---:R-:W-:Y:S02]  /*aed0*/  DMUL R22, R44, -R20.reuse ;  /* 0x800000142c167228 */ /* 0x084fe40000000000 */
[----:B------:R-:W-:Y:S01]  /*aee0*/  DMUL R24, R46, -R20 ;  /* 0x800000142e187228 */ /* 0x000fe20000000000 */
[----:B-1----:R-:W-:-:S04]  /*aef0*/  IMAD.WIDE R20, R31, 0x8, R26 ;  /* 0x000000081f147825 */ /* 0x002fc800078e021a */
[----:B----4-:R-:W-:Y:S01]  /*af00*/  IMAD.WIDE R26, R31, 0x8, R28 ;  /* 0x000000081f1a7825 */ /* 0x010fe200078e021c */
[----:B------:R0:W-:Y:S04]  /*af10*/  STG.E.64 desc[UR12][R20.64], R22 ;  /* 0x0000001614007986 */ /* 0x0001e8000c101b0c */
[----:B------:R0:W-:Y:S01]  /*af20*/  STG.E.64 desc[UR12][R26.64], R24 ;  /* 0x000000181a007986 */ /* 0x0001e2000c101b0c */
[----:B------:R-:W-:Y:S05]  /*af30*/  @P0 BRA `(.L_x_992) ;  /* 0xffffffd400c00947 */ /* 0x000fea000383ffff */
.L_x_944:
[----:B------:R-:W-:-:S05]  /*af40*/  VIADD R33, R33, 0x1 ;  /* 0x0000000121217836 */ /* 0x000fca0000000000 */
[----:B------:R-:W-:-:S13]  /*af50*/  ISETP.NE.AND P0, PT, R33, R4, PT ;  /* 0x000000042100720c */ /* 0x000fda0003f05270 */
[----:B------:R-:W-:Y:S05]  /*af60*/  @P0 BRA `(.L_x_993) ;  /* 0xffffffc800cc0947 */ /* 0x000fea000383ffff */
[----:B------:R-:W-:-:S13]  /*af70*/  ISETP.GE.AND P0, PT, R30, 0x1, PT ;  /* 0x000000011e00780c */ /* 0x000fda0003f06270 */
[----:B------:R-:W-:Y:S05]  /*af80*/  @!P0 BRA `(.L_x_994) ;  /* 0x0000000c00548947 */ /* 0x000fea0003800000 */
[----:B------:R-:W-:Y:S01]  /*af90*/  IMAD.IADD R2, R19, 0x1, R2 ;  /* 0x0000000113027824 */ /* 0x000fe200078e0202 */
[----:B------:R-:W-:Y:S01]  /*afa0*/  MOV R11, 0xbff00000 ;  /* 0xbff00000000b7802 */ /* 0x000fe20000000f00 */
[----:B------:R-:W-:Y:S01]  /*afb0*/  IMAD.MOV.U32 R10, RZ, RZ, 0x0 ;  /* 0x00000000ff0a7424 */ /* 0x000fe200078e00ff */
[----:B------:R-:W-:Y:S02]  /*afc0*/  UISETP.GE.U32.AND UP0, UPT, UR17, 0x3, UPT ;  /* 0x000000031100788c */ /* 0x000fe4000bf06070 */
[----:B------:R-:W-:Y:S01]  /*afd0*/  R2UR UR20, R2 ;  /* 0x00000000021472ca */ /* 0x000fe200000e0000 */
[----:B------:R-:W-:-:S14]  /*afe0*/  UMOV UR18, 0x1 ;  /* 0x0000000100127882 */ /* 0x000fdc0000000000 */
.L_x_1000:
[----:B-1----:R-:W1:Y:S01]  /*aff0*/  LDCU UR9, c[0x0][0x3dc] ;  /* 0x00007b80ff0977ac */ /* 0x002e620008000800 */
[----:B----4-:R-:W-:Y:S02]  /*b000*/  IMAD.MOV.U32 R14, RZ, RZ, R10 ;  /* 0x000000ffff0e7224 */ /* 0x010fe400078e000a */
[----:B------:R-:W-:Y:S01]  /*b010*/  IMAD.MOV.U32 R15, RZ, RZ, R11 ;  /* 0x000000ffff0f7224 */ /* 0x000fe200078e000b */
[----:B------:R-:W-:Y:S01]  /*b020*/  UIADD3 UR7, UPT, UPT, UR20, UR18, URZ ;  /* 0x0000001214077290 */ /* 0x000fe2000fffe0ff */
[----:B------:R-:W-:Y:S01]  /*b030*/  DADD R10, -RZ, -R10 ;  /* 0x00000000ff0a7229 */ /* 0x000fe2000000090a */
[----:B------:R-:W-:Y:S02]  /*b040*/  UIADD3 UR8, UPT, UPT, UR20, -UR18, URZ ;  /* 0x8000001214087290 */ /* 0x000fe4000fffe0ff */
[----:B------:R-:W-:Y:S01]  /*b050*/  UIADD3 UR18, UPT, UPT, UR18, 0x1, URZ ;  /* 0x0000000112127890 */ /* 0x000fe2000fffe0ff */
[----:B------:R-:W-:-:S05]  /*b060*/  UMOV UR4, URZ ;  /* 0x000000ff00047c82 */ /* 0x000fca0008000000 */
[----:B------:R-:W-:Y:S01]  /*b070*/  ISETP.NE.AND P0, PT, R4, UR18, PT ;  /* 0x0000001204007c0c */ /* 0x000fe2000bf05270 */
[----:B-1----:R-:W-:-:S09]  /*b080*/  UISETP.GE.U32.AND UP1, UPT, UR9, 0x8, UPT ;  /* 0x000000080900788c */ /* 0x002fd2000bf26070 */
[----:B--23--:R-:W-:Y:S05]  /*b090*/  BRA.U !UP1, `(.L_x_995) ;  /* 0x0000000509707547 */ /* 0x00cfea000b800000 */
[----:B------:R-:W-:-:S05]  /*b0a0*/  UMOV UR4, URZ ;  /* 0x000000ff00047c82 */ /* 0x000fca0008000000 */
.L_x_996:
[----:B-1----:R-:W1:Y:S01]  /*b0b0*/  LDC R17, c[0x0][0x3e0] ;  /* 0x0000f800ff117b82 */ /* 0x002e620000000800 */
[----:B------:R-:W-:-:S07]  /*b0c0*/  UIMAD UR19, UR7, UR9, UR4 ;  /* 0x00000009071372a4 */ /* 0x000fce000f8e0204 */
[----:B0-----:R-:W0:Y:S08]  /*b0d0*/  LDC.64 R22, c[0x0][0x380] ;  /* 0x0000e000ff167b82 */ /* 0x001e300000000a00 */
[----:B------:R-:W2:Y:S01]  /*b0e0*/  LDC.64 R28, c[0x0][0x388] ;  /* 0x0000e200ff1c7b82 */ /* 0x000ea20000000a00 */
[----:B-1----:R-:W-:-:S04]  /*b0f0*/  IMAD R25, R17, UR19, R0 ;  /* 0x0000001311197c24 */ /* 0x002fc8000f8e0200 */
[----:B0-----:R-:W-:-:S05]  /*b100*/  IMAD.WIDE R18, R25, 0x8, R22 ;  /* 0x0000000819127825 */ /* 0x001fca00078e0216 */
[----:B------:R-:W3:Y:S01]  /*b110*/  LDG.E.64 R20, desc[UR12][R18.64] ;  /* 0x0000000c12147981 */ /* 0x000ee2000c1e1b00 */
[----:B------:R-:W-:Y:S01]  /*b120*/  UIMAD UR19, UR8, UR9, UR4 ;  /* 0x00000009081372a4 */ /* 0x000fe2000f8e0204 */
[----:B--2---:R-:W-:-:S05]  /*b130*/  IMAD.WIDE R24, R25, 0x8, R28 ;  /* 0x0000000819187825 */ /* 0x004fca00078e021c */
[----:B------:R-:W-:-:S04]  /*b140*/  IMAD R31, R17, UR19, R0 ;  /* 0x00000013111f7c24 */ /* 0x000fc8000f8e0200 */
[----:B------:R-:W-:Y:S01]  /*b150*/  IMAD.WIDE R22, R31, 0x8, R22 ;  /* 0x000000081f167825 */ /* 0x000fe200078e0216 */
[----:B---3--:R-:W-:-:S07]  /*b160*/  DMUL R20, R20, R14 ;  /* 0x0000000e14147228 */ /* 0x008fce0000000000 */
[----:B------:R0:W-:Y:S04]  /*b170*/  STG.E.64 desc[UR12][R22.64], R20 ;  /* 0x0000001416007986 */ /* 0x0001e8000c101b0c */
[----:B------:R-:W2:Y:S01]  /*b180*/  LDG.E.64 R26, desc[UR12][R24.64] ;  /* 0x0000000c181a7981 */ /* 0x000ea2000c1e1b00 */
[----:B------:R-:W-:-:S04]  /*b190*/  IMAD.WIDE R28, R31, 0x8, R28 ;  /* 0x000000081f1c7825 */ /* 0x000fc800078e021c */
[----:B------:R-:W-:Y:S01]  /*b1a0*/  IMAD.WIDE R18, R17, 0x8, R18 ;  /* 0x0000000811127825 */ /* 0x000fe200078e0212 */
[----:B--2---:R-:W-:-:S07]  /*b1b0*/  DMUL R26, R10, R26 ;  /* 0x0000001a0a1a7228 */ /* 0x004fce0000000000 */
[----:B------:R1:W-:Y:S04]  /*b1c0*/  STG.E.64 desc[UR12][R28.64], R26 ;  /* 0x0000001a1c007986 */ /* 0x0003e8000c101b0c */
[----:B------:R-:W2:Y:S01]  /*b1d0*/  LDG.E.64 R30, desc[UR12][R18.64] ;  /* 0x0000000c121e7981 */ /* 0x000ea2000c1e1b00 */
        /* <DEDUP_REMOVED lines=59> */
[----:B------:R-:W3:Y:S01]  /*b590*/  LDG.E.64 R28, desc[UR12][R28.64] ;  /* 0x0000000c1c1c7981 */ /* 0x000ee2000c1e1b00 */
[----:B--2---:R-:W-:-:S04]  /*b5a0*/  IMAD.WIDE R32, R17, 0x8, R22 ;  /* 0x0000000811207825 */ /* 0x004fc800078e0216 */
[----:B------:R-:W-:Y:S01]  /*b5b0*/  IMAD.WIDE R42, R17, 0x8, R24 ;  /* 0x00000008112a7825 */ /* 0x000fe200078e0218 */
[----:B---3--:R-:W-:-:S07]  /*b5c0*/  DMUL R30, R28, R14 ;  /* 0x0000000e1c1e7228 */ /* 0x008fce0000000000 */
[----:B------:R1:W-:Y:S04]  /*b5d0*/  STG.E.64 desc[UR12][R32.64], R30 ;  /* 0x0000001e20007986 */ /* 0x0003e8000c101b0c */
[----:B------:R-:W0:Y:S01]  /*b5e0*/  LDG.E.64 R42, desc[UR12][R42.64] ;  /* 0x0000000c2a2a7981 */ /* 0x000e22000c1e1b00 */
[----:B------:R-:W-:Y:S01]  /*b5f0*/  IMAD.WIDE R16, R17, 0x8, R26 ;  /* 0x0000000811107825 */ /* 0x000fe200078e021a */
[----:B------:R-:W-:-:S04]  /*b600*/  UIADD3 UR4, UPT, UPT, UR4, 0x8, URZ ;  /* 0x0000000804047890 */ /* 0x000fc8000fffe0ff */
[----:B------:R-:W-:Y:S01]  /*b610*/  UISETP.NE.AND UP1, UPT, UR4, UR6, UPT ;  /* 0x000000060400728c */ /* 0x000fe2000bf25270 */
[----:B0-----:R-:W-:-:S07]  /*b620*/  DMUL R20, R10, R42 ;  /* 0x0000002a0a147228 */ /* 0x001fce0000000000 */
[----:B------:R1:W-:Y:S01]  /*b630*/  STG.E.64 desc[UR12][R16.64], R20 ;  /* 0x0000001410007986 */ /* 0x0003e2000c101b0c */
[----:B------:R-:W-:Y:S05]  /*b640*/  BRA.U UP1, `(.L_x_996) ;  /* 0xfffffff901987547 */ /* 0x000fea000b83ffff */
[----:B------:R-:W-:-:S05]  /*b650*/  UMOV UR4, UR6 ;  /* 0x0000000600047c82 */ /* 0x000fca0008000000 */
.L_x_995:
[----:B------:R-:W-:-:S09]  /*b660*/  UISETP.NE.AND UP1, UPT, UR14, URZ, UPT ;  /* 0x000000ff0e00728c */ /* 0x000fd2000bf25270 */
[----:B------:R-:W-:Y:S05]  /*b670*/  BRA.U !UP1, `(.L_x_997) ;  /* 0x0000000509947547 */ /* 0x000fea000b800000 */
[----:B------:R-:W-:Y:S01]  /*b680*/  UISETP.NE.AND UP1, UPT, UR15, URZ, UPT ;  /* 0x000000ff0f00728c */ /* 0x000fe2000bf25270 */
[----:B------:R-:W-:Y:S10]  /*b690*/  BRA.U !UP0, `(.L_x_998) ;  /* 0x0000000108c07547 */ /* 0x000ff4000b800000 */
        /* <DEDUP_REMOVED lines=38> */
[----:B------:R-:W3:Y:S01]  /*b900*/  LDG.E.64 R42, desc[UR12][R42.64] ;  /* 0x0000000c2a2a7981 */ /* 0x000ee2000c1e1b00 */
[----:B0-----:R-:W-:-:S04]  /*b910*/  IMAD.WIDE R22, R17, 0x8, R18 ;  /* 0x0000000811167825 */ /* 0x001fc800078e0212 */
[----:B------:R-:W-:Y:S01]  /*b920*/  IMAD.WIDE R24, R17, 0x8, R28 ;  /* 0x0000000811187825 */ /* 0x000fe200078e021c */
[----:B---3--:R-:W-:-:S07]  /*b930*/  DMUL R20, R42, R14 ;  /* 0x0000000e2a147228 */ /* 0x008fce0000000000 */
[----:B------:R2:W-:Y:S04]  /*b940*/  STG.E.64 desc[UR12][R22.64], R20 ;  /* 0x0000001416007986 */ /* 0x0005e8000c101b0c */
[----:B------:R-:W1:Y:S01]  /*b950*/  LDG.E.64 R24, desc[UR12][R24.64] ;  /* 0x0000000c18187981 */ /* 0x000e62000c1e1b00 */
[----:B------:R-:W-:Y:S01]  /*b960*/  IMAD.WIDE R16, R17, 0x8, R32 ;  /* 0x0000000811107825 */ /* 0x000fe200078e0220 */
[----:B------:R-:W-:Y:S01]  /*b970*/  UIADD3 UR4, UPT, UPT, UR4, 0x4, URZ ;  /* 0x0000000404047890 */ /* 0x000fe2000fffe0ff */
[----:B-1----:R-:W-:-:S07]  /*b980*/  DMUL R18, R10, R24 ;  /* 0x000000180a127228 */ /* 0x002fce0000000000 */
[----:B------:R2:W-:Y:S04]  /*b990*/  STG.E.64 desc[UR12][R16.64], R18 ;  /* 0x0000001210007986 */ /* 0x0005e8000c101b0c */
.L_x_998:
[----:B------:R-:W-:Y:S05]  /*b9a0*/  BRA.U !UP1, `(.L_x_997) ;  /* 0x0000000109c87547 */ /* 0x000fea000b800000 */
[----:B------:R-:W-:Y:S02]  /*b9b0*/  UISETP.NE.AND UP1, UPT, UR15, 0x1, UPT ;  /* 0x000000010f00788c */ /* 0x000fe4000bf25270 */
[----:B------:R-:W-:-:S07]  /*b9c0*/  UISETP.NE.AND UP2, UPT, UR16, URZ, UPT ;  /* 0x000000ff1000728c */ /* 0x000fce000bf45270 */
[----:B------:R-:W-:Y:S05]  /*b9d0*/  BRA.U !UP1, `(.L_x_999) ;  /* 0x0000000109707547 */ /* 0x000fea000b800000 */
[----:B------:R-:W3:Y:S01]  /*b9e0*/  LDC R43, c[0x0][0x3e0] ;  /* 0x0000f800ff2b7b82 */ /* 0x000ee20000000800 */
[----:B------:R-:W-:-:S07]  /*b9f0*/  UIMAD UR19, UR7, UR9, UR4 ;  /* 0x00000009071372a4 */ /* 0x000fce000f8e0204 */
[----:B-12---:R-:W1:Y:S08]  /*ba00*/  LDC.64 R18, c[0x0][0x380] ;  /* 0x0000e000ff127b82 */ /* 0x006e700000000a00 */
[----:B0-----:R-:W0:Y:S01]  /*ba10*/  LDC.64 R24, c[0x0][0x388] ;  /* 0x0000e200ff187b82 */ /* 0x001e220000000a00 */
[----:B---3--:R-:W-:-:S04]  /*ba20*/  IMAD R27, R43, UR19, R0 ;  /* 0x000000132b1b7c24 */ /* 0x008fc8000f8e0200 */
[----:B-1----:R-:W-:-:S05]  /*ba30*/  IMAD.WIDE R20, R27, 0x8, R18 ;  /* 0x000000081b147825 */ /* 0x002fca00078e0212 */
[----:B------:R-:W2:Y:S01]  /*ba40*/  LDG.E.64 R16, desc[UR12][R20.64] ;  /* 0x0000000c14107981 */ /* 0x000ea2000c1e1b00 */
[----:B------:R-:W-:Y:S01]  /*ba50*/  UIMAD UR19, UR8, UR9, UR4 ;  /* 0x00000009081372a4 */ /* 0x000fe2000f8e0204 */
[----:B0-----:R-:W-:-:S05]  /*ba60*/  IMAD.WIDE R26, R27, 0x8, R24 ;  /* 0x000000081b1a7825 */ /* 0x001fca00078e0218 */
[----:B------:R-:W-:-:S04]  /*ba70*/  IMAD R29, R43, UR19, R0 ;  /* 0x000000132b1d7c24 */ /* 0x000fc8000f8e0200 */
        /* <DEDUP_REMOVED lines=13> */
[----:B0-----:R-:W2:Y:S01]  /*bb50*/  LDG.E.64 R16, desc[UR12][R32.64] ;  /* 0x0000000c20107981 */ /* 0x001ea2000c1e1b00 */
[----:B------:R-:W-:Y:S01]  /*bb60*/  IMAD.WIDE R22, R43, 0x8, R24 ;  /* 0x000000082b167825 */ /* 0x000fe200078e0218 */
[----:B------:R-:W-:Y:S01]  /*bb70*/  UIADD3 UR4, UPT, UPT, UR4, 0x2, URZ ;  /* 0x0000000204047890 */ /* 0x000fe2000fffe0ff */
[----:B--2---:R-:W-:-:S07]  /*bb80*/  DMUL R16, R10, R16 ;  /* 0x000000100a107228 */ /* 0x004fce0000000000 */
[----:B------:R3:W-:Y:S04]  /*bb90*/  STG.E.64 desc[UR12][R22.64], R16 ;  /* 0x0000001016007986 */ /* 0x0007e8000c101b0c */
.L_x_999:
[----:B------:R-:W-:Y:S05]  /*bba0*/  BRA.U !UP2, `(.L_x_997) ;  /* 0x000000010a487547 */ /* 0x000fea000b800000 */
[----:B------:R-:W4:Y:S01]  /*bbb0*/  LDCU UR19, c[0x0][0x3e0] ;  /* 0x00007c00ff1377ac */ /* 0x000f220008000800 */
[----:B-123--:R-:W1:Y:S01]  /*bbc0*/  LDC.64 R18, c[0x0][0x380] ;  /* 0x0000e000ff127b82 */ /* 0x00ee620000000a00 */
[----:B------:R-:W-:-:S07]  /*bbd0*/  UIMAD UR7, UR7, UR9, UR4 ;  /* 0x00000009070772a4 */ /* 0x000fce000f8e0204 */
[----:B0-----:R-:W0:Y:S01]  /*bbe0*/  LDC.64 R24, c[0x0][0x388] ;  /* 0x0000e200ff187b82 */ /* 0x001e220000000a00 */
[----:B----4-:R-:W-:-:S04]  /*bbf0*/  IMAD.U32 R27, RZ, RZ, UR19 ;  /* 0x00000013ff1b7e24 */ /* 0x010fc8000f8e00ff */
[----:B------:R-:W-:-:S04]  /*bc00*/  IMAD R21, R27, UR7, R0 ;  /* 0x000000071b157c24 */ /* 0x000fc8000f8e0200 */
[----:B-1----:R-:W-:-:S06]  /*bc10*/  IMAD.WIDE R16, R21, 0x8, R18 ;  /* 0x0000000815107825 */ /* 0x002fcc00078e0212 */
        /* <DEDUP_REMOVED lines=8> */
[----:B------:R-:W-:Y:S01]  /*bca0*/  IMAD.WIDE R24, R27, 0x8, R24 ;  /* 0x000000081b187825 */ /* 0x000fe200078e0218 */
[----:B--2---:R-:W-:-:S07]  /*bcb0*/  DMUL R22, R10, R20 ;  /* 0x000000140a167228 */ /* 0x004fce0000000000 */
[----:B------:R4:W-:Y:S04]  /*bcc0*/  STG.E.64 desc[UR12][R24.64], R22 ;  /* 0x0000001618007986 */ /* 0x0009e8000c101b0c */
.L_x_997:
[----:B------:R-:W-:Y:S05]  /*bcd0*/  @P0 BRA `(.L_x_1000) ;  /* 0xfffffff000c40947 */ /* 0x000fea000383ffff */
.L_x_994:
[----:B------:R-:W-:Y:S01]  /*bce0*/  ISETP.NE.AND P0, PT, R4, UR5, PT ;  /* 0x0000000504007c0c */ /* 0x000fe2000bf05270 */
[----:B------:R-:W-:Y:S01]  /*bcf0*/  VIADD R2, R5, 0x3 ;  /* 0x0000000305027836 */ /* 0x000fe20000000000 */
[----:B------:R-:W-:Y:S01]  /*bd00*/  IADD3 R3, PT, PT, R8, -R3, RZ ;  /* 0x8000000308037210 */ /* 0x000fe20007ffe0ff */
[----:B------:R-:W-:Y:S01]  /*bd10*/  VIADD R6, R6, 0x1 ;  /* 0x0000000106067836 */ /* 0x000fe20000000000 */
[----:B------:R-:W-:-:S03]  /*bd20*/  MOV R5, R9 ;  /* 0x0000000900057202 */ /* 0x000fc60000000f00 */
[----:B------:R-:W-:-:S06]  /*bd30*/  VIADD R4, R3, 0x2 ;  /* 0x0000000203047836 */ /* 0x000fcc0000000000 */
[----:B------:R-:W-:Y:S05]  /*bd40*/  @P0 BRA `(.L_x_1001) ;  /* 0xffffff9800b40947 */ /* 0x000fea000383ffff */
.L_x_899:
[----:B------:R-:W0:Y:S01]  /*bd50*/  LDCU UR4, c[0x0][0x360] ;  /* 0x00006c00ff0477ac */ /* 0x000e220008000800 */
[----:B------:R-:W0:Y:S01]  /*bd60*/  LDC R3, c[0x0][0x370] ;  /* 0x0000dc00ff037b82 */ /* 0x000e220000000800 */
[----:B------:R-:W1:Y:S01]  /*bd70*/  LDCU UR7, c[0x0][0x3e0] ;  /* 0x00007c00ff0777ac */ /* 0x000e620008000800 */
[----:B0-----:R-:W-:-:S05]  /*bd80*/  IMAD R0, R3, UR4, R0 ;  /* 0x0000000403007c24 */ /* 0x001fca000f8e0200 */
[----:B-1----:R-:W-:-:S13]  /*bd90*/  ISETP.GE.AND P0, PT, R0, UR7, PT ;  /* 0x0000000700007c0c */ /* 0x002fda000bf06270 */
[----:B------:R-:W-:Y:S05]  /*bda0*/  @!P0 BRA `(.L_x_1002) ;  /* 0xffffff4400988947 */ /* 0x000fea000383ffff */
[----:B------:R-:W-:Y:S05]  /*bdb0*/  EXIT ;  /* 0x000000000000794d */ /* 0x000fea0003800000 */
        .weak           $__internal_9_$__cuda_sm20_dblrcp_rn_slowpath_v3
        .type           $__internal_9_$__cuda_sm20_dblrcp_rn_slowpath_v3,@function
        .size           $__internal_9_$__cuda_sm20_dblrcp_rn_slowpath_v3,($__internal_10_$__cuda_sm20_div_rn_f64_full - $__internal_9_$__cuda_sm20_dblrcp_rn_slowpath_v3)
$__internal_9_$__cuda_sm20_dblrcp_rn_slowpath_v3:
[----:B------:R-:W-:Y:S01]  /*bdc0*/  UMOV UR8, UR10 ;  /* 0x0000000a00087c82 */ /* 0x000fe20008000000 */
[----:B------:R-:W-:Y:S01]  /*bdd0*/  UMOV UR9, UR11 ;  /* 0x0000000b00097c82 */ /* 0x000fe20008000000 */
[----:B------:R-:W-:Y:S02]  /*bde0*/  IMAD.U32 R8, RZ, RZ, UR8 ;  /* 0x00000008ff087e24 */ /* 0x000fe4000f8e00ff */
[----:B------:R-:W-:-:S06]  /*bdf0*/  IMAD.U32 R9, RZ, RZ, UR9 ;  /* 0x00000009ff097e24 */ /* 0x000fcc000f8e00ff */
[----:B------:R-:W-:-:S14]  /*be00*/  DSETP.GTU.AND P0, PT, |R8|, +INF , PT ;  /* 0x7ff000000800742a */ /* 0x000fdc0003f0c200 */
[----:B------:R-:W-:Y:S05]  /*be10*/  @P0 BRA `(.L_x_1003) ;  /* 0x0000000000980947 */ /* 0x000fea0003800000 */
[----:B------:R-:W-:-:S04]  /*be20*/  ULOP3.LUT UR7, UR11, 0x7fffffff, URZ, 0xc0, !UPT ;  /* 0x7fffffff0b077892 */ /* 0x000fc8000f8ec0ff */
[----:B------:R-:W-:-:S04]  /*be30*/  UIADD3 UR4, UPT, UPT, UR7, -0x1, URZ ;  /* 0xffffffff07047890 */ /* 0x000fc8000fffe0ff */
[----:B------:R-:W-:-:S11]  /*be40*/  UISETP.GE.U32.AND UP0, UPT, UR4, 0x7fefffff, UPT ;  /* 0x7fefffff0400788c */ /* 0x000fd6000bf06070 */
[----:B------:R-:W-:Y:S01]  /*be50*/  @UP0 ULOP3.LUT UR5, UR9, 0x7ff00000, URZ, 0x3c, !UPT ;  /* 0x7ff0000009050892 */ /* 0x000fe2000f8e3cff */
[----:B------:R-:W-:Y:S01]  /*be60*/  @UP0 UMOV UR4, URZ ;  /* 0x000000ff00040c82 */ /* 0x000fe20008000000 */
[----:B------:R-:W-:Y:S10]  /*be70*/  BRA.U UP0, `(.L_x_1004) ;  /* 0x0000000100987547 */ /* 0x000ff4000b800000 */
[----:B------:R-:W-:-:S09]  /*be80*/  UISETP.GE.U32.AND UP0, UPT, UR7, 0x1000001, UPT ;  /* 0x010000010700788c */ /* 0x000fd2000bf06070 */
[----:B------:R-:W-:Y:S05]  /*be90*/  BRA.U !UP0, `(.L_x_1005) ;  /* 0x0000000108487547 */ /* 0x000fea000b800000 */
[----:B------:R-:W-:Y:S02]  /*bea0*/  UIADD3 UR4, UPT, UPT, UR9, -0x3fe00000, URZ ;  /* 0xc020000009047890 */ /* 0x000fe4000fffe0ff */
[----:B------:R-:W-:Y:S01]  /*beb0*/  MOV R3, UR9 ;  /* 0x0000000900037c02 */ /* 0x000fe20008000f00 */
[----:B------:R-:W-:Y:S02]  /*bec0*/  IMAD.U32 R2, RZ, RZ, UR8 ;  /* 0x00000008ff027e24 */ /* 0x000fe4000f8e00ff */
[----:B------:R-:W-:Y:S02]  /*bed0*/  IMAD.U32 R4, RZ, RZ, UR6 ;  /* 0x00000006ff047e24 */ /* 0x000fe4000f8e00ff */
[----:B------:R-:W-:Y:S02]  /*bee0*/  IMAD.U32 R3, RZ, RZ, UR4 ;  /* 0x00000004ff037e24 */ /* 0x000fe4000f8e00ff */
[----:B------:R-:W0:Y:S04]  /*bef0*/  MUFU.RCP64H R5, UR4 ;  /* 0x0000000400057d08 */ /* 0x000e280008001800 */
        /* <DEDUP_REMOVED lines=8> */
[----:B------:R-:W-:-:S10]  /*bf80*/  DFMA R4, R2, R4, R2 ;  /* 0x000000040204722b */ /* 0x000fd40000000002 */
[----:B------:R-:W-:Y:S02]  /*bf90*/  R2UR UR4, R4 ;  /* 0x00000000040472ca */ /* 0x000fe400000e0000 */
[----:B------:R-:W-:Y:S01]  /*bfa0*/  R2UR UR5, R5 ;  /* 0x00000000050572ca */ /* 0x000fe200000e0000 */
[----:B------:R-:W-:-:S14]  /*bfb0*/  BRA `(.L_x_1004) ;  /* 0x0000000000487947 */ /* 0x000fdc0003800000 */
.L_x_1005:
[----:B------:R-:W-:Y:S01]  /*bfc0*/  DMUL R2, R8, 8.11296384146066816958e+31 ;  /* 0x4690000008027828 */ /* 0x000fe20000000000 */
[----:B------:R-:W-:-:S05]  /*bfd0*/  IMAD.U32 R4, RZ, RZ, UR6 ;  /* 0x00000006ff047e24 */ /* 0x000fca000f8e00ff */
[----:B------:R-:W0:Y:S02]  /*bfe0*/  MUFU.RCP64H R5, R3 ;  /* 0x0000000300057308 */ /* 0x000e240000001800 */
[----:B0-----:R-:W-:-:S08]  /*bff0*/  DFMA R6, -R2, R4, 1 ;  /* 0x3ff000000206742b */ /* 0x001fd00000000104 */
[----:B------:R-:W-:-:S08]  /*c000*/  DFMA R6, R6, R6, R6 ;  /* 0x000000060606722b */ /* 0x000fd00000000006 */
[----:B------:R-:W-:-:S08]  /*c010*/  DFMA R6, R4, R6, R4 ;  /* 0x000000060406722b */ /* 0x000fd00000000004 */
[----:B------:R-:W-:-:S08]  /*c020*/  DFMA R4, -R2, R6, 1 ;  /* 0x3ff000000204742b */ /* 0x000fd00000000106 */
[----:B------:R-:W-:-:S08]  /*c030*/  DFMA R4, R6, R4, R6 ;  /* 0x000000040604722b */ /* 0x000fd00000000006 */
[----:B------:R-:W-:-:S10]  /*c040*/  DMUL R4, R4, 8.11296384146066816958e+31 ;  /* 0x4690000004047828 */ /* 0x000fd40000000000 */
[----:B------:R-:W-:Y:S02]  /*c050*/  R2UR UR4, R4 ;  /* 0x00000000040472ca */ /* 0x000fe400000e0000 */
[----:B------:R-:W-:Y:S01]  /*c060*/  R2UR UR5, R5 ;  /* 0x00000000050572ca */ /* 0x000fe200000e0000 */
[----:B------:R-:W-:-:S14]  /*c070*/  BRA `(.L_x_1004) ;  /* 0x0000000000187947 */ /* 0x000fdc0003800000 */
.L_x_1003:
[----:B------:R-:W-:Y:S02]  /*c080*/  ULOP3.LUT UR4, UR9, 0x80000, URZ, 0xfc, !UPT ;  /* 0x0008000009047892 */ /* 0x000fe4000f8efcff */
[----:B------:R-:W-:Y:S01]  /*c090*/  IMAD.U32 R3, RZ, RZ, UR9 ;  /* 0x00000009ff037e24 */ /* 0x000fe2000f8e00ff */
[----:B------:R-:W-:-:S03]  /*c0a0*/  MOV R2, UR8 ;  /* 0x0000000800027c02 */ /* 0x000fc60008000f00 */
[----:B------:R-:W-:Y:S01]  /*c0b0*/  IMAD.U32 R3, RZ, RZ, UR4 ;  /* 0x00000004ff037e24 */ /* 0x000fe2000f8e00ff */
[----:B------:R-:W-:-:S04]  /*c0c0*/  R2UR UR4, R2 ;  /* 0x00000000020472ca */ /* 0x000fc800000e0000 */
[----:B------:R-:W-:-:S15]  /*c0d0*/  R2UR UR5, R3 ;  /* 0x00000000030572ca */ /* 0x000fde00000e0000 */
.L_x_1004:
[----:B------:R-:W-:Y:S01]  /*c0e0*/  IMAD.MOV.U32 R2, RZ, RZ, R10 ;  /* 0x000000ffff027224 */ /* 0x000fe200078e000a */
[----:B------:R-:W-:-:S04]  /*c0f0*/  MOV R3, 0x0 ;  /* 0x0000000000037802 */ /* 0x000fc80000000f00 */
[----:B------:R-:W-:Y:S05]  /*c100*/  RET.REL.NODEC R2 `(_Z33gpuKernelSphericalHarmonicsBesselIdEvPT_S1_S1_S1_S1_S1_S1_S1_S1_S1_S0_iii) ;  /* 0xffffff3c02bc7950 */ /* 0x000fea0003c3ffff */
        .weak           $__internal_10_$__cuda_sm20_div_rn_f64_full
        .type           $__internal_10_$__cuda_sm20_div_rn_f64_full,@function
        .size           $__internal_10_$__cuda_sm20_div_rn_f64_full,($__internal_11_$__cuda_sm20_dsqrt_rn_f64_mediumpath_v1 - $__internal_10_$__cuda_sm20_div_rn_f64_full)
$__internal_10_$__cuda_sm20_div_rn_f64_full:
[C---:B------:R-:W-:Y:S01]  /*c110*/  FSETP.GEU.AND P0, PT, |R21|.reuse, 1.469367938527859385e-39, PT ;  /* 0x001000001500780b */ /* 0x040fe20003f0e200 */
[--C-:B------:R-:W-:Y:S01]  /*c120*/  IMAD.MOV.U32 R30, RZ, RZ, R20.reuse ;  /* 0x000000ffff1e7224 */ /* 0x100fe200078e0014 */
[----:B------:R-:W-:Y:S01]  /*c130*/  LOP3.LUT R25, R21, 0x800fffff, RZ, 0xc0, !PT ;  /* 0x800fffff15197812 */ /* 0x000fe200078ec0ff */
[----:B------:R-:W-:Y:S01]  /*c140*/  IMAD.MOV.U32 R31, RZ, RZ, R21 ;  /* 0x000000ffff1f7224 */ /* 0x000fe200078e0015 */
[----:B------:R-:W-:Y:S01]  /*c150*/  MOV R56, R24 ;  /* 0x0000001800387202 */ /* 0x000fe20000000f00 */
[----:B------:R-:W-:Y:S01]  /*c160*/  IMAD.MOV.U32 R52, RZ, RZ, R20 ;  /* 0x000000ffff347224 */ /* 0x000fe200078e0014 */
[----:B------:R-:W-:Y:S01]  /*c170*/  LOP3.LUT R53, R25, 0x3ff00000, RZ, 0xfc, !PT ;  /* 0x3ff0000019357812 */ /* 0x000fe200078efcff */
[----:B------:R-:W-:Y:S01]  /*c180*/  IMAD.MOV.U32 R57, RZ, RZ, R23 ;  /* 0x000000ffff397224 */ /* 0x000fe200078e0017 */
[----:B------:R-:W-:Y:S01]  /*c190*/  LOP3.LUT R25, R21, 0x7ff00000, RZ, 0xc0, !PT ;  /* 0x7ff0000015197812 */ /* 0x000fe200078ec0ff */
[----:B------:R-:W-:Y:S01]  /*c1a0*/  IMAD.MOV.U32 R54, RZ, RZ, 0x1 ;  /* 0x00000001ff367424 */ /* 0x000fe200078e00ff */
[----:B------:R-:W-:Y:S01]  /*c1b0*/  BSSY.RECONVERGENT B0, `(.L_x_1006) ;  /* 0x0000056000007945 */ /* 0x000fe20003800200 */
[----:B------:R-:W-:Y:S01]  /*c1c0*/  IMAD.MOV.U32 R21, RZ, RZ, 0x1ca00000 ;  /* 0x1ca00000ff157424 */ /* 0x000fe200078e00ff */
[C---:B------:R-:W-:Y:S01]  /*c1d0*/  FSETP.GEU.AND P4, PT, |R57|.reuse, 1.469367938527859385e-39, PT ;  /* 0x001000003900780b */ /* 0x040fe20003f8e200 */
[----:B------:R-:W-:Y:S01]  /*c1e0*/  @!P0 DMUL R52, R30, 8.98846567431157953865e+307 ;  /* 0x7fe000001e348828 */ /* 0x000fe20000000000 */
[----:B------:R-:W-:-:S04]  /*c1f0*/  LOP3.LUT R20, R57, 0x7ff00000, RZ, 0xc0, !PT ;  /* 0x7ff0000039147812 */ /* 0x000fc800078ec0ff */
[----:B------:R-:W-:Y:S01]  /*c200*/  ISETP.GE.U32.AND P3, PT, R20, R25, PT ;  /* 0x000000191400720c */ /* 0x000fe20003f66070 */
[----:B------:R-:W0:Y:S03]  /*c210*/  MUFU.RCP64H R55, R53 ;  /* 0x0000003500377308 */ /* 0x000e260000001800 */
[----:B------:R-:W-:Y:S02]  /*c220*/  SEL R24, R21, 0x63400000, !P3 ;  /* 0x6340000015187807 */ /* 0x000fe40005800000 */
[----:B------:R-:W-:Y:S01]  /*c230*/  @!P0 LOP3.LUT R25, R53, 0x7ff00000, RZ, 0xc0, !PT ;  /* 0x7ff0000035198812 */ /* 0x000fe200078ec0ff */
[----:B------:R-:W-:Y:S01]  /*c240*/  @!P4 IMAD.MOV.U32 R60, RZ, RZ, RZ ;  /* 0x000000ffff3cc224 */ /* 0x000fe200078e00ff */
[----:B------:R-:W-:-:S04]  /*c250*/  @!P4 LOP3.LUT R23, R31, 0x7ff00000, RZ, 0xc0, !PT ;  /* 0x7ff000001f17c812 */ /* 0x000fc800078ec0ff */
[----:B------:R-:W-:-:S04]  /*c260*/  @!P4 ISETP.GE.U32.AND P5, PT, R20, R23, PT ;  /* 0x000000171400c20c */ /* 0x000fc80003fa6070 */
[----:B------:R-:W-:Y:S01]  /*c270*/  @!P4 SEL R23, R21, 0x63400000, !P5 ;  /* 0x634000001517c807 */ /* 0x000fe20006800000 */
[----:B0-----:R-:W-:-:S03]  /*c280*/  DFMA R58, R54, -R52, 1 ;  /* 0x3ff00000363a742b */ /* 0x001fc60000000834 */
[----:B------:R-:W-:-:S04]  /*c290*/  @!P4 LOP3.LUT R23, R23, 0x80000000, R57, 0xf8, !PT ;  /* 0x800000001717c812 */ /* 0x000fc800078ef839 */
[----:B------:R-:W-:Y:S01]  /*c2a0*/  @!P4 LOP3.LUT R61, R23, 0x100000, RZ, 0xfc, !PT ;  /* 0x00100000173dc812 */ /* 0x000fe200078efcff */
[----:B------:R-:W-:-:S08]  /*c2b0*/  DFMA R58, R58, R58, R58 ;  /* 0x0000003a3a3a722b */ /* 0x000fd0000000003a */
[----:B------:R-:W-:Y:S01]  /*c2c0*/  DFMA R54, R54, R58, R54 ;  /* 0x0000003a3636722b */ /* 0x000fe20000000036 */
[----:B------:R-:W-:Y:S01]  /*c2d0*/  LOP3.LUT R59, R24, 0x800fffff, R57, 0xf8, !PT ;  /* 0x800fffff183b7812 */ /* 0x000fe200078ef839 */
[----:B------:R-:W-:Y:S01]  /*c2e0*/  IMAD.MOV.U32 R24, RZ, RZ, R20 ;  /* 0x000000ffff187224 */ /* 0x000fe200078e0014 */
[----:B------:R-:W-:-:S05]  /*c2f0*/  MOV R58, R56 ;  /* 0x00000038003a7202 */ /* 0x000fca0000000f00 */
[----:B------:R-:W-:Y:S02]  /*c300*/  DFMA R66, R54, -R52, 1 ;  /* 0x3ff000003642742b */ /* 0x000fe40000000834 */
[----:B------:R-:W-:-:S06]  /*c310*/  @!P4 DFMA R58, R58, 2, -R60 ;  /* 0x400000003a3ac82b */ /* 0x000fcc000000083c */
[----:B------:R-:W-:-:S04]  /*c320*/  DFMA R66, R54, R66, R54 ;  /* 0x000000423642722b */ /* 0x000fc80000000036 */
[----:B------:R-:W-:-:S04]  /*c330*/  @!P4 LOP3.LUT R24, R59, 0x7ff00000, RZ, 0xc0, !PT ;  /* 0x7ff000003b18c812 */ /* 0x000fc800078ec0ff */
[----:B------:R-:W-:Y:S01]  /*c340*/  DMUL R60, R66, R58 ;  /* 0x0000003a423c7228 */ /* 0x000fe20000000000 */
[----:B------:R-:W-:-:S05]  /*c350*/  VIADD R23, R24, 0xffffffff ;  /* 0xffffffff18177836 */ /* 0x000fca0000000000 */
[----:B------:R-:W-:Y:S02]  /*c360*/  ISETP.GT.U32.AND P0, PT, R23, 0x7feffffe, PT ;  /* 0x7feffffe1700780c */ /* 0x000fe40003f04070 */
[----:B------:R-:W-:Y:S01]  /*c370*/  IADD3 R23, PT, PT, R25, -0x1, RZ ;  /* 0xffffffff19177810 */ /* 0x000fe20007ffe0ff */
[----:B------:R-:W-:-:S03]  /*c380*/  DFMA R54, R60, -R52, R58 ;  /* 0x800000343c36722b */ /* 0x000fc6000000003a */
[----:B------:R-:W-:-:S05]  /*c390*/  ISETP.GT.U32.OR P0, PT, R23, 0x7feffffe, P0 ;  /* 0x7feffffe1700780c */ /* 0x000fca0000704470 */
[----:B------:R-:W-:-:S08]  /*c3a0*/  DFMA R54, R66, R54, R60 ;  /* 0x000000364236722b */ /* 0x000fd0000000003c */
[----:B------:R-:W-:Y:S05]  /*c3b0*/  @P0 BRA `(.L_x_1007) ;  /* 0x0000000000740947 */ /* 0x000fea0003800000 */
[----:B------:R-:W-:-:S04]  /*c3c0*/  LOP3.LUT R23, R31, 0x7ff00000, RZ, 0xc0, !PT ;  /* 0x7ff000001f177812 */ /* 0x000fc800078ec0ff */
[CC--:B------:R-:W-:Y:S02]  /*c3d0*/  VIADDMNMX R24, R20.reuse, -R23.reuse, 0xb9600000, !PT ;  /* 0xb960000014187446 */ /* 0x0c0fe40007800917 */
[----:B------:R-:W-:Y:S02]  /*c3e0*/  ISETP.GE.U32.AND P0, PT, R20, R23, PT ;  /* 0x000000171400720c */ /* 0x000fe40003f06070 */
[----:B------:R-:W-:Y:S02]  /*c3f0*/  VIMNMX R24, PT, PT, R24, 0x46a00000, PT ;  /* 0x46a0000018187848 */ /* 0x000fe40003fe0100 */
[----:B------:R-:W-:-:S05]  /*c400*/  SEL R21, R21, 0x63400000, !P0 ;  /* 0x6340000015157807 */ /* 0x000fca0004000000 */
[----:B------:R-:W-:Y:S02]  /*c410*/  IMAD.IADD R21, R24, 0x1, -R21 ;  /* 0x0000000118157824 */ /* 0x000fe400078e0a15 */
[----:B------:R-:W-:Y:S02]  /*c420*/  IMAD.MOV.U32 R24, RZ, RZ, RZ ;  /* 0x000000ffff187224 */ /* 0x000fe400078e00ff */
        /* <DEDUP_REMOVED lines=11> */
[----:B------:R-:W-:Y:S01]  /*c4e0*/  DMUL.RP R24, R54, R24 ;  /* 0x0000001836187228 */ /* 0x000fe20000008000 */
[----:B------:R-:W-:Y:S01]  /*c4f0*/  IMAD.MOV.U32 R30, RZ, RZ, RZ ;  /* 0x000000ffff1e7224 */ /* 0x000fe200078e00ff */
[----:B------:R-:W-:-:S05]  /*c500*/  IADD3 R21, PT, PT, -R21, -0x43300000, RZ ;  /* 0xbcd0000015157810 */ /* 0x000fca0007ffe1ff */
[----:B------:R-:W-:-:S03]  /*c510*/  DFMA R30, R60, -R30, R54 ;  /* 0x8000001e3c1e722b */ /* 0x000fc60000000036 */
[----:B------:R-:W-:-:S07]  /*c520*/  LOP3.LUT R20, R25, R20, RZ, 0x3c, !PT ;  /* 0x0000001419147212 */ /* 0x000fce00078e3cff */
[----:B------:R-:W-:-:S04]  /*c530*/  FSETP.NEU.AND P0, PT, |R31|, R21, PT ;  /* 0x000000151f00720b */ /* 0x000fc80003f0d200 */
[----:B------:R-:W-:Y:S02]  /*c540*/  FSEL R24, R24, R60, !P0 ;  /* 0x0000003c18187208 */ /* 0x000fe40004000000 */
[----:B------:R-:W-:-:S03]  /*c550*/  FSEL R25, R20, R61, !P0 ;  /* 0x0000003d14197208 */ /* 0x000fc60004000000 */
[----:B------:R-:W-:Y:S01]  /*c560*/  IMAD.MOV.U32 R60, RZ, RZ, R24 ;  /* 0x000000ffff3c7224 */ /* 0x000fe200078e0018 */
[----:B------:R-:W-:Y:S01]  /*c570*/  MOV R61, R25 ;  /* 0x00000019003d7202 */ /* 0x000fe20000000f00 */
[----:B------:R-:W-:Y:S06]  /*c580*/  BRA `(.L_x_1008) ;  /* 0x0000000000607947 */ /* 0x000fec0003800000 */
.L_x_1007:
[----:B------:R-:W-:-:S14]  /*c590*/  DSETP.NAN.AND P0, PT, R56, R56, PT ;  /* 0x000000383800722a */ /* 0x000fdc0003f08000 */
[----:B------:R-:W-:Y:S05]  /*c5a0*/  @P0 BRA `(.L_x_1009) ;  /* 0x00000000004c0947 */ /* 0x000fea0003800000 */
[----:B------:R-:W-:-:S14]  /*c5b0*/  DSETP.NAN.AND P0, PT, R30, R30, PT ;  /* 0x0000001e1e00722a */ /* 0x000fdc0003f08000 */
[----:B------:R-:W-:Y:S05]  /*c5c0*/  @P0 BRA `(.L_x_1010) ;  /* 0x0000000000340947 */ /* 0x000fea0003800000 */
[----:B------:R-:W-:Y:S01]  /*c5d0*/  ISETP.NE.AND P0, PT, R24, R25, PT ;  /* 0x000000191800720c */ /* 0x000fe20003f05270 */
[----:B------:R-:W-:Y:S02]  /*c5e0*/  IMAD.MOV.U32 R60, RZ, RZ, 0x0 ;  /* 0x00000000ff3c7424 */ /* 0x000fe400078e00ff */
[----:B------:R-:W-:-:S10]  /*c5f0*/  IMAD.MOV.U32 R61, RZ, RZ, -0x80000 ;  /* 0xfff80000ff3d7424 */ /* 0x000fd400078e00ff */
        /* <DEDUP_REMOVED lines=10> */
.L_x_1010:
[----:B------:R-:W-:Y:S01]  /*c6a0*/  LOP3.LUT R21, R31, 0x80000, RZ, 0xfc, !PT ;  /* 0x000800001f157812 */ /* 0x000fe200078efcff */
[----:B------:R-:W-:-:S03]  /*c6b0*/  IMAD.MOV.U32 R60, RZ, RZ, R30 ;  /* 0x000000ffff3c7224 */ /* 0x000fc600078e001e */
[----:B------:R-:W-:Y:S01]  /*c6c0*/  MOV R61, R21 ;  /* 0x00000015003d7202 */ /* 0x000fe20000000f00 */
[----:B------:R-:W-:Y:S06]  /*c6d0*/  BRA `(.L_x_1008) ;  /* 0x00000000000c7947 */ /* 0x000fec0003800000 */
.L_x_1009:
[----:B------:R-:W-:Y:S01]  /*c6e0*/  LOP3.LUT R21, R57, 0x80000, RZ, 0xfc, !PT ;  /* 0x0008000039157812 */ /* 0x000fe200078efcff */
[----:B------:R-:W-:-:S04]  /*c6f0*/  IMAD.MOV.U32 R60, RZ, RZ, R56 ;  /* 0x000000ffff3c7224 */ /* 0x000fc800078e0038 */
[----:B------:R-:W-:-:S07]  /*c700*/  IMAD.MOV.U32 R61, RZ, RZ, R21 ;  /* 0x000000ffff3d7224 */ /* 0x000fce00078e0015 */
.L_x_1008:
[----:B------:R-:W-:Y:S05]  /*c710*/  BSYNC.RECONVERGENT B0 ;  /* 0x0000000000007941 */ /* 0x000fea0003800200 */
.L_x_1006:
[----:B------:R-:W-:Y:S01]  /*c720*/  IMAD.MOV.U32 R23, RZ, RZ, 0x0 ;  /* 0x00000000ff177424 */ /* 0x000fe200078e00ff */
[----:B------:R-:W-:Y:S01]  /*c730*/  MOV R21, R61 ;  /* 0x0000003d00157202 */ /* 0x000fe20000000f00 */
[----:B------:R-:W-:Y:S02]  /*c740*/  IMAD.MOV.U32 R20, RZ, RZ, R60 ;  /* 0x000000ffff147224 */ /* 0x000fe400078e003c */
[----:B------:R-:W-:Y:S05]  /*c750*/  RET.REL.NODEC R22 `(_Z33gpuKernelSphericalHarmonicsBesselIdEvPT_S1_S1_S1_S1_S1_S1_S1_S1_S1_S0_iii) ;  /* 0xffffff3816287950 */ /* 0x000fea0003c3ffff */
        .weak           $__internal_11_$__cuda_sm20_dsqrt_rn_f64_mediumpath_v1
        .type           $__internal_11_$__cuda_sm20_dsqrt_rn_f64_mediumpath_v1,@function
        .size           $__internal_11_$__cuda_sm20_dsqrt_rn_f64_mediumpath_v1,($_Z33gpuKernelSphericalHarmonicsBesselIdEvPT_S1_S1_S1_S1_S1_S1_S1_S1_S1_S0_iii$__internal_trig_reduction_slowpathd - $__internal_11_$__cuda_sm20_dsqrt_rn_f64_mediumpath_v1)
$__internal_11_$__cuda_sm20_dsqrt_rn_f64_mediumpath_v1:
[----:B------:R-:W-:Y:S01]  /*c760*/  ISETP.GE.U32.AND P0, PT, R27, -0x3400000, PT ;  /* 0xfcc000001b00780c */ /* 0x000fe20003f06070 */
[----:B------:R-:W-:Y:S01]  /*c770*/  BSSY.RECONVERGENT B1, `(.L_x_1011) ;  /* 0x0000024000017945 */ /* 0x000fe20003800200 */
[----:B------:R-:W-:-:S11]  /*c780*/  IMAD.MOV.U32 R27, RZ, RZ, R21 ;  /* 0x000000ffff1b7224 */ /* 0x000fd600078e0015 */
[----:B------:R-:W-:Y:S05]  /*c790*/  @!P0 BRA `(.L_x_1012) ;  /* 0x0000000000208947 */ /* 0x000fea0003800000 */
[----:B------:R-:W-:-:S10]  /*c7a0*/  DFMA.RM R24, R28, R24, R30 ;  /* 0x000000181c18722b */ /* 0x000fd4000000401e */
[----:B------:R-:W-:-:S05]  /*c7b0*/  IADD3 R28, P0, PT, R24, 0x1, RZ ;  /* 0x00000001181c7810 */ /* 0x000fca0007f1e0ff */
[----:B------:R-:W-:-:S06]  /*c7c0*/  IMAD.X R29, RZ, RZ, R25, P0 ;  /* 0x000000ffff1d7224 */ /* 0x000fcc00000e0619 */
[----:B------:R-:W-:-:S08]  /*c7d0*/  DFMA.RP R26, -R24, R28, R26 ;  /* 0x0000001c181a722b */ /* 0x000fd0000000811a */
[----:B------:R-:W-:-:S06]  /*c7e0*/  DSETP.GT.AND P0, PT, R26, RZ, PT ;  /* 0x000000ff1a00722a */ /* 0x000fcc0003f04000 */
[----:B------:R-:W-:Y:S02]  /*c7f0*/  FSEL R24, R28, R24, P0 ;  /* 0x000000181c187208 */ /* 0x000fe40000000000 */
[----:B------:R-:W-:Y:S01]  /*c800*/  FSEL R25, R29, R25, P0 ;  /* 0x000000191d197208 */ /* 0x000fe20000000000 */
[----:B------:R-:W-:Y:S06]  /*c810*/  BRA `(.L_x_1013) ;  /* 0x0000000000647947 */ /* 0x000fec0003800000 */
.L_x_1012:
[----:B------:R-:W-:-:S14]  /*c820*/  DSETP.NE.AND P0, PT, R26, RZ, PT ;  /* 0x000000ff1a00722a */ /* 0x000fdc0003f05000 */
[----:B------:R-:W-:Y:S05]  /*c830*/  @!P0 BRA `(.L_x_1014) ;  /* 0x0000000000588947 */ /* 0x000fea0003800000 */
[----:B------:R-:W-:-:S13]  /*c840*/  ISETP.GE.AND P0, PT, R27, RZ, PT ;  /* 0x000000ff1b00720c */ /* 0x000fda0003f06270 */
[----:B------:R-:W-:Y:S01]  /*c850*/  @!P0 MOV R24, 0x0 ;  /* 0x0000000000188802 */ /* 0x000fe20000000f00 */
[----:B------:R-:W-:Y:S01]  /*c860*/  @!P0 IMAD.MOV.U32 R25, RZ, RZ, -0x80000 ;  /* 0xfff80000ff198424 */ /* 0x000fe200078e00ff */
[----:B------:R-:W-:Y:S06]  /*c870*/  @!P0 BRA `(.L_x_1013) ;  /* 0x00000000004c8947 */ /* 0x000fec0003800000 */
[----:B------:R-:W-:-:S13]  /*c880*/  ISETP.GT.AND P0, PT, R27, 0x7fefffff, PT ;  /* 0x7fefffff1b00780c */ /* 0x000fda0003f04270 */
[----:B------:R-:W-:Y:S05]  /*c890*/  @P0 BRA `(.L_x_1014) ;  /* 0x0000000000400947 */ /* 0x000fea0003800000 */
[----:B------:R-:W-:Y:S01]  /*c8a0*/  DMUL R26, R26, 8.11296384146066816958e+31 ;  /* 0x469000001a1a7828 */ /* 0x000fe20000000000 */
[----:B------:R-:W-:Y:S01]  /*c8b0*/  IMAD.MOV.U32 R24, RZ, RZ, RZ ;  /* 0x000000ffff187224 */ /* 0x000fe200078e00ff */
[----:B------:R-:W-:Y:S01]  /*c8c0*/  MOV R31, 0x3fd80000 ;  /* 0x3fd80000001f7802 */ /* 0x000fe20000000f00 */
        /* <DEDUP_REMOVED lines=8> */
[----:B------:R-:W-:-:S06]  /*c950*/  VIADD R29, R29, 0xfff00000 ;  /* 0xfff000001d1d7836 */ /* 0x000fcc0000000000 */
[----:B------:R-:W-:-:S08]  /*c960*/  DFMA R30, R24, -R24, R26 ;  /* 0x80000018181e722b */ /* 0x000fd0000000001a */
[----:B------:R-:W-:-:S10]  /*c970*/  DFMA R24, R28, R30, R24 ;  /* 0x0000001e1c18722b */ /* 0x000fd40000000018 */
[----:B------:R-:W-:Y:S01]  /*c980*/  VIADD R25, R25, 0xfcb00000 ;  /* 0xfcb0000019197836 */ /* 0x000fe20000000000 */
[----:B------:R-:W-:Y:S06]  /*c990*/  BRA `(.L_x_1013) ;  /* 0x0000000000047947 */ /* 0x000fec0003800000 */
.L_x_1014:
[----:B------:R-:W-:-:S11]  /*c9a0*/  DADD R24, R26, R26 ;  /* 0x000000001a187229 */ /* 0x000fd6000000001a */
.L_x_1013:
[----:B------:R-:W-:Y:S05]  /*c9b0*/  BSYNC.RECONVERGENT B1 ;  /* 0x0000000000017941 */ /* 0x000fea0003800200 */
.L_x_1011:
[----:B------:R-:W-:-:S04]  /*c9c0*/  IMAD.MOV.U32 R21, RZ, RZ, 0x0 ;  /* 0x00000000ff157424 */ /* 0x000fc800078e00ff */
[----:B------:R-:W-:Y:S05]  /*c9d0*/  RET.REL.NODEC R20 `(_Z33gpuKernelSphericalHarmonicsBesselIdEvPT_S1_S1_S1_S1_S1_S1_S1_S1_S1_S0_iii) ;  /* 0xffffff3414887950 */ /* 0x000fea0003c3ffff */
        .type           $_Z33gpuKernelSphericalHarmonicsBesselIdEvPT_S1_S1_S1_S1_S1_S1_S1_S1_S1_S0_iii$__internal_trig_reduction_slowpathd,@function
        .size           $_Z33gpuKernelSphericalHarmonicsBesselIdEvPT_S1_S1_S1_S1_S1_S1_S1_S1_S1_S0_iii$__internal_trig_reduction_slowpathd,(.L_x_1036 - $_Z33gpuKernelSphericalHarmonicsBesselIdEvPT_S1_S1_S1_S1_S1_S1_S1_S1_S1_S0_iii$__internal_trig_reduction_slowpathd)
$_Z33gpuKernelSphericalHarmonicsBesselIdEvPT_S1_S1_S1_S1_S1_S1_S1_S1_S1_S0_iii$__internal_trig_reduction_slowpathd:
[----:B------:R-:W-:Y:S02]  /*c9e0*/  SHF.R.U32.HI R55, RZ, 0x14, R53 ;  /* 0x00000014ff377819 */ /* 0x000fe40000011635 */
[----:B------:R-:W-:Y:S02]  /*c9f0*/  MOV R20, RZ ;  /* 0x000000ff00147202 */ /* 0x000fe40000000f00 */
        /* <DEDUP_REMOVED lines=17> */
[----:B------:R-:W-:Y:S01]  /*cb10*/  IADD3 R25, PT, PT, RZ, -R20, -R21 ;  /* 0x80000014ff197210 */ /* 0x000fe20007ffe815 */
[----:B------:R-:W-:Y:S01]  /*cb20*/  IMAD.MOV.U32 R24, RZ, RZ, RZ ;  /* 0x000000ffff187224 */ /* 0x000fe200078e00ff */
[----:B------:R-:W-:Y:S02]  /*cb30*/  CS2R R60, SRZ ;  /* 0x00000000003c7805 */ /* 0x000fe4000001ff00 */
[----:B------:R-:W-:-:S07]  /*cb40*/  LOP3.LUT R22, R22, 0x80000000, RZ, 0xfc, !PT ;  /* 0x8000000016167812 */ /* 0x000fce00078efcff */
.L_x_1019:
[----:B------:R-:W1:Y:S01]  /*cb50*/  LDC.64 R28, c[0x4][0x8] ;  /* 0x01000200ff1c7b82 */ /* 0x000e620000000a00 */
[----:B0-----:R-:W-:Y:S02]  /*cb60*/  R2UR UR8, R56 ;  /* 0x00000000380872ca */ /* 0x001fe400000e0000 */
[----:B------:R-:W-:Y:S01]  /*cb70*/  R2UR UR9, R57 ;  /* 0x00000000390972ca */ /* 0x000fe200000e0000 */
[----:B-1----:R-:W-:-:S12]  /*cb80*/  IMAD.WIDE R58, R26, 0x8, R28 ;  /* 0x000000081a3a7825 */ /* 0x002fd800078e021c */
[----:B------:R-:W2:Y:S01]  /*cb90*/  LDG.E.64.CONSTANT R58, desc[UR8][R58.64] ;  /* 0x000000083a3a7981 */ /* 0x000ea2000c1e9b00 */
[----:B------:R-:W-:Y:S01]  /*cba0*/  VIADD R25, R25, 0x1 ;  /* 0x0000000119197836 */ /* 0x000fe20000000000 */
[C---:B------:R-:W-:Y:S01]  /*cbb0*/  LEA R31, R24.reuse, R1, 0x3 ;  /* 0x00000001181f7211 */ /* 0x040fe200078e18ff */
[----:B------:R-:W-:Y:S02]  /*cbc0*/  VIADD R24, R24, 0x1 ;  /* 0x0000000118187836 */ /* 0x000fe40000000000 */
[----:B------:R-:W-:Y:S02]  /*cbd0*/  VIADD R26, R26, 0x1 ;  /* 0x000000011a1a7836 */ /* 0x000fe40000000000 */
[----:B--2---:R-:W-:-:S04]  /*cbe0*/  IMAD.WIDE.U32 R60, P3, R58, R23, R60 ;  /* 0x000000173a3c7225 */ /* 0x004fc8000786003c */
[CC--:B------:R-:W-:Y:S02]  /*cbf0*/  IMAD R28, R58.reuse, R22.reuse, RZ ;  /* 0x000000163a1c7224 */ /* 0x0c0fe400078e02ff */
[----:B------:R-:W-:Y:S02]  /*cc00*/  IMAD R27, R59, R23, RZ ;  /* 0x000000173b1b7224 */ /* 0x000fe400078e02ff */
[----:B------:R-:W-:Y:S01]  /*cc10*/  IMAD.HI.U32 R30, R58, R22, RZ ;  /* 0x000000163a1e7227 */ /* 0x000fe200078e00ff */
[----:B------:R-:W-:-:S03]  /*cc20*/  IADD3 R28, P0, PT, R28, R61, RZ ;  /* 0x0000003d1c1c7210 */ /* 0x000fc60007f1e0ff */
[----:B------:R-:W-:Y:S01]  /*cc30*/  IMAD.X R30, RZ, RZ, R30, P3 ;  /* 0x000000ffff1e7224 */ /* 0x000fe200018e061e */
[----:B------:R-:W-:Y:S01]  /*cc40*/  IADD3 R61, P1, PT, R27, R28, RZ ;  /* 0x0000001c1b3d7210 */ /* 0x000fe20007f3e0ff */
[----:B------:R-:W-:-:S04]  /*cc50*/  IMAD.HI.U32 R27, R59, R23, RZ ;  /* 0x000000173b1b7227 */ /* 0x000fc800078e00ff */
[----:B------:R-:W-:Y:S01]  /*cc60*/  IMAD.HI.U32 R28, R59, R22, RZ ;  /* 0x000000163b1c7227 */ /* 0x000fe200078e00ff */
[----:B------:R-:W-:Y:S01]  /*cc70*/  IADD3.X R30, P0, PT, R27, R30, RZ, P0, !PT ;  /* 0x0000001e1b1e7210 */ /* 0x000fe2000071e4ff */
[----:B------:R0:W-:Y:S02]  /*cc80*/  STL.64 [R31], R60 ;  /* 0x0000003c1f007387 */ /* 0x0001e40000100a00 */
[----:B------:R-:W-:Y:S02]  /*cc90*/  IMAD R29, R59, R22, RZ ;  /* 0x000000163b1d7224 */ /* 0x000fe400078e02ff */
[----:B------:R-:W-:Y:S01]  /*cca0*/  IMAD.X R28, RZ, RZ, R28, P0 ;  /* 0x000000ffff1c7224 */ /* 0x000fe200000e061c */
[----:B------:R-:W-:Y:S02]  /*ccb0*/  ISETP.NE.AND P0, PT, R25, -0xf, PT ;  /* 0xfffffff11900780c */ /* 0x000fe40003f05270 */
[----:B------:R-:W-:-:S04]  /*ccc0*/  IADD3.X R30, P1, PT, R29, R30, RZ, P1, !PT ;  /* 0x0000001e1d1e7210 */ /* 0x000fc80000f3e4ff */
[----:B------:R-:W-:Y:S01]  /*ccd0*/  IADD3.X R27, PT, PT, RZ, R28, RZ, P1, !PT ;  /* 0x0000001cff1b7210 */ /* 0x000fe20000ffe4ff */
[----:B0-----:R-:W-:-:S03]  /*cce0*/  IMAD.MOV.U32 R60, RZ, RZ, R30 ;  /* 0x000000ffff3c7224 */ /* 0x001fc600078e001e */
[----:B------:R-:W-:-:S03]  /*ccf0*/  MOV R61, R27 ;  /* 0x0000001b003d7202 */ /* 0x000fc60000000f00 */
[----:B------:R-:W-:Y:S05]  /*cd00*/  @P0 BRA `(.L_x_1019) ;  /* 0xfffffffc00900947 */ /* 0x000fea000383ffff */
[----:B------:R-:W-:Y:S05]  /*cd10*/  BSYNC.RECONVERGENT B1 ;  /* 0x0000000000017941 */ /* 0x000fea0003800200 */
.L_x_1018:
[----:B------:R-:W-:-:S07]  /*cd20*/  IMAD.MOV.U32 R26, RZ, RZ, R21 ;  /* 0x000000ffff1a7224 */ /* 0x000fce00078e0015 */
.L_x_1017:
[----:B------:R-:W-:Y:S05]  /*cd30*/  BSYNC.RECONVERGENT B0 ;  /* 0x0000000000007941 */ /* 0x000fea0003800200 */
.L_x_1016:
[----:B------:R-:W-:Y:S01]  /*cd40*/  LOP3.LUT P0, R55, R55, 0x3f, RZ, 0xc0, !PT ;  /* 0x0000003f37377812 */ /* 0x000fe2000780c0ff */
[----:B------:R-:W-:-:S04]  /*cd50*/  IMAD.IADD R20, R20, 0x1, R26 ;  /* 0x0000000114147824 */ /* 0x000fc800078e021a */
[----:B------:R-:W-:-:S05]  /*cd60*/  IMAD.U32 R30, R20, 0x8, R1 ;  /* 0x00000008141e7824 */ /* 0x000fca00078e0001 */
[----:B------:R0:W-:Y:S04]  /*cd70*/  STL.64 [R30+-0x78], R60 ;  /* 0xffff883c1e007387 */ /* 0x0001e80000100a00 */
[----:B------:R-:W2:Y:S04]  /*cd80*/  @P0 LDL.64 R24, [R1+0x8] ;  /* 0x0000080001180983 */ /* 0x000ea80000100a00 */
[----:B------:R-:W3:Y:S04]  /*cd90*/  LDL.64 R22, [R1+0x10] ;  /* 0x0000100001167983 */ /* 0x000ee80000100a00 */
[----:B------:R-:W0:Y:S01]  /*cda0*/  LDL.64 R20, [R1+0x18] ;  /* 0x0000180001147983 */ /* 0x000e220000100a00 */
[----:B------:R-:W-:Y:S01]  /*cdb0*/  BSSY.RECONVERGENT B0, `(.L_x_1020) ;  /* 0x0000035000007945 */ /* 0x000fe20003800200 */
[----:B--2---:R-:W-:-:S02]  /*cdc0*/  @P0 SHF.R.U64 R29, R24, 0x1, R25 ;  /* 0x00000001181d0819 */ /* 0x004fc40000001219 */
[----:B------:R-:W-:Y:S02]  /*cdd0*/  @P0 SHF.R.U32.HI R31, RZ, 0x1, R25 ;  /* 0x00000001ff1f0819 */ /* 0x000fe40000011619 */
[----:B------:R-:W-:Y:S02]  /*cde0*/  @P0 LOP3.LUT R24, R55, 0x3f, RZ, 0x3c, !PT ;  /* 0x0000003f37180812 */ /* 0x000fe400078e3cff */
[C---:B---3--:R-:W-:Y:S02]  /*cdf0*/  @P0 SHF.L.U32 R28, R22.reuse, R55, RZ ;  /* 0x00000037161c0219 */ /* 0x048fe400000006ff */
[----:B------:R-:W-:Y:S02]  /*ce00*/  @P0 SHF.R.U64 R29, R29, R24, R31 ;  /* 0x000000181d1d0219 */ /* 0x000fe4000000121f */
[--C-:B------:R-:W-:Y:S02]  /*ce10*/  @P0 SHF.R.U32.HI R25, RZ, 0x1, R23.reuse ;  /* 0x00000001ff190819 */ /* 0x100fe40000011617 */
[----:B------:R-:W-:-:S02]  /*ce20*/  @P0 SHF.R.U64 R26, R22, 0x1, R23 ;  /* 0x00000001161a0819 */ /* 0x000fc40000001217 */
[----:B------:R-:W-:Y:S02]  /*ce30*/  @P0 SHF.L.U64.HI R27, R22, R55, R23 ;  /* 0x00000037161b0219 */ /* 0x000fe40000010217 */
[-C--:B------:R-:W-:Y:S02]  /*ce40*/  @P0 SHF.R.U32.HI R50, RZ, R24.reuse, R31 ;  /* 0x00000018ff320219 */ /* 0x080fe4000001161f */
[----:B------:R-:W-:Y:S02]  /*ce50*/  @P0 LOP3.LUT R22, R28, R29, RZ, 0xfc, !PT ;  /* 0x0000001d1c160212 */ /* 0x000fe400078efcff */
[----:B0-----:R-:W-:Y:S02]  /*ce60*/  @P0 SHF.L.U32 R30, R20, R55, RZ ;  /* 0x00000037141e0219 */ /* 0x001fe400000006ff */
[----:B------:R-:W-:Y:S02]  /*ce70*/  @P0 SHF.R.U64 R31, R26, R24, R25 ;  /* 0x000000181a1f0219 */ /* 0x000fe40000001219 */
[----:B------:R-:W-:-:S02]  /*ce80*/  @P0 LOP3.LUT R23, R27, R50, RZ, 0xfc, !PT ;  /* 0x000000321b170212 */ /* 0x000fc400078efcff */
[----:B------:R-:W-:Y:S02]  /*ce90*/  @P0 SHF.R.U32.HI R26, RZ, R24, R25 ;  /* 0x00000018ff1a0219 */ /* 0x000fe40000011619 */
[----:B------:R-:W-:Y:S02]  /*cea0*/  @P0 SHF.L.U64.HI R55, R20, R55, R21 ;  /* 0x0000003714370219 */ /* 0x000fe40000010215 */
[----:B------:R-:W-:Y:S02]  /*ceb0*/  SHF.L.U32 R24, R22, 0x2, RZ ;  /* 0x0000000216187819 */ /* 0x000fe400000006ff */
[----:B------:R-:W-:Y:S02]  /*cec0*/  @P0 LOP3.LUT R20, R30, R31, RZ, 0xfc, !PT ;  /* 0x0000001f1e140212 */ /* 0x000fe400078efcff */
[----:B------:R-:W-:Y:S02]  /*ced0*/  SHF.L.U64.HI R22, R22, 0x2, R23 ;  /* 0x0000000216167819 */ /* 0x000fe40000010217 */
[----:B------:R-:W-:-:S02]  /*cee0*/  @P0 LOP3.LUT R21, R55, R26, RZ, 0xfc, !PT ;  /* 0x0000001a37150212 */ /* 0x000fc400078efcff */
[----:B------:R-:W-:Y:S02]  /*cef0*/  SHF.L.W.U32.HI R23, R23, 0x2, R20 ;  /* 0x0000000217177819 */ /* 0x000fe40000010e14 */
[----:B------:R-:W-:Y:S02]  /*cf00*/  IADD3 RZ, P0, PT, RZ, -R24, RZ ;  /* 0x80000018ffff7210 */ /* 0x000fe40007f1e0ff */
[----:B------:R-:W-:Y:S02]  /*cf10*/  LOP3.LUT R27, RZ, R22, RZ, 0x33, !PT ;  /* 0x00000016ff1b7212 */ /* 0x000fe400078e33ff */
[----:B------:R-:W-:Y:S02]  /*cf20*/  SHF.L.W.U32.HI R20, R20, 0x2, R21 ;  /* 0x0000000214147819 */ /* 0x000fe40000010e15 */
[----:B------:R-:W-:Y:S02]  /*cf30*/  LOP3.LUT R26, RZ, R23, RZ, 0x33, !PT ;  /* 0x00000017ff1a7212 */ /* 0x000fe400078e33ff */
[----:B------:R-:W-:-:S02]  /*cf40*/  IADD3.X R27, P0, PT, RZ, R27, RZ, P0, !PT ;  /* 0x0000001bff1b7210 */ /* 0x000fc4000071e4ff */
[----:B------:R-:W-:Y:S02]  /*cf50*/  LOP3.LUT R25, RZ, R20, RZ, 0x33, !PT ;  /* 0x00000014ff197212 */ /* 0x000fe400078e33ff */
[----:B------:R-:W-:Y:S02]  /*cf60*/  IADD3.X R26, P1, PT, RZ, R26, RZ, P0, !PT ;  /* 0x0000001aff1a7210 */ /* 0x000fe4000073e4ff */
        /* <DEDUP_REMOVED lines=11> */
[----:B------:R-:W-:-:S03]  /*d020*/  IADD3 R23, PT, PT, -R23, 0x3f, RZ ;  /* 0x0000003f17177810 */ /* 0x000fc60007ffe1ff */
[----:B------:R-:W-:-:S05]  /*d030*/  @P1 IMAD.MOV R23, RZ, RZ, R28 ;  /* 0x000000ffff171224 */ /* 0x000fca00078e021c */
[----:B------:R-:W-:-:S13]  /*d040*/  ISETP.NE.AND P1, PT, R23, RZ, PT ;  /* 0x000000ff1700720c */ /* 0x000fda0003f25270 */
[----:B------:R-:W-:Y:S05]  /*d050*/  @!P1 BRA `(.L_x_1021) ;  /* 0x0000000000289947 */ /* 0x000fea0003800000 */
[C---:B------:R-:W-:Y:S02]  /*d060*/  LOP3.LUT R29, R23.reuse, 0x3f, RZ, 0xc0, !PT ;  /* 0x0000003f171d7812 */ /* 0x040fe400078ec0ff */
[--C-:B------:R-:W-:Y:S02]  /*d070*/  SHF.R.U64 R24, R24, 0x1, R27.reuse ;  /* 0x0000000118187819 */ /* 0x100fe4000000121b */
[----:B------:R-:W-:Y:S02]  /*d080*/  SHF.R.U32.HI R27, RZ, 0x1, R27 ;  /* 0x00000001ff1b7819 */ /* 0x000fe4000001161b */
[----:B------:R-:W-:Y:S02]  /*d090*/  LOP3.LUT R22, R23, 0x3f, RZ, 0xc, !PT ;  /* 0x0000003f17167812 */ /* 0x000fe400078e0cff */
[CC--:B------:R-:W-:Y:S02]  /*d0a0*/  SHF.L.U64.HI R25, R26.reuse, R29.reuse, R25 ;  /* 0x0000001d1a197219 */ /* 0x0c0fe40000010219 */
[----:B------:R-:W-:-:S02]  /*d0b0*/  SHF.L.U32 R26, R26, R29, RZ ;  /* 0x0000001d1a1a7219 */ /* 0x000fc400000006ff */
[-CC-:B------:R-:W-:Y:S02]  /*d0c0*/  SHF.R.U64 R29, R24, R22.reuse, R27.reuse ;  /* 0x00000016181d7219 */ /* 0x180fe4000000121b */
[----:B------:R-:W-:Y:S02]  /*d0d0*/  SHF.R.U32.HI R22, RZ, R22, R27 ;  /* 0x00000016ff167219 */ /* 0x000fe4000001161b */
[----:B------:R-:W-:Y:S02]  /*d0e0*/  LOP3.LUT R26, R26, R29, RZ, 0xfc, !PT ;  /* 0x0000001d1a1a7212 */ /* 0x000fe400078efcff */
[----:B------:R-:W-:-:S07]  /*d0f0*/  LOP3.LUT R25, R25, R22, RZ, 0xfc, !PT ;  /* 0x0000001619197212 */ /* 0x000fce00078efcff */
.L_x_1021:
[----:B------:R-:W-:Y:S05]  /*d100*/  BSYNC.RECONVERGENT B0 ;  /* 0x0000000000007941 */ /* 0x000fea0003800200 */
.L_x_1020:
[----:B------:R-:W-:Y:S01]  /*d110*/  IMAD.WIDE.U32 R30, R26, 0x2168c235, RZ ;  /* 0x2168c2351a1e7825 */ /* 0x000fe200078e00ff */
[----:B------:R-:W-:-:S03]  /*d120*/  SHF.R.U32.HI R21, RZ, 0x1e, R21 ;  /* 0x0000001eff157819 */ /* 0x000fc60000011615 */
[----:B------:R-:W-:Y:S01]  /*d130*/  IMAD.MOV.U32 R29, RZ, RZ, RZ ;  /* 0x000000ffff1d7224 */ /* 0x000fe200078e00ff */
[----:B------:R-:W-:Y:S01]  /*d140*/  MOV R28, R31 ;  /* 0x0000001f001c7202 */ /* 0x000fe20000000f00 */
[----:B------:R-:W-:Y:S01]  /*d150*/  IMAD.HI.U32 R22, R25, -0x36f0255e, RZ ;  /* 0xc90fdaa219167827 */ /* 0x000fe200078e00ff */
[----:B------:R-:W-:Y:S02]  /*d160*/  IADD3 RZ, P1, PT, R30, R30, RZ ;  /* 0x0000001e1eff7210 */ /* 0x000fe40007f3e0ff */
[----:B------:R-:W-:Y:S01]  /*d170*/  LEA.HI R20, R20, R21, RZ, 0x1 ;  /* 0x0000001514147211 */ /* 0x000fe200078f08ff */
[----:B------:R-:W-:-:S04]  /*d180*/  IMAD.WIDE.U32 R28, R26, -0x36f0255e, R28 ;  /* 0xc90fdaa21a1c7825 */ /* 0x000fc800078e001c */
[C---:B------:R-:W-:Y:S02]  /*d190*/  IMAD R27, R25.reuse, -0x36f0255e, RZ ;  /* 0xc90fdaa2191b7824 */ /* 0x040fe400078e02ff */
[----:B------:R-:W-:-:S04]  /*d1a0*/  IMAD.WIDE.U32 R28, P3, R25, 0x2168c235, R28 ;  /* 0x2168c235191c7825 */ /* 0x000fc8000786001c */
[----:B------:R-:W-:Y:S01]  /*d1b0*/  IMAD.X R22, RZ, RZ, R22, P3 ;  /* 0x000000ffff167224 */ /* 0x000fe200018e0616 */
[----:B------:R-:W-:Y:S02]  /*d1c0*/  IADD3 R27, P3, PT, R27, R29, RZ ;  /* 0x0000001d1b1b7210 */ /* 0x000fe40007f7e0ff */
[----:B------:R-:W-:Y:S02]  /*d1d0*/  IADD3.X RZ, P1, PT, R28, R28, RZ, P1, !PT ;  /* 0x0000001c1cff7210 */ /* 0x000fe40000f3e4ff */
[C---:B------:R-:W-:Y:S01]  /*d1e0*/  ISETP.GT.U32.AND P4, PT, R27.reuse, RZ, PT ;  /* 0x000000ff1b00720c */ /* 0x040fe20003f84070 */
[----:B------:R-:W-:Y:S01]  /*d1f0*/  IMAD.X R25, RZ, RZ, R22, P3 ;  /* 0x000000ffff197224 */ /* 0x000fe200018e0616 */
[----:B------:R-:W-:-:S04]  /*d200*/  IADD3.X R24, P3, PT, R27, R27, RZ, P1, !PT ;  /* 0x0000001b1b187210 */ /* 0x000fc80000f7e4ff */
[C---:B------:R-:W-:Y:S02]  /*d210*/  ISETP.GT.AND.EX P1, PT, R25.reuse, RZ, PT, P4 ;  /* 0x000000ff1900720c */ /* 0x040fe40003f24340 */
[----:B------:R-:W-:Y:S02]  /*d220*/  IADD3.X R22, PT, PT, R25, R25, RZ, P3, !PT ;  /* 0x0000001919167210 */ /* 0x000fe40001ffe4ff */
[----:B------:R-:W-:Y:S02]  /*d230*/  SEL R24, R24, R27, P1 ;  /* 0x0000001b18187207 */ /* 0x000fe40000800000 */
[----:B------:R-:W-:Y:S02]  /*d240*/  SEL R22, R22, R25, P1 ;  /* 0x0000001916167207 */ /* 0x000fe40000800000 */
[----:B------:R-:W-:-:S05]  /*d250*/  IADD3 R25, P3, PT, R24, 0x1, RZ ;  /* 0x0000000118197810 */ /* 0x000fca0007f7e0ff */
[----:B------:R-:W-:Y:S01]  /*d260*/  IMAD.X R24, RZ, RZ, R22, P3 ;  /* 0x000000ffff187224 */ /* 0x000fe200018e0616 */
[----:B------:R-:W-:Y:S02]  /*d270*/  SEL R22, RZ, 0xffffffff, !P1 ;  /* 0xffffffffff167807 */ /* 0x000fe40004800000 */
[----:B------:R-:W-:Y:S02]  /*d280*/  LOP3.LUT P1, R26, R53, 0x80000000, RZ, 0xc0, !PT ;  /* 0x80000000351a7812 */ /* 0x000fe4000782c0ff */
[----:B------:R-:W-:Y:S01]  /*d290*/  SHF.R.U64 R25, R25, 0xa, R24 ;  /* 0x0000000a19197819 */ /* 0x000fe20000001218 */
[----:B------:R-:W-:Y:S01]  /*d2a0*/  IMAD.IADD R22, R22, 0x1, -R23 ;  /* 0x0000000116167824 */ /* 0x000fe200078e0a17 */
[----:B------:R-:W-:Y:S02]  /*d2b0*/  @!P0 LOP3.LUT R26, R26, 0x80000000, RZ, 0x3c, !PT ;  /* 0x800000001a1a8812 */ /* 0x000fe400078e3cff */
[----:B------:R-:W-:Y:S01]  /*d2c0*/  IADD3 R25, P3, PT, R25, 0x1, RZ ;  /* 0x0000000119197810 */ /* 0x000fe20007f7e0ff */
[----:B------:R-:W-:-:S03]  /*d2d0*/  IMAD.SHL.U32 R22, R22, 0x100000, RZ ;  /* 0x0010000016167824 */ /* 0x000fc600078e00ff */
[----:B------:R-:W-:-:S03]  /*d2e0*/  LEA.HI.X R24, R24, RZ, RZ, 0x16, P3 ;  /* 0x000000ff18187211 */ /* 0x000fc600018fb4ff */
[----:B------:R-:W-:Y:S02]  /*d2f0*/  @P1 IADD3 R20, PT, PT, -R20, RZ, RZ ;  /* 0x000000ff14141210 */ /* 0x000fe40007ffe1ff */
[--C-:B------:R-:W-:Y:S02]  /*d300*/  SHF.R.U64 R25, R25, 0x1, R24.reuse ;  /* 0x0000000119197819 */ /* 0x100fe40000001218 */
[----:B------:R-:W-:Y:S02]  /*d310*/  SHF.R.U32.HI R23, RZ, 0x1, R24 ;  /* 0x00000001ff177819 */ /* 0x000fe40000011618 */
[----:B------:R-:W-:-:S04]  /*d320*/  IADD3 R24, P3, P4, RZ, RZ, R25 ;  /* 0x000000ffff187210 */ /* 0x000fc80007c7e019 */
[----:B------:R-:W-:-:S04]  /*d330*/  IADD3.X R23, PT, PT, R22, 0x3fe00000, R23, P3, P4 ;  /* 0x3fe0000016177810 */ /* 0x000fc80001fe8417 */
[----:B------:R-:W-:-:S07]  /*d340*/  LOP3.LUT R53, R23, R26, RZ, 0xfc, !PT ;  /* 0x0000001a17357212 */ /* 0x000fce00078efcff */
.L_x_1015:
[----:B------:R-:W-:Y:S02]  /*d350*/  IMAD.MOV.U32 R25, RZ, RZ, R53 ;  /* 0x000000ffff197224 */ /* 0x000fe400078e0035 */
[----:B------:R-:W-:-:S04]  /*d360*/  IMAD.MOV.U32 R53, RZ, RZ, 0x0 ;  /* 0x00000000ff357424 */ /* 0x000fc800078e00ff */
[----:B------:R-:W-:Y:S05]  /*d370*/  RET.REL.NODEC R52 `(_Z33gpuKernelSphericalHarmonicsBesselIdEvPT_S1_S1_S1_S1_S1_S1_S1_S1_S1_S0_iii) ;  /* 0xffffff2c34207950 */ /* 0x000fea0003c3ffff */
.L_x_1022:
        /* <DEDUP_REMOVED lines=16> */
.L_x_1036:


//--------------------- .nv.global.init           --------------------------
	.section	.nv.global.init,"aw",@progbits
	.align	16
.nv.global.init:
	.type		__cudart_sin_cos_coeffs,@object
	.size		__cudart_sin_cos_coeffs,(__cudart_i2opi_d - __cudart_sin_cos_coeffs)
__cudart_sin_cos_coeffs:
        /*0000*/ 	.byte	0x46, 0xd2, 0xb0, 0x2c, 0xf1, 0xe5, 0x5a, 0xbe, 0x92, 0xe3, 0xac, 0x69, 0xe3, 0x1d, 0xc7, 0x3e
        /*0010*/ 	.byte	0xa1, 0x62, 0xdb, 0x19, 0xa0, 0x01, 0x2a, 0xbf, 0x18, 0x08, 0x11, 0x11, 0x11, 0x11, 0x81, 0x3f
        /*0020*/ 	.byte	0x54, 0x55, 0x55, 0x55, 0x55, 0x55, 0xc5, 0xbf, 0x00, 0x00, 0x00, 0x00, 0x00, 0x00, 0x00, 0x00
        /*0030*/ 	.byte	0x00, 0x00, 0x00, 0x00, 0x00, 0x00, 0x00, 0x00, 0x64, 0x81, 0xfd, 0x20, 0x83, 0xff, 0xa8, 0xbd
        /*0040*/ 	.byte	0x28, 0x85, 0xef, 0xc1, 0xa7, 0xee, 0x21, 0x3e, 0xd9, 0xe6, 0x06, 0x8e, 0x4f, 0x7e, 0x92, 0xbe
        /*0050*/ 	.byte	0xe9, 0xbc, 0xdd, 0x19, 0xa0, 0x01, 0xfa, 0x3e, 0x47, 0x5d, 0xc1, 0x16, 0x6c, 0xc1, 0x56, 0xbf
        /*0060*/ 	.byte	0x51, 0x55, 0x55, 0x55, 0x55, 0x55, 0xa5, 0x3f, 0x00, 0x00, 0x00, 0x00, 0x00, 0x00, 0xe0, 0xbf
        /*0070*/ 	.byte	0x00, 0x00, 0x00, 0x00, 0x00, 0x00, 0xf0, 0x3f, 0x00, 0x00, 0x00, 0x00, 0x00, 0x00, 0x00, 0x00
	.type		__cudart_i2opi_d,@object
	.size		__cudart_i2opi_d,(__cudart_i2opi_f - __cudart_i2opi_d)
__cudart_i2opi_d:
        /* <DEDUP_REMOVED lines=9> */
	.type		__cudart_i2opi_f,@object
	.size		__cudart_i2opi_f,(.L_0 - __cudart_i2opi_f)
__cudart_i2opi_f:
        /*0110*/ 	.byte	0x41, 0x90, 0x43, 0x3c, 0x99, 0x95, 0x62, 0xdb, 0xc0, 0xdd, 0x34, 0xf5, 0xd1, 0x57, 0x27, 0xfc
        /*0120*/ 	.byte	0x29, 0x15, 0x44, 0x4e, 0x6e, 0x83, 0xf9, 0xa2
.L_0:


//--------------------- .nv.shared.reserved.0     --------------------------
	.section	.nv.shared.reserved.0,"aw",@nobits
	.weak		__nv_reservedSMEM_offset_0_alias
	.size		__nv_reservedSMEM_offset_0_alias, 0, 64
	.other		__nv_reservedSMEM_offset_0_alias,@"STO_CUDA_RESERVED_SHARED STV_DEFAULT"
__nv_reservedSMEM_offset_0_alias:
	.zero		0
	.zero		64


//--------------------- .nv.constant0._Z43gpuKernelRadialSphericalHarmonicsBasisDerivIfEvPT_S1_S1_S1_S1_S1_PiS2_S2_iiiiii --------------------------
	.section	.nv.constant0._Z43gpuKernelRadialSphericalHarmonicsBasisDerivIfEvPT_S1_S1_S1_S1_S1_PiS2_S2_iiiiii,"a",@progbits
	.sectionflags	@""
	.align	4
.nv.constant0._Z43gpuKernelRadialSphericalHarmonicsBasisDerivIfEvPT_S1_S1_S1_S1_S1_PiS2_S2_iiiiii:
	.zero		992


//--------------------- .nv.constant0._Z43gpuKernelRadialSphericalHarmonicsBasisDerivIdEvPT_S1_S1_S1_S1_S1_PiS2_S2_iiiiii --------------------------
	.section	.nv.constant0._Z43gpuKernelRadialSphericalHarmonicsBasisDerivIdEvPT_S1_S1_S1_S1_S1_PiS2_S2_iiiiii,"a",@progbits
	.sectionflags	@""
	.align	4
.nv.constant0._Z43gpuKernelRadialSphericalHarmonicsBasisDerivIdEvPT_S1_S1_S1_S1_S1_PiS2_S2_iiiiii:
	.zero		992


//--------------------- .nv.constant0._Z38gpuKernelRadialSphericalHarmonicsBasisIfEvPT_S1_Piiiii --------------------------
	.section	.nv.constant0._Z38gpuKernelRadialSphericalHarmonicsBasisIfEvPT_S1_Piiiii,"a",@progbits
	.sectionflags	@""
	.align	4
.nv.constant0._Z38gpuKernelRadialSphericalHarmonicsBasisIfEvPT_S1_Piiiii:
	.zero		936


//--------------------- .nv.constant0._Z38gpuKernelRadialSphericalHarmonicsBasisIdEvPT_S1_Piiiii --------------------------
	.section	.nv.constant0._Z38gpuKernelRadialSphericalHarmonicsBasisIdEvPT_S1_Piiiii,"a",@progbits
	.sectionflags	@""
	.align	4
.nv.constant0._Z38gpuKernelRadialSphericalHarmonicsBasisIdEvPT_S1_Piiiii:
	.zero		936


//--------------------- .nv.constant0._Z48gpuKernelRadialSphericalHarmonicsBispectrumDerivIfEvPT_S1_S1_S1_S1_S1_S1_S1_S1_S1_S1_S1_PiS2_S2_S2_S2_iiiiiiii --------------------------
	.section	.nv.constant0._Z48gpuKernelRadialSphericalHarmonicsBispectrumDerivIfEvPT_S1_S1_S1_S1_S1_S1_S1_S1_S1_S1_S1_PiS2_S2_S2_S2_iiiiiiii,"a",@progbits
	.sectionflags	@""
	.align	4
.nv.constant0._Z48gpuKernelRadialSphericalHarmonicsBispectrumDerivIfEvPT_S1_S1_S1_S1_S1_S1_S1_S1_S1_S1_S1_PiS2_S2_S2_S2_iiiiiiii:
	.zero		1064


//--------------------- .nv.constant0._Z48gpuKernelRadialSphericalHarmonicsBispectrumDerivIdEvPT_S1_S1_S1_S1_S1_S1_S1_S1_S1_S1_S1_PiS2_S2_S2_S2_iiiiiiii --------------------------
	.section	.nv.constant0._Z48gpuKernelRadialSphericalHarmonicsBispectrumDerivIdEvPT_S1_S1_S1_S1_S1_S1_S1_S1_S1_S1_S1_PiS2_S2_S2_S2_iiiiiiii,"a",@progbits
	.sectionflags	@""
	.align	4
.nv.constant0._Z48gpuKernelRadialSphericalHarmonicsBispectrumDerivIdEvPT_S1_S1_S1_S1_S1_S1_S1_S1_S1_S1_S1_PiS2_S2_S2_S2_iiiiiiii:
	.zero		1064


//--------------------- .nv.constant0._Z43gpuKernelRadialSphericalHarmonicsBispectrumIfEvPT_S1_S1_S1_PiS2_S2_S2_iiiiiiii --------------------------
	.section	.nv.constant0._Z43gpuKernelRadialSphericalHarmonicsBispectrumIfEvPT_S1_S1_S1_PiS2_S2_S2_iiiiiiii,"a",@progbits
	.sectionflags	@""
	.align	4
.nv.constant0._Z43gpuKernelRadialSphericalHarmonicsBispectrumIfEvPT_S1_S1_S1_PiS2_S2_S2_iiiiiiii:
	.zero		992


//--------------------- .nv.constant0._Z43gpuKernelRadialSphericalHarmonicsBispectrumIdEvPT_S1_S1_S1_PiS2_S2_S2_iiiiiiii --------------------------
	.section	.nv.constant0._Z43gpuKernelRadialSphericalHarmonicsBispectrumIdEvPT_S1_S1_S1_PiS2_S2_S2_iiiiiiii,"a",@progbits
	.sectionflags	@""
	.align	4
.nv.constant0._Z43gpuKernelRadialSphericalHarmonicsBispectrumIdEvPT_S1_S1_S1_PiS2_S2_S2_iiiiiiii:
	.zero		992


//--------------------- .nv.constant0._Z43gpuKernelRadialSphericalHarmonicsPowerDerivIfEvPT_S1_S1_S1_S1_S1_S1_S1_S1_S1_S1_PiS2_iiiiiii --------------------------
	.section	.nv.constant0._Z43gpuKernelRadialSphericalHarmonicsPowerDerivIfEvPT_S1_S1_S1_S1_S1_S1_S1_S1_S1_S1_PiS2_iiiiiii,"a",@progbits
	.sectionflags	@""
	.align	4
.nv.constant0._Z43gpuKernelRadialSphericalHarmonicsPowerDerivIfEvPT_S1_S1_S1_S1_S1_S1_S1_S1_S1_S1_PiS2_iiiiiii:
	.zero		1028


//--------------------- .nv.constant0._Z43gpuKernelRadialSphericalHarmonicsPowerDerivIdEvPT_S1_S1_S1_S1_S1_S1_S1_S1_S1_S1_PiS2_iiiiiii --------------------------
	.section	.nv.constant0._Z43gpuKernelRadialSphericalHarmonicsPowerDerivIdEvPT_S1_S1_S1_S1_S1_S1_S1_S1_S1_S1_PiS2_iiiiiii,"a",@progbits
	.sectionflags	@""
	.align	4
.nv.constant0._Z43gpuKernelRadialSphericalHarmonicsPowerDerivIdEvPT_S1_S1_S1_S1_S1_S1_S1_S1_S1_S1_PiS2_iiiiiii:
	.zero		1028


//--------------------- .nv.constant0._Z38gpuKernelRadialSphericalHarmonicsPowerIfEvPT_S1_S1_Piiiiiii --------------------------
	.section	.nv.constant0._Z38gpuKernelRadialSphericalHarmonicsPowerIfEvPT_S1_S1_Piiiiiii,"a",@progbits
	.sectionflags	@""
	.align	4
.nv.constant0._Z38gpuKernelRadialSphericalHarmonicsPowerIfEvPT_S1_S1_Piiiiiii:
	.zero		952


//--------------------- .nv.constant0._Z38gpuKernelRadialSphericalHarmonicsPowerIdEvPT_S1_S1_Piiiiiii --------------------------
	.section	.nv.constant0._Z38gpuKernelRadialSphericalHarmonicsPowerIdEvPT_S1_S1_Piiiiiii,"a",@progbits
	.sectionflags	@""
	.align	4
.nv.constant0._Z38gpuKernelRadialSphericalHarmonicsPowerIdEvPT_S1_S1_Piiiiiii:
	.zero		952


//--------------------- .nv.constant0._Z36gpuKernelRadialSphericalHarmonicsSumIfEvPT_S1_S1_S1_Piiiiii --------------------------
	.section	.nv.constant0._Z36gpuKernelRadialSphericalHarmonicsSumIfEvPT_S1_S1_S1_Piiiiii,"a",@progbits
	.sectionflags	@""
	.align	4
.nv.constant0._Z36gpuKernelRadialSphericalHarmonicsSumIfEvPT_S1_S1_S1_Piiiiii:
	.zero		956


//--------------------- .nv.constant0._Z36gpuKernelRadialSphericalHarmonicsSumIdEvPT_S1_S1_S1_Piiiiii --------------------------
	.section	.nv.constant0._Z36gpuKernelRadialSphericalHarmonicsSumIdEvPT_S1_S1_S1_Piiiiii,"a",@progbits
	.sectionflags	@""
	.align	4
.nv.constant0._Z36gpuKernelRadialSphericalHarmonicsSumIdEvPT_S1_S1_S1_Piiiiii:
	.zero		956


//--------------------- .nv.constant0._Z38gpuKernelSphericalHarmonicsBesselDerivIfEvPT_S1_S1_S1_S1_S1_S1_S1_S1_S1_S1_S1_S1_S1_S1_S1_S1_S0_iii --------------------------
	.section	.nv.constant0._Z38gpuKernelSphericalHarmonicsBesselDerivIfEvPT_S1_S1_S1_S1_S1_S1_S1_S1_S1_S1_S1_S1_S1_S1_S1_S1_S0_iii,"a",@progbits
	.sectionflags	@""
	.align	4
.nv.constant0._Z38gpuKernelSphericalHarmonicsBesselDerivIfEvPT_S1_S1_S1_S1_S1_S1_S1_S1_S1_S1_S1_S1_S1_S1_S1_S1_S0_iii:
	.zero		1048


//--------------------- .nv.constant0._Z38gpuKernelSphericalHarmonicsBesselDerivIdEvPT_S1_S1_S1_S1_S1_S1_S1_S1_S1_S1_S1_S1_S1_S1_S1_S1_S0_iii --------------------------
	.section	.nv.constant0._Z38gpuKernelSphericalHarmonicsBesselDerivIdEvPT_S1_S1_S1_S1_S1_S1_S1_S1_S1_S1_S1_S1_S1_S1_S1_S1_S0_iii,"a",@progbits
	.sectionflags	@""
	.align	4
.nv.constant0._Z38gpuKernelSphericalHarmonicsBesselDerivIdEvPT_S1_S1_S1_S1_S1_S1_S1_S1_S1_S1_S1_S1_S1_S1_S1_S1_S0_iii:
	.zero		1052


//--------------------- .nv.constant0._Z33gpuKernelSphericalHarmonicsBesselIfEvPT_S1_S1_S1_S1_S1_S1_S1_S1_S1_S0_iii --------------------------
	.section	.nv.constant0._Z33gpuKernelSphericalHarmonicsBesselIfEvPT_S1_S1_S1_S1_S1_S1_S1_S1_S1_S0_iii,"a",@progbits
	.sectionflags	@""
	.align	4
.nv.constant0._Z33gpuKernelSphericalHarmonicsBesselIfEvPT_S1_S1_S1_S1_S1_S1_S1_S1_S1_S0_iii:
	.zero		992


//--------------------- .nv.constant0._Z33gpuKernelSphericalHarmonicsBesselIdEvPT_S1_S1_S1_S1_S1_S1_S1_S1_S1_S0_iii --------------------------
	.section	.nv.constant0._Z33gpuKernelSphericalHarmonicsBesselIdEvPT_S1_S1_S1_S1_S1_S1_S1_S1_S1_S0_iii,"a",@progbits
	.sectionflags	@""
	.align	4
.nv.constant0._Z33gpuKernelSphericalHarmonicsBesselIdEvPT_S1_S1_S1_S1_S1_S1_S1_S1_S1_S0_iii:
	.zero		996


//--------------------- SYMBOLS --------------------------

	.type		.nv.reservedSmem.offset0,@object
	.size		.nv.reservedSmem.offset0,0x4
